//
// Generated by NVIDIA NVVM Compiler
//
// Compiler Build ID: CL-36424714
// Cuda compilation tools, release 13.0, V13.0.88
// Based on NVVM 20.0.0
//

.version 9.0
.target sm_100
.address_size 64

	// .globl	JukesCantorGpu
// _ZZ14JukesCantorGpuE23ancSequenceSharedRecord has been demoted
// _ZZ14JukesCantorGpuE22leftPartialLikelihoods has been demoted
// _ZZ14JukesCantorGpuE23rightPartialLikelihoods has been demoted
// _ZZ14JukesCantorGpuE18ufScalingSharedMem has been demoted
// _ZZ10PoissonGpuE23ancSequenceSharedRecord has been demoted
// _ZZ10PoissonGpuE22leftPartialLikelihoods has been demoted
// _ZZ10PoissonGpuE23rightPartialLikelihoods has been demoted
// _ZZ10PoissonGpuE18ufScalingSharedMem has been demoted
// _ZZ9KimuraGpuE23ancSequenceSharedRecord has been demoted
// _ZZ9KimuraGpuE22leftPartialLikelihoods has been demoted
// _ZZ9KimuraGpuE23rightPartialLikelihoods has been demoted
// _ZZ9KimuraGpuE18ufScalingSharedMem has been demoted
// _ZZ11HasegawaGPUE23ancSequenceSharedRecord has been demoted
// _ZZ11HasegawaGPUE22leftPartialLikelihoods has been demoted
// _ZZ11HasegawaGPUE23rightPartialLikelihoods has been demoted
// _ZZ11HasegawaGPUE18ufScalingSharedMem has been demoted
// _ZZ11HasegawaGPUE4expA has been demoted
// _ZZ11HasegawaGPUE4expB has been demoted
// _ZZ11HasegawaGPUE4diag has been demoted
// _ZZ11HasegawaGPUE2ti has been demoted
// _ZZ11HasegawaGPUE2tv has been demoted
// _ZZ6GTRGPUE23ancSequenceSharedRecord has been demoted
// _ZZ6GTRGPUE22leftPartialLikelihoods has been demoted
// _ZZ6GTRGPUE23rightPartialLikelihoods has been demoted
// _ZZ6GTRGPUE18ufScalingSharedMem has been demoted
// _ZZ6GTRGPUE17sMatrixColumnLeft has been demoted
// _ZZ6GTRGPUE18sMatrixColumnRight has been demoted
// _ZZ15transMatrixCalcE2as has been demoted
// _ZZ15transMatrixCalcE2bs has been demoted
// _ZZ15transMatrixCalcE2es has been demoted
// _ZZ12reduceStatesE18partialLikelihoods has been demoted
// _ZZ12reduceStatesE18sharedDoubleBuffer has been demoted
// _ZZ16reduceCategoriesE18sharedDoubleBuffer has been demoted
// _ZZ11reduceSitesE4temp has been demoted

.visible .entry JukesCantorGpu(
	.param .u32 JukesCantorGpu_param_0,
	.param .u32 JukesCantorGpu_param_1,
	.param .u32 JukesCantorGpu_param_2,
	.param .u32 JukesCantorGpu_param_3,
	.param .f64 JukesCantorGpu_param_4,
	.param .u64 .ptr .align 1 JukesCantorGpu_param_5,
	.param .f64 JukesCantorGpu_param_6,
	.param .u64 .ptr .align 1 JukesCantorGpu_param_7,
	.param .u64 .ptr .align 1 JukesCantorGpu_param_8,
	.param .u64 .ptr .align 1 JukesCantorGpu_param_9,
	.param .f64 JukesCantorGpu_param_10,
	.param .f64 JukesCantorGpu_param_11,
	.param .u64 .ptr .align 1 JukesCantorGpu_param_12
)
{
	.reg .pred 	%p<53>;
	.reg .b32 	%r<156>;
	.reg .b32 	%f<22>;
	.reg .b64 	%rd<22>;
	.reg .b64 	%fd<201>;
	// demoted variable
	.shared .align 8 .b8 _ZZ14JukesCantorGpuE23ancSequenceSharedRecord[8192];
	// demoted variable
	.shared .align 4 .b8 _ZZ14JukesCantorGpuE22leftPartialLikelihoods[4096];
	// demoted variable
	.shared .align 4 .b8 _ZZ14JukesCantorGpuE23rightPartialLikelihoods[4096];
	// demoted variable
	.shared .align 8 .b8 _ZZ14JukesCantorGpuE18ufScalingSharedMem[4096];
	ld.param.u32 	%r47, [JukesCantorGpu_param_1];
	ld.param.u32 	%r48, [JukesCantorGpu_param_2];
	ld.param.u32 	%r49, [JukesCantorGpu_param_3];
	ld.param.f64 	%fd44, [JukesCantorGpu_param_4];
	ld.param.u64 	%rd2, [JukesCantorGpu_param_5];
	ld.param.f64 	%fd45, [JukesCantorGpu_param_6];
	ld.param.u64 	%rd3, [JukesCantorGpu_param_7];
	ld.param.u64 	%rd4, [JukesCantorGpu_param_8];
	ld.param.u64 	%rd6, [JukesCantorGpu_param_9];
	ld.param.f64 	%fd46, [JukesCantorGpu_param_10];
	ld.param.f64 	%fd47, [JukesCantorGpu_param_11];
	ld.param.u64 	%rd5, [JukesCantorGpu_param_12];
	cvta.to.global.u64 	%rd1, %rd6;
	mov.u32 	%r1, %ctaid.y;
	mov.u32 	%r2, %tid.x;
	mov.u32 	%r3, %ntid.x;
	mov.u32 	%r50, %ctaid.x;
	mad.lo.s32 	%r4, %r3, %r50, %r2;
	mov.u32 	%r5, %tid.y;
	setp.ge.s32 	%p1, %r4, %r48;
	@%p1 bra 	$L__BB0_2;
	cvta.to.global.u64 	%rd7, %rd3;
	cvta.to.global.u64 	%rd8, %rd4;
	mad.lo.s32 	%r51, %r47, %r1, %r5;
	mad.lo.s32 	%r52, %r51, %r48, %r4;
	mul.wide.s32 	%rd9, %r52, 4;
	add.s64 	%rd10, %rd7, %rd9;
	ld.global.f32 	%f3, [%rd10];
	mad.lo.s32 	%r53, %r3, %r5, %r2;
	shl.b32 	%r54, %r53, 2;
	mov.u32 	%r55, _ZZ14JukesCantorGpuE22leftPartialLikelihoods;
	add.s32 	%r56, %r55, %r54;
	st.shared.f32 	[%r56], %f3;
	add.s64 	%rd11, %rd8, %rd9;
	ld.global.f32 	%f4, [%rd11];
	mov.u32 	%r57, _ZZ14JukesCantorGpuE23rightPartialLikelihoods;
	add.s32 	%r58, %r57, %r54;
	st.shared.f32 	[%r58], %f4;
$L__BB0_2:
	cvta.to.global.u64 	%rd12, %rd2;
	mul.wide.u32 	%rd13, %r1, 8;
	add.s64 	%rd14, %rd12, %rd13;
	ld.global.f64 	%fd1, [%rd14];
	neg.f64 	%fd48, %fd46;
	mul.f64 	%fd49, %fd45, %fd48;
	mul.f64 	%fd50, %fd49, %fd1;
	mul.f64 	%fd2, %fd44, %fd50;
	fma.rn.f64 	%fd51, %fd2, 0d3FF71547652B82FE, 0d4338000000000000;
	{
	.reg .b32 %temp; 
	mov.b64 	{%r6, %temp}, %fd51;
	}
	mov.f64 	%fd52, 0dC338000000000000;
	add.rn.f64 	%fd53, %fd51, %fd52;
	fma.rn.f64 	%fd54, %fd53, 0dBFE62E42FEFA39EF, %fd2;
	fma.rn.f64 	%fd55, %fd53, 0dBC7ABC9E3B39803F, %fd54;
	fma.rn.f64 	%fd56, %fd55, 0d3E5ADE1569CE2BDF, 0d3E928AF3FCA213EA;
	fma.rn.f64 	%fd57, %fd56, %fd55, 0d3EC71DEE62401315;
	fma.rn.f64 	%fd58, %fd57, %fd55, 0d3EFA01997C89EB71;
	fma.rn.f64 	%fd59, %fd58, %fd55, 0d3F2A01A014761F65;
	fma.rn.f64 	%fd60, %fd59, %fd55, 0d3F56C16C1852B7AF;
	fma.rn.f64 	%fd61, %fd60, %fd55, 0d3F81111111122322;
	fma.rn.f64 	%fd62, %fd61, %fd55, 0d3FA55555555502A1;
	fma.rn.f64 	%fd63, %fd62, %fd55, 0d3FC5555555555511;
	fma.rn.f64 	%fd64, %fd63, %fd55, 0d3FE000000000000B;
	fma.rn.f64 	%fd65, %fd64, %fd55, 0d3FF0000000000000;
	fma.rn.f64 	%fd66, %fd65, %fd55, 0d3FF0000000000000;
	{
	.reg .b32 %temp; 
	mov.b64 	{%r7, %temp}, %fd66;
	}
	{
	.reg .b32 %temp; 
	mov.b64 	{%temp, %r8}, %fd66;
	}
	shl.b32 	%r59, %r6, 20;
	add.s32 	%r60, %r59, %r8;
	mov.b64 	%fd178, {%r7, %r60};
	{
	.reg .b32 %temp; 
	mov.b64 	{%temp, %r61}, %fd2;
	}
	mov.b32 	%f5, %r61;
	abs.f32 	%f1, %f5;
	setp.lt.f32 	%p2, %f1, 0f4086232B;
	@%p2 bra 	$L__BB0_5;
	setp.lt.f64 	%p3, %fd2, 0d0000000000000000;
	add.f64 	%fd67, %fd2, 0d7FF0000000000000;
	selp.f64 	%fd178, 0d0000000000000000, %fd67, %p3;
	setp.geu.f32 	%p4, %f1, 0f40874800;
	@%p4 bra 	$L__BB0_5;
	shr.u32 	%r62, %r6, 31;
	add.s32 	%r63, %r6, %r62;
	shr.s32 	%r64, %r63, 1;
	shl.b32 	%r65, %r64, 20;
	add.s32 	%r66, %r8, %r65;
	mov.b64 	%fd68, {%r7, %r66};
	sub.s32 	%r67, %r6, %r64;
	shl.b32 	%r68, %r67, 20;
	add.s32 	%r69, %r68, 1072693248;
	mov.b32 	%r70, 0;
	mov.b64 	%fd69, {%r70, %r69};
	mul.f64 	%fd178, %fd69, %fd68;
$L__BB0_5:
	neg.f64 	%fd70, %fd47;
	mul.f64 	%fd71, %fd45, %fd70;
	mul.f64 	%fd72, %fd71, %fd1;
	mul.f64 	%fd7, %fd44, %fd72;
	fma.rn.f64 	%fd73, %fd7, 0d3FF71547652B82FE, 0d4338000000000000;
	{
	.reg .b32 %temp; 
	mov.b64 	{%r9, %temp}, %fd73;
	}
	mov.f64 	%fd74, 0dC338000000000000;
	add.rn.f64 	%fd75, %fd73, %fd74;
	fma.rn.f64 	%fd76, %fd75, 0dBFE62E42FEFA39EF, %fd7;
	fma.rn.f64 	%fd77, %fd75, 0dBC7ABC9E3B39803F, %fd76;
	fma.rn.f64 	%fd78, %fd77, 0d3E5ADE1569CE2BDF, 0d3E928AF3FCA213EA;
	fma.rn.f64 	%fd79, %fd78, %fd77, 0d3EC71DEE62401315;
	fma.rn.f64 	%fd80, %fd79, %fd77, 0d3EFA01997C89EB71;
	fma.rn.f64 	%fd81, %fd80, %fd77, 0d3F2A01A014761F65;
	fma.rn.f64 	%fd82, %fd81, %fd77, 0d3F56C16C1852B7AF;
	fma.rn.f64 	%fd83, %fd82, %fd77, 0d3F81111111122322;
	fma.rn.f64 	%fd84, %fd83, %fd77, 0d3FA55555555502A1;
	fma.rn.f64 	%fd85, %fd84, %fd77, 0d3FC5555555555511;
	fma.rn.f64 	%fd86, %fd85, %fd77, 0d3FE000000000000B;
	fma.rn.f64 	%fd87, %fd86, %fd77, 0d3FF0000000000000;
	fma.rn.f64 	%fd88, %fd87, %fd77, 0d3FF0000000000000;
	{
	.reg .b32 %temp; 
	mov.b64 	{%r10, %temp}, %fd88;
	}
	{
	.reg .b32 %temp; 
	mov.b64 	{%temp, %r11}, %fd88;
	}
	shl.b32 	%r71, %r9, 20;
	add.s32 	%r72, %r71, %r11;
	mov.b64 	%fd179, {%r10, %r72};
	{
	.reg .b32 %temp; 
	mov.b64 	{%temp, %r73}, %fd7;
	}
	mov.b32 	%f6, %r73;
	abs.f32 	%f2, %f6;
	setp.lt.f32 	%p5, %f2, 0f4086232B;
	@%p5 bra 	$L__BB0_8;
	setp.lt.f64 	%p6, %fd7, 0d0000000000000000;
	add.f64 	%fd89, %fd7, 0d7FF0000000000000;
	selp.f64 	%fd179, 0d0000000000000000, %fd89, %p6;
	setp.geu.f32 	%p7, %f2, 0f40874800;
	@%p7 bra 	$L__BB0_8;
	shr.u32 	%r74, %r9, 31;
	add.s32 	%r75, %r9, %r74;
	shr.s32 	%r76, %r75, 1;
	shl.b32 	%r77, %r76, 20;
	add.s32 	%r78, %r11, %r77;
	mov.b64 	%fd90, {%r10, %r78};
	sub.s32 	%r79, %r9, %r76;
	shl.b32 	%r80, %r79, 20;
	add.s32 	%r81, %r80, 1072693248;
	mov.b32 	%r82, 0;
	mov.b64 	%fd91, {%r82, %r81};
	mul.f64 	%fd179, %fd91, %fd90;
$L__BB0_8:
	setp.ge.s32 	%p8, %r4, %r48;
	mad.lo.s32 	%r83, %r47, %r1, %r5;
	mad.lo.s32 	%r12, %r83, %r48, %r4;
	mul.lo.s32 	%r13, %r47, %r2;
	add.s32 	%r84, %r13, %r5;
	shl.b32 	%r85, %r84, 3;
	mov.u32 	%r86, _ZZ14JukesCantorGpuE23ancSequenceSharedRecord;
	add.s32 	%r14, %r86, %r85;
	@%p8 bra 	$L__BB0_20;
	setp.lt.s32 	%p9, %r47, 1;
	mov.f64 	%fd192, 0d0000000000000000;
	@%p9 bra 	$L__BB0_19;
	and.b32  	%r15, %r47, 3;
	setp.lt.u32 	%p10, %r47, 4;
	mov.f64 	%fd183, 0d0000000000000000;
	mov.b32 	%r150, 0;
	mov.f64 	%fd182, %fd183;
	@%p10 bra 	$L__BB0_13;
	and.b32  	%r150, %r47, 2147483644;
	neg.s32 	%r147, %r5;
	shl.b32 	%r89, %r3, 2;
	mov.u32 	%r90, _ZZ14JukesCantorGpuE23rightPartialLikelihoods;
	add.s32 	%r18, %r90, %r89;
	shl.b32 	%r146, %r2, 2;
	shl.b32 	%r91, %r3, 3;
	add.s32 	%r20, %r90, %r91;
	mad.lo.s32 	%r21, %r3, 12, %r90;
	mov.u32 	%r92, _ZZ14JukesCantorGpuE22leftPartialLikelihoods;
	add.s32 	%r22, %r92, %r89;
	mov.f64 	%fd183, 0d0000000000000000;
	mov.b32 	%r148, 0;
$L__BB0_12:
	.pragma "nounroll";
	mov.u32 	%r93, _ZZ14JukesCantorGpuE22leftPartialLikelihoods;
	add.s32 	%r94, %r93, %r146;
	ld.shared.f32 	%f7, [%r94];
	cvt.f64.f32 	%fd96, %f7;
	setp.eq.s32 	%p11, %r147, 0;
	selp.f64 	%fd97, 0d3FE8000000000000, 0dBFD0000000000000, %p11;
	fma.rn.f64 	%fd98, %fd178, %fd97, 0d3FD0000000000000;
	fma.rn.f64 	%fd99, %fd98, %fd96, %fd182;
	mov.u32 	%r95, _ZZ14JukesCantorGpuE23rightPartialLikelihoods;
	add.s32 	%r96, %r95, %r146;
	ld.shared.f32 	%f8, [%r96];
	cvt.f64.f32 	%fd100, %f8;
	fma.rn.f64 	%fd101, %fd179, %fd97, 0d3FD0000000000000;
	fma.rn.f64 	%fd102, %fd101, %fd100, %fd183;
	add.s32 	%r97, %r148, 1;
	add.s32 	%r98, %r22, %r146;
	ld.shared.f32 	%f9, [%r98];
	cvt.f64.f32 	%fd103, %f9;
	setp.eq.s32 	%p12, %r97, %r5;
	selp.f64 	%fd104, 0d3FE8000000000000, 0dBFD0000000000000, %p12;
	fma.rn.f64 	%fd105, %fd178, %fd104, 0d3FD0000000000000;
	fma.rn.f64 	%fd106, %fd105, %fd103, %fd99;
	add.s32 	%r99, %r18, %r146;
	ld.shared.f32 	%f10, [%r99];
	cvt.f64.f32 	%fd107, %f10;
	fma.rn.f64 	%fd108, %fd179, %fd104, 0d3FD0000000000000;
	fma.rn.f64 	%fd109, %fd108, %fd107, %fd102;
	add.s32 	%r100, %r148, 2;
	shl.b32 	%r101, %r3, 3;
	add.s32 	%r102, %r94, %r101;
	ld.shared.f32 	%f11, [%r102];
	cvt.f64.f32 	%fd110, %f11;
	setp.eq.s32 	%p13, %r100, %r5;
	selp.f64 	%fd111, 0d3FE8000000000000, 0dBFD0000000000000, %p13;
	fma.rn.f64 	%fd112, %fd178, %fd111, 0d3FD0000000000000;
	fma.rn.f64 	%fd113, %fd112, %fd110, %fd106;
	add.s32 	%r103, %r20, %r146;
	ld.shared.f32 	%f12, [%r103];
	cvt.f64.f32 	%fd114, %f12;
	fma.rn.f64 	%fd115, %fd179, %fd111, 0d3FD0000000000000;
	fma.rn.f64 	%fd116, %fd115, %fd114, %fd109;
	add.s32 	%r104, %r148, 3;
	mad.lo.s32 	%r105, %r3, 12, %r94;
	ld.shared.f32 	%f13, [%r105];
	cvt.f64.f32 	%fd117, %f13;
	setp.eq.s32 	%p14, %r104, %r5;
	selp.f64 	%fd118, 0d3FE8000000000000, 0dBFD0000000000000, %p14;
	fma.rn.f64 	%fd119, %fd178, %fd118, 0d3FD0000000000000;
	fma.rn.f64 	%fd182, %fd119, %fd117, %fd113;
	add.s32 	%r106, %r21, %r146;
	ld.shared.f32 	%f14, [%r106];
	cvt.f64.f32 	%fd120, %f14;
	fma.rn.f64 	%fd121, %fd179, %fd118, 0d3FD0000000000000;
	fma.rn.f64 	%fd183, %fd121, %fd120, %fd116;
	add.s32 	%r148, %r148, 4;
	add.s32 	%r147, %r147, 4;
	shl.b32 	%r107, %r3, 4;
	add.s32 	%r146, %r146, %r107;
	setp.ne.s32 	%p15, %r148, %r150;
	@%p15 bra 	$L__BB0_12;
$L__BB0_13:
	setp.eq.s32 	%p16, %r15, 0;
	@%p16 bra 	$L__BB0_18;
	setp.eq.s32 	%p17, %r15, 1;
	@%p17 bra 	$L__BB0_16;
	mad.lo.s32 	%r108, %r150, %r3, %r2;
	shl.b32 	%r109, %r108, 2;
	mov.u32 	%r110, _ZZ14JukesCantorGpuE22leftPartialLikelihoods;
	add.s32 	%r111, %r110, %r109;
	ld.shared.f32 	%f15, [%r111];
	cvt.f64.f32 	%fd123, %f15;
	setp.eq.s32 	%p18, %r150, %r5;
	selp.f64 	%fd124, 0d3FE8000000000000, 0dBFD0000000000000, %p18;
	fma.rn.f64 	%fd125, %fd178, %fd124, 0d3FD0000000000000;
	fma.rn.f64 	%fd126, %fd125, %fd123, %fd182;
	mov.u32 	%r112, _ZZ14JukesCantorGpuE23rightPartialLikelihoods;
	add.s32 	%r113, %r112, %r109;
	ld.shared.f32 	%f16, [%r113];
	cvt.f64.f32 	%fd127, %f16;
	fma.rn.f64 	%fd128, %fd179, %fd124, 0d3FD0000000000000;
	fma.rn.f64 	%fd129, %fd128, %fd127, %fd183;
	add.s32 	%r114, %r150, 1;
	shl.b32 	%r115, %r3, 2;
	add.s32 	%r116, %r111, %r115;
	ld.shared.f32 	%f17, [%r116];
	cvt.f64.f32 	%fd130, %f17;
	setp.eq.s32 	%p19, %r114, %r5;
	selp.f64 	%fd131, 0d3FE8000000000000, 0dBFD0000000000000, %p19;
	fma.rn.f64 	%fd132, %fd178, %fd131, 0d3FD0000000000000;
	fma.rn.f64 	%fd182, %fd132, %fd130, %fd126;
	add.s32 	%r117, %r113, %r115;
	ld.shared.f32 	%f18, [%r117];
	cvt.f64.f32 	%fd133, %f18;
	fma.rn.f64 	%fd134, %fd179, %fd131, 0d3FD0000000000000;
	fma.rn.f64 	%fd183, %fd134, %fd133, %fd129;
	add.s32 	%r150, %r150, 2;
$L__BB0_16:
	and.b32  	%r118, %r47, 1;
	setp.eq.b32 	%p20, %r118, 1;
	not.pred 	%p21, %p20;
	@%p21 bra 	$L__BB0_18;
	mad.lo.s32 	%r119, %r150, %r3, %r2;
	shl.b32 	%r120, %r119, 2;
	mov.u32 	%r121, _ZZ14JukesCantorGpuE22leftPartialLikelihoods;
	add.s32 	%r122, %r121, %r120;
	ld.shared.f32 	%f19, [%r122];
	cvt.f64.f32 	%fd135, %f19;
	setp.eq.s32 	%p22, %r150, %r5;
	selp.f64 	%fd136, 0d3FE8000000000000, 0dBFD0000000000000, %p22;
	fma.rn.f64 	%fd137, %fd178, %fd136, 0d3FD0000000000000;
	fma.rn.f64 	%fd182, %fd137, %fd135, %fd182;
	mov.u32 	%r123, _ZZ14JukesCantorGpuE23rightPartialLikelihoods;
	add.s32 	%r124, %r123, %r120;
	ld.shared.f32 	%f20, [%r124];
	cvt.f64.f32 	%fd138, %f20;
	fma.rn.f64 	%fd139, %fd179, %fd136, 0d3FD0000000000000;
	fma.rn.f64 	%fd183, %fd139, %fd138, %fd183;
$L__BB0_18:
	mul.f64 	%fd192, %fd182, %fd183;
$L__BB0_19:
	st.shared.f64 	[%r14], %fd192;
$L__BB0_20:
	setp.ge.s32 	%p23, %r4, %r48;
	bar.sync 	0;
	setp.ne.s32 	%p24, %r5, 0;
	shl.b32 	%r125, %r2, 3;
	mov.u32 	%r126, _ZZ14JukesCantorGpuE18ufScalingSharedMem;
	add.s32 	%r32, %r126, %r125;
	or.pred  	%p25, %p24, %p23;
	@%p25 bra 	$L__BB0_36;
	setp.lt.s32 	%p26, %r47, 1;
	mov.f64 	%fd200, 0d0000000000000000;
	@%p26 bra 	$L__BB0_33;
	and.b32  	%r33, %r47, 7;
	setp.lt.u32 	%p27, %r47, 8;
	mov.f64 	%fd200, 0d0000000000000000;
	mov.b32 	%r154, 0;
	@%p27 bra 	$L__BB0_25;
	and.b32  	%r154, %r47, 2147483640;
	neg.s32 	%r152, %r154;
	shl.b32 	%r128, %r13, 3;
	mov.u32 	%r129, _ZZ14JukesCantorGpuE23ancSequenceSharedRecord;
	add.s32 	%r130, %r128, %r129;
	add.s32 	%r151, %r130, 32;
	mov.f64 	%fd200, 0d0000000000000000;
$L__BB0_24:
	.pragma "nounroll";
	ld.shared.f64 	%fd144, [%r151+-32];
	setp.gt.f64 	%p28, %fd144, %fd200;
	selp.f64 	%fd145, %fd144, %fd200, %p28;
	ld.shared.f64 	%fd146, [%r151+-24];
	setp.gt.f64 	%p29, %fd146, %fd145;
	selp.f64 	%fd147, %fd146, %fd145, %p29;
	ld.shared.f64 	%fd148, [%r151+-16];
	setp.gt.f64 	%p30, %fd148, %fd147;
	selp.f64 	%fd149, %fd148, %fd147, %p30;
	ld.shared.f64 	%fd150, [%r151+-8];
	setp.gt.f64 	%p31, %fd150, %fd149;
	selp.f64 	%fd151, %fd150, %fd149, %p31;
	ld.shared.f64 	%fd152, [%r151];
	setp.gt.f64 	%p32, %fd152, %fd151;
	selp.f64 	%fd153, %fd152, %fd151, %p32;
	ld.shared.f64 	%fd154, [%r151+8];
	setp.gt.f64 	%p33, %fd154, %fd153;
	selp.f64 	%fd155, %fd154, %fd153, %p33;
	ld.shared.f64 	%fd156, [%r151+16];
	setp.gt.f64 	%p34, %fd156, %fd155;
	selp.f64 	%fd157, %fd156, %fd155, %p34;
	ld.shared.f64 	%fd158, [%r151+24];
	setp.gt.f64 	%p35, %fd158, %fd157;
	selp.f64 	%fd200, %fd158, %fd157, %p35;
	add.s32 	%r152, %r152, 8;
	add.s32 	%r151, %r151, 64;
	setp.ne.s32 	%p36, %r152, 0;
	@%p36 bra 	$L__BB0_24;
$L__BB0_25:
	setp.eq.s32 	%p37, %r33, 0;
	@%p37 bra 	$L__BB0_33;
	and.b32  	%r42, %r47, 3;
	setp.lt.u32 	%p38, %r33, 4;
	@%p38 bra 	$L__BB0_28;
	add.s32 	%r131, %r154, %r13;
	shl.b32 	%r132, %r131, 3;
	mov.u32 	%r133, _ZZ14JukesCantorGpuE23ancSequenceSharedRecord;
	add.s32 	%r134, %r133, %r132;
	ld.shared.f64 	%fd160, [%r134];
	setp.gt.f64 	%p39, %fd160, %fd200;
	selp.f64 	%fd161, %fd160, %fd200, %p39;
	ld.shared.f64 	%fd162, [%r134+8];
	setp.gt.f64 	%p40, %fd162, %fd161;
	selp.f64 	%fd163, %fd162, %fd161, %p40;
	ld.shared.f64 	%fd164, [%r134+16];
	setp.gt.f64 	%p41, %fd164, %fd163;
	selp.f64 	%fd165, %fd164, %fd163, %p41;
	ld.shared.f64 	%fd166, [%r134+24];
	setp.gt.f64 	%p42, %fd166, %fd165;
	selp.f64 	%fd200, %fd166, %fd165, %p42;
	add.s32 	%r154, %r154, 4;
$L__BB0_28:
	setp.eq.s32 	%p43, %r42, 0;
	@%p43 bra 	$L__BB0_33;
	setp.eq.s32 	%p44, %r42, 1;
	@%p44 bra 	$L__BB0_31;
	add.s32 	%r135, %r154, %r13;
	shl.b32 	%r136, %r135, 3;
	mov.u32 	%r137, _ZZ14JukesCantorGpuE23ancSequenceSharedRecord;
	add.s32 	%r138, %r137, %r136;
	ld.shared.f64 	%fd168, [%r138];
	setp.gt.f64 	%p45, %fd168, %fd200;
	selp.f64 	%fd169, %fd168, %fd200, %p45;
	ld.shared.f64 	%fd170, [%r138+8];
	setp.gt.f64 	%p46, %fd170, %fd169;
	selp.f64 	%fd200, %fd170, %fd169, %p46;
	add.s32 	%r154, %r154, 2;
$L__BB0_31:
	and.b32  	%r139, %r47, 1;
	setp.eq.b32 	%p47, %r139, 1;
	not.pred 	%p48, %p47;
	@%p48 bra 	$L__BB0_33;
	add.s32 	%r140, %r154, %r13;
	shl.b32 	%r141, %r140, 3;
	mov.u32 	%r142, _ZZ14JukesCantorGpuE23ancSequenceSharedRecord;
	add.s32 	%r143, %r142, %r141;
	ld.shared.f64 	%fd171, [%r143];
	setp.gt.f64 	%p49, %fd171, %fd200;
	selp.f64 	%fd200, %fd171, %fd200, %p49;
$L__BB0_33:
	setp.ge.s32 	%p50, %r4, %r49;
	@%p50 bra 	$L__BB0_35;
	mad.lo.s32 	%r144, %r48, %r1, %r4;
	cvta.to.global.u64 	%rd15, %rd5;
	mul.wide.s32 	%rd16, %r144, 8;
	add.s64 	%rd17, %rd15, %rd16;
	ld.global.f64 	%fd172, [%rd17];
	mul.f64 	%fd173, %fd200, %fd172;
	st.global.f64 	[%rd17], %fd173;
$L__BB0_35:
	st.shared.f64 	[%r32], %fd200;
$L__BB0_36:
	setp.ge.s32 	%p51, %r4, %r48;
	bar.sync 	0;
	@%p51 bra 	$L__BB0_40;
	setp.ge.s32 	%p52, %r4, %r49;
	@%p52 bra 	$L__BB0_39;
	ld.shared.f64 	%fd174, [%r14];
	ld.shared.f64 	%fd175, [%r32];
	rcp.rn.f64 	%fd176, %fd175;
	mul.f64 	%fd177, %fd174, %fd176;
	cvt.rn.f32.f64 	%f21, %fd177;
	mul.wide.s32 	%rd20, %r12, 4;
	add.s64 	%rd21, %rd1, %rd20;
	st.global.f32 	[%rd21], %f21;
	bra.uni 	$L__BB0_40;
$L__BB0_39:
	mul.wide.s32 	%rd18, %r12, 4;
	add.s64 	%rd19, %rd1, %rd18;
	mov.b32 	%r145, 0;
	st.global.u32 	[%rd19], %r145;
$L__BB0_40:
	ret;

}
	// .globl	PoissonGpu
.visible .entry PoissonGpu(
	.param .u32 PoissonGpu_param_0,
	.param .u32 PoissonGpu_param_1,
	.param .u32 PoissonGpu_param_2,
	.param .u32 PoissonGpu_param_3,
	.param .f64 PoissonGpu_param_4,
	.param .u64 .ptr .align 1 PoissonGpu_param_5,
	.param .f64 PoissonGpu_param_6,
	.param .u64 .ptr .align 1 PoissonGpu_param_7,
	.param .u64 .ptr .align 1 PoissonGpu_param_8,
	.param .u64 .ptr .align 1 PoissonGpu_param_9,
	.param .f64 PoissonGpu_param_10,
	.param .f64 PoissonGpu_param_11,
	.param .u64 .ptr .align 1 PoissonGpu_param_12
)
{
	.reg .pred 	%p<53>;
	.reg .b32 	%r<156>;
	.reg .b32 	%f<22>;
	.reg .b64 	%rd<22>;
	.reg .b64 	%fd<201>;
	// demoted variable
	.shared .align 8 .b8 _ZZ10PoissonGpuE23ancSequenceSharedRecord[8192];
	// demoted variable
	.shared .align 4 .b8 _ZZ10PoissonGpuE22leftPartialLikelihoods[4096];
	// demoted variable
	.shared .align 4 .b8 _ZZ10PoissonGpuE23rightPartialLikelihoods[4096];
	// demoted variable
	.shared .align 8 .b8 _ZZ10PoissonGpuE18ufScalingSharedMem[4096];
	ld.param.u32 	%r47, [PoissonGpu_param_1];
	ld.param.u32 	%r48, [PoissonGpu_param_2];
	ld.param.u32 	%r49, [PoissonGpu_param_3];
	ld.param.f64 	%fd44, [PoissonGpu_param_4];
	ld.param.u64 	%rd2, [PoissonGpu_param_5];
	ld.param.f64 	%fd45, [PoissonGpu_param_6];
	ld.param.u64 	%rd3, [PoissonGpu_param_7];
	ld.param.u64 	%rd4, [PoissonGpu_param_8];
	ld.param.u64 	%rd6, [PoissonGpu_param_9];
	ld.param.f64 	%fd46, [PoissonGpu_param_10];
	ld.param.f64 	%fd47, [PoissonGpu_param_11];
	ld.param.u64 	%rd5, [PoissonGpu_param_12];
	cvta.to.global.u64 	%rd1, %rd6;
	mov.u32 	%r1, %ctaid.y;
	mov.u32 	%r2, %tid.x;
	mov.u32 	%r3, %ntid.x;
	mov.u32 	%r50, %ctaid.x;
	mad.lo.s32 	%r4, %r3, %r50, %r2;
	mov.u32 	%r5, %tid.y;
	setp.ge.s32 	%p1, %r4, %r48;
	@%p1 bra 	$L__BB1_2;
	cvta.to.global.u64 	%rd7, %rd3;
	cvta.to.global.u64 	%rd8, %rd4;
	mad.lo.s32 	%r51, %r47, %r1, %r5;
	mad.lo.s32 	%r52, %r51, %r48, %r4;
	mul.wide.s32 	%rd9, %r52, 4;
	add.s64 	%rd10, %rd7, %rd9;
	ld.global.f32 	%f3, [%rd10];
	mad.lo.s32 	%r53, %r3, %r5, %r2;
	shl.b32 	%r54, %r53, 2;
	mov.u32 	%r55, _ZZ10PoissonGpuE22leftPartialLikelihoods;
	add.s32 	%r56, %r55, %r54;
	st.shared.f32 	[%r56], %f3;
	add.s64 	%rd11, %rd8, %rd9;
	ld.global.f32 	%f4, [%rd11];
	mov.u32 	%r57, _ZZ10PoissonGpuE23rightPartialLikelihoods;
	add.s32 	%r58, %r57, %r54;
	st.shared.f32 	[%r58], %f4;
$L__BB1_2:
	cvta.to.global.u64 	%rd12, %rd2;
	mul.wide.u32 	%rd13, %r1, 8;
	add.s64 	%rd14, %rd12, %rd13;
	ld.global.f64 	%fd1, [%rd14];
	neg.f64 	%fd48, %fd46;
	mul.f64 	%fd49, %fd45, %fd48;
	mul.f64 	%fd50, %fd49, %fd1;
	mul.f64 	%fd2, %fd44, %fd50;
	fma.rn.f64 	%fd51, %fd2, 0d3FF71547652B82FE, 0d4338000000000000;
	{
	.reg .b32 %temp; 
	mov.b64 	{%r6, %temp}, %fd51;
	}
	mov.f64 	%fd52, 0dC338000000000000;
	add.rn.f64 	%fd53, %fd51, %fd52;
	fma.rn.f64 	%fd54, %fd53, 0dBFE62E42FEFA39EF, %fd2;
	fma.rn.f64 	%fd55, %fd53, 0dBC7ABC9E3B39803F, %fd54;
	fma.rn.f64 	%fd56, %fd55, 0d3E5ADE1569CE2BDF, 0d3E928AF3FCA213EA;
	fma.rn.f64 	%fd57, %fd56, %fd55, 0d3EC71DEE62401315;
	fma.rn.f64 	%fd58, %fd57, %fd55, 0d3EFA01997C89EB71;
	fma.rn.f64 	%fd59, %fd58, %fd55, 0d3F2A01A014761F65;
	fma.rn.f64 	%fd60, %fd59, %fd55, 0d3F56C16C1852B7AF;
	fma.rn.f64 	%fd61, %fd60, %fd55, 0d3F81111111122322;
	fma.rn.f64 	%fd62, %fd61, %fd55, 0d3FA55555555502A1;
	fma.rn.f64 	%fd63, %fd62, %fd55, 0d3FC5555555555511;
	fma.rn.f64 	%fd64, %fd63, %fd55, 0d3FE000000000000B;
	fma.rn.f64 	%fd65, %fd64, %fd55, 0d3FF0000000000000;
	fma.rn.f64 	%fd66, %fd65, %fd55, 0d3FF0000000000000;
	{
	.reg .b32 %temp; 
	mov.b64 	{%r7, %temp}, %fd66;
	}
	{
	.reg .b32 %temp; 
	mov.b64 	{%temp, %r8}, %fd66;
	}
	shl.b32 	%r59, %r6, 20;
	add.s32 	%r60, %r59, %r8;
	mov.b64 	%fd178, {%r7, %r60};
	{
	.reg .b32 %temp; 
	mov.b64 	{%temp, %r61}, %fd2;
	}
	mov.b32 	%f5, %r61;
	abs.f32 	%f1, %f5;
	setp.lt.f32 	%p2, %f1, 0f4086232B;
	@%p2 bra 	$L__BB1_5;
	setp.lt.f64 	%p3, %fd2, 0d0000000000000000;
	add.f64 	%fd67, %fd2, 0d7FF0000000000000;
	selp.f64 	%fd178, 0d0000000000000000, %fd67, %p3;
	setp.geu.f32 	%p4, %f1, 0f40874800;
	@%p4 bra 	$L__BB1_5;
	shr.u32 	%r62, %r6, 31;
	add.s32 	%r63, %r6, %r62;
	shr.s32 	%r64, %r63, 1;
	shl.b32 	%r65, %r64, 20;
	add.s32 	%r66, %r8, %r65;
	mov.b64 	%fd68, {%r7, %r66};
	sub.s32 	%r67, %r6, %r64;
	shl.b32 	%r68, %r67, 20;
	add.s32 	%r69, %r68, 1072693248;
	mov.b32 	%r70, 0;
	mov.b64 	%fd69, {%r70, %r69};
	mul.f64 	%fd178, %fd69, %fd68;
$L__BB1_5:
	neg.f64 	%fd70, %fd47;
	mul.f64 	%fd71, %fd45, %fd70;
	mul.f64 	%fd72, %fd71, %fd1;
	mul.f64 	%fd7, %fd44, %fd72;
	fma.rn.f64 	%fd73, %fd7, 0d3FF71547652B82FE, 0d4338000000000000;
	{
	.reg .b32 %temp; 
	mov.b64 	{%r9, %temp}, %fd73;
	}
	mov.f64 	%fd74, 0dC338000000000000;
	add.rn.f64 	%fd75, %fd73, %fd74;
	fma.rn.f64 	%fd76, %fd75, 0dBFE62E42FEFA39EF, %fd7;
	fma.rn.f64 	%fd77, %fd75, 0dBC7ABC9E3B39803F, %fd76;
	fma.rn.f64 	%fd78, %fd77, 0d3E5ADE1569CE2BDF, 0d3E928AF3FCA213EA;
	fma.rn.f64 	%fd79, %fd78, %fd77, 0d3EC71DEE62401315;
	fma.rn.f64 	%fd80, %fd79, %fd77, 0d3EFA01997C89EB71;
	fma.rn.f64 	%fd81, %fd80, %fd77, 0d3F2A01A014761F65;
	fma.rn.f64 	%fd82, %fd81, %fd77, 0d3F56C16C1852B7AF;
	fma.rn.f64 	%fd83, %fd82, %fd77, 0d3F81111111122322;
	fma.rn.f64 	%fd84, %fd83, %fd77, 0d3FA55555555502A1;
	fma.rn.f64 	%fd85, %fd84, %fd77, 0d3FC5555555555511;
	fma.rn.f64 	%fd86, %fd85, %fd77, 0d3FE000000000000B;
	fma.rn.f64 	%fd87, %fd86, %fd77, 0d3FF0000000000000;
	fma.rn.f64 	%fd88, %fd87, %fd77, 0d3FF0000000000000;
	{
	.reg .b32 %temp; 
	mov.b64 	{%r10, %temp}, %fd88;
	}
	{
	.reg .b32 %temp; 
	mov.b64 	{%temp, %r11}, %fd88;
	}
	shl.b32 	%r71, %r9, 20;
	add.s32 	%r72, %r71, %r11;
	mov.b64 	%fd179, {%r10, %r72};
	{
	.reg .b32 %temp; 
	mov.b64 	{%temp, %r73}, %fd7;
	}
	mov.b32 	%f6, %r73;
	abs.f32 	%f2, %f6;
	setp.lt.f32 	%p5, %f2, 0f4086232B;
	@%p5 bra 	$L__BB1_8;
	setp.lt.f64 	%p6, %fd7, 0d0000000000000000;
	add.f64 	%fd89, %fd7, 0d7FF0000000000000;
	selp.f64 	%fd179, 0d0000000000000000, %fd89, %p6;
	setp.geu.f32 	%p7, %f2, 0f40874800;
	@%p7 bra 	$L__BB1_8;
	shr.u32 	%r74, %r9, 31;
	add.s32 	%r75, %r9, %r74;
	shr.s32 	%r76, %r75, 1;
	shl.b32 	%r77, %r76, 20;
	add.s32 	%r78, %r11, %r77;
	mov.b64 	%fd90, {%r10, %r78};
	sub.s32 	%r79, %r9, %r76;
	shl.b32 	%r80, %r79, 20;
	add.s32 	%r81, %r80, 1072693248;
	mov.b32 	%r82, 0;
	mov.b64 	%fd91, {%r82, %r81};
	mul.f64 	%fd179, %fd91, %fd90;
$L__BB1_8:
	setp.ge.s32 	%p8, %r4, %r48;
	mad.lo.s32 	%r83, %r47, %r1, %r5;
	mad.lo.s32 	%r12, %r83, %r48, %r4;
	mul.lo.s32 	%r13, %r47, %r2;
	add.s32 	%r84, %r13, %r5;
	shl.b32 	%r85, %r84, 3;
	mov.u32 	%r86, _ZZ10PoissonGpuE23ancSequenceSharedRecord;
	add.s32 	%r14, %r86, %r85;
	@%p8 bra 	$L__BB1_20;
	setp.lt.s32 	%p9, %r47, 1;
	mov.f64 	%fd192, 0d0000000000000000;
	@%p9 bra 	$L__BB1_19;
	and.b32  	%r15, %r47, 3;
	setp.lt.u32 	%p10, %r47, 4;
	mov.f64 	%fd183, 0d0000000000000000;
	mov.b32 	%r150, 0;
	mov.f64 	%fd182, %fd183;
	@%p10 bra 	$L__BB1_13;
	and.b32  	%r150, %r47, 2147483644;
	neg.s32 	%r147, %r5;
	shl.b32 	%r89, %r3, 2;
	mov.u32 	%r90, _ZZ10PoissonGpuE23rightPartialLikelihoods;
	add.s32 	%r18, %r90, %r89;
	shl.b32 	%r146, %r2, 2;
	shl.b32 	%r91, %r3, 3;
	add.s32 	%r20, %r90, %r91;
	mad.lo.s32 	%r21, %r3, 12, %r90;
	mov.u32 	%r92, _ZZ10PoissonGpuE22leftPartialLikelihoods;
	add.s32 	%r22, %r92, %r89;
	mov.f64 	%fd183, 0d0000000000000000;
	mov.b32 	%r148, 0;
$L__BB1_12:
	.pragma "nounroll";
	mov.u32 	%r93, _ZZ10PoissonGpuE22leftPartialLikelihoods;
	add.s32 	%r94, %r93, %r146;
	ld.shared.f32 	%f7, [%r94];
	cvt.f64.f32 	%fd96, %f7;
	setp.eq.s32 	%p11, %r147, 0;
	selp.f64 	%fd97, 0d3FEE666666666666, 0dBFA999999999999A, %p11;
	fma.rn.f64 	%fd98, %fd178, %fd97, 0d3FA999999999999A;
	fma.rn.f64 	%fd99, %fd98, %fd96, %fd182;
	mov.u32 	%r95, _ZZ10PoissonGpuE23rightPartialLikelihoods;
	add.s32 	%r96, %r95, %r146;
	ld.shared.f32 	%f8, [%r96];
	cvt.f64.f32 	%fd100, %f8;
	fma.rn.f64 	%fd101, %fd179, %fd97, 0d3FA999999999999A;
	fma.rn.f64 	%fd102, %fd101, %fd100, %fd183;
	add.s32 	%r97, %r148, 1;
	add.s32 	%r98, %r22, %r146;
	ld.shared.f32 	%f9, [%r98];
	cvt.f64.f32 	%fd103, %f9;
	setp.eq.s32 	%p12, %r97, %r5;
	selp.f64 	%fd104, 0d3FEE666666666666, 0dBFA999999999999A, %p12;
	fma.rn.f64 	%fd105, %fd178, %fd104, 0d3FA999999999999A;
	fma.rn.f64 	%fd106, %fd105, %fd103, %fd99;
	add.s32 	%r99, %r18, %r146;
	ld.shared.f32 	%f10, [%r99];
	cvt.f64.f32 	%fd107, %f10;
	fma.rn.f64 	%fd108, %fd179, %fd104, 0d3FA999999999999A;
	fma.rn.f64 	%fd109, %fd108, %fd107, %fd102;
	add.s32 	%r100, %r148, 2;
	shl.b32 	%r101, %r3, 3;
	add.s32 	%r102, %r94, %r101;
	ld.shared.f32 	%f11, [%r102];
	cvt.f64.f32 	%fd110, %f11;
	setp.eq.s32 	%p13, %r100, %r5;
	selp.f64 	%fd111, 0d3FEE666666666666, 0dBFA999999999999A, %p13;
	fma.rn.f64 	%fd112, %fd178, %fd111, 0d3FA999999999999A;
	fma.rn.f64 	%fd113, %fd112, %fd110, %fd106;
	add.s32 	%r103, %r20, %r146;
	ld.shared.f32 	%f12, [%r103];
	cvt.f64.f32 	%fd114, %f12;
	fma.rn.f64 	%fd115, %fd179, %fd111, 0d3FA999999999999A;
	fma.rn.f64 	%fd116, %fd115, %fd114, %fd109;
	add.s32 	%r104, %r148, 3;
	mad.lo.s32 	%r105, %r3, 12, %r94;
	ld.shared.f32 	%f13, [%r105];
	cvt.f64.f32 	%fd117, %f13;
	setp.eq.s32 	%p14, %r104, %r5;
	selp.f64 	%fd118, 0d3FEE666666666666, 0dBFA999999999999A, %p14;
	fma.rn.f64 	%fd119, %fd178, %fd118, 0d3FA999999999999A;
	fma.rn.f64 	%fd182, %fd119, %fd117, %fd113;
	add.s32 	%r106, %r21, %r146;
	ld.shared.f32 	%f14, [%r106];
	cvt.f64.f32 	%fd120, %f14;
	fma.rn.f64 	%fd121, %fd179, %fd118, 0d3FA999999999999A;
	fma.rn.f64 	%fd183, %fd121, %fd120, %fd116;
	add.s32 	%r148, %r148, 4;
	add.s32 	%r147, %r147, 4;
	shl.b32 	%r107, %r3, 4;
	add.s32 	%r146, %r146, %r107;
	setp.ne.s32 	%p15, %r148, %r150;
	@%p15 bra 	$L__BB1_12;
$L__BB1_13:
	setp.eq.s32 	%p16, %r15, 0;
	@%p16 bra 	$L__BB1_18;
	setp.eq.s32 	%p17, %r15, 1;
	@%p17 bra 	$L__BB1_16;
	mad.lo.s32 	%r108, %r150, %r3, %r2;
	shl.b32 	%r109, %r108, 2;
	mov.u32 	%r110, _ZZ10PoissonGpuE22leftPartialLikelihoods;
	add.s32 	%r111, %r110, %r109;
	ld.shared.f32 	%f15, [%r111];
	cvt.f64.f32 	%fd123, %f15;
	setp.eq.s32 	%p18, %r150, %r5;
	selp.f64 	%fd124, 0d3FEE666666666666, 0dBFA999999999999A, %p18;
	fma.rn.f64 	%fd125, %fd178, %fd124, 0d3FA999999999999A;
	fma.rn.f64 	%fd126, %fd125, %fd123, %fd182;
	mov.u32 	%r112, _ZZ10PoissonGpuE23rightPartialLikelihoods;
	add.s32 	%r113, %r112, %r109;
	ld.shared.f32 	%f16, [%r113];
	cvt.f64.f32 	%fd127, %f16;
	fma.rn.f64 	%fd128, %fd179, %fd124, 0d3FA999999999999A;
	fma.rn.f64 	%fd129, %fd128, %fd127, %fd183;
	add.s32 	%r114, %r150, 1;
	shl.b32 	%r115, %r3, 2;
	add.s32 	%r116, %r111, %r115;
	ld.shared.f32 	%f17, [%r116];
	cvt.f64.f32 	%fd130, %f17;
	setp.eq.s32 	%p19, %r114, %r5;
	selp.f64 	%fd131, 0d3FEE666666666666, 0dBFA999999999999A, %p19;
	fma.rn.f64 	%fd132, %fd178, %fd131, 0d3FA999999999999A;
	fma.rn.f64 	%fd182, %fd132, %fd130, %fd126;
	add.s32 	%r117, %r113, %r115;
	ld.shared.f32 	%f18, [%r117];
	cvt.f64.f32 	%fd133, %f18;
	fma.rn.f64 	%fd134, %fd179, %fd131, 0d3FA999999999999A;
	fma.rn.f64 	%fd183, %fd134, %fd133, %fd129;
	add.s32 	%r150, %r150, 2;
$L__BB1_16:
	and.b32  	%r118, %r47, 1;
	setp.eq.b32 	%p20, %r118, 1;
	not.pred 	%p21, %p20;
	@%p21 bra 	$L__BB1_18;
	mad.lo.s32 	%r119, %r150, %r3, %r2;
	shl.b32 	%r120, %r119, 2;
	mov.u32 	%r121, _ZZ10PoissonGpuE22leftPartialLikelihoods;
	add.s32 	%r122, %r121, %r120;
	ld.shared.f32 	%f19, [%r122];
	cvt.f64.f32 	%fd135, %f19;
	setp.eq.s32 	%p22, %r150, %r5;
	selp.f64 	%fd136, 0d3FEE666666666666, 0dBFA999999999999A, %p22;
	fma.rn.f64 	%fd137, %fd178, %fd136, 0d3FA999999999999A;
	fma.rn.f64 	%fd182, %fd137, %fd135, %fd182;
	mov.u32 	%r123, _ZZ10PoissonGpuE23rightPartialLikelihoods;
	add.s32 	%r124, %r123, %r120;
	ld.shared.f32 	%f20, [%r124];
	cvt.f64.f32 	%fd138, %f20;
	fma.rn.f64 	%fd139, %fd179, %fd136, 0d3FA999999999999A;
	fma.rn.f64 	%fd183, %fd139, %fd138, %fd183;
$L__BB1_18:
	mul.f64 	%fd192, %fd182, %fd183;
$L__BB1_19:
	st.shared.f64 	[%r14], %fd192;
$L__BB1_20:
	setp.ge.s32 	%p23, %r4, %r48;
	bar.sync 	0;
	setp.ne.s32 	%p24, %r5, 0;
	shl.b32 	%r125, %r2, 3;
	mov.u32 	%r126, _ZZ10PoissonGpuE18ufScalingSharedMem;
	add.s32 	%r32, %r126, %r125;
	or.pred  	%p25, %p24, %p23;
	@%p25 bra 	$L__BB1_36;
	setp.lt.s32 	%p26, %r47, 1;
	mov.f64 	%fd200, 0d0000000000000000;
	@%p26 bra 	$L__BB1_33;
	and.b32  	%r33, %r47, 7;
	setp.lt.u32 	%p27, %r47, 8;
	mov.f64 	%fd200, 0d0000000000000000;
	mov.b32 	%r154, 0;
	@%p27 bra 	$L__BB1_25;
	and.b32  	%r154, %r47, 2147483640;
	neg.s32 	%r152, %r154;
	shl.b32 	%r128, %r13, 3;
	mov.u32 	%r129, _ZZ10PoissonGpuE23ancSequenceSharedRecord;
	add.s32 	%r130, %r128, %r129;
	add.s32 	%r151, %r130, 32;
	mov.f64 	%fd200, 0d0000000000000000;
$L__BB1_24:
	.pragma "nounroll";
	ld.shared.f64 	%fd144, [%r151+-32];
	setp.gt.f64 	%p28, %fd144, %fd200;
	selp.f64 	%fd145, %fd144, %fd200, %p28;
	ld.shared.f64 	%fd146, [%r151+-24];
	setp.gt.f64 	%p29, %fd146, %fd145;
	selp.f64 	%fd147, %fd146, %fd145, %p29;
	ld.shared.f64 	%fd148, [%r151+-16];
	setp.gt.f64 	%p30, %fd148, %fd147;
	selp.f64 	%fd149, %fd148, %fd147, %p30;
	ld.shared.f64 	%fd150, [%r151+-8];
	setp.gt.f64 	%p31, %fd150, %fd149;
	selp.f64 	%fd151, %fd150, %fd149, %p31;
	ld.shared.f64 	%fd152, [%r151];
	setp.gt.f64 	%p32, %fd152, %fd151;
	selp.f64 	%fd153, %fd152, %fd151, %p32;
	ld.shared.f64 	%fd154, [%r151+8];
	setp.gt.f64 	%p33, %fd154, %fd153;
	selp.f64 	%fd155, %fd154, %fd153, %p33;
	ld.shared.f64 	%fd156, [%r151+16];
	setp.gt.f64 	%p34, %fd156, %fd155;
	selp.f64 	%fd157, %fd156, %fd155, %p34;
	ld.shared.f64 	%fd158, [%r151+24];
	setp.gt.f64 	%p35, %fd158, %fd157;
	selp.f64 	%fd200, %fd158, %fd157, %p35;
	add.s32 	%r152, %r152, 8;
	add.s32 	%r151, %r151, 64;
	setp.ne.s32 	%p36, %r152, 0;
	@%p36 bra 	$L__BB1_24;
$L__BB1_25:
	setp.eq.s32 	%p37, %r33, 0;
	@%p37 bra 	$L__BB1_33;
	and.b32  	%r42, %r47, 3;
	setp.lt.u32 	%p38, %r33, 4;
	@%p38 bra 	$L__BB1_28;
	add.s32 	%r131, %r154, %r13;
	shl.b32 	%r132, %r131, 3;
	mov.u32 	%r133, _ZZ10PoissonGpuE23ancSequenceSharedRecord;
	add.s32 	%r134, %r133, %r132;
	ld.shared.f64 	%fd160, [%r134];
	setp.gt.f64 	%p39, %fd160, %fd200;
	selp.f64 	%fd161, %fd160, %fd200, %p39;
	ld.shared.f64 	%fd162, [%r134+8];
	setp.gt.f64 	%p40, %fd162, %fd161;
	selp.f64 	%fd163, %fd162, %fd161, %p40;
	ld.shared.f64 	%fd164, [%r134+16];
	setp.gt.f64 	%p41, %fd164, %fd163;
	selp.f64 	%fd165, %fd164, %fd163, %p41;
	ld.shared.f64 	%fd166, [%r134+24];
	setp.gt.f64 	%p42, %fd166, %fd165;
	selp.f64 	%fd200, %fd166, %fd165, %p42;
	add.s32 	%r154, %r154, 4;
$L__BB1_28:
	setp.eq.s32 	%p43, %r42, 0;
	@%p43 bra 	$L__BB1_33;
	setp.eq.s32 	%p44, %r42, 1;
	@%p44 bra 	$L__BB1_31;
	add.s32 	%r135, %r154, %r13;
	shl.b32 	%r136, %r135, 3;
	mov.u32 	%r137, _ZZ10PoissonGpuE23ancSequenceSharedRecord;
	add.s32 	%r138, %r137, %r136;
	ld.shared.f64 	%fd168, [%r138];
	setp.gt.f64 	%p45, %fd168, %fd200;
	selp.f64 	%fd169, %fd168, %fd200, %p45;
	ld.shared.f64 	%fd170, [%r138+8];
	setp.gt.f64 	%p46, %fd170, %fd169;
	selp.f64 	%fd200, %fd170, %fd169, %p46;
	add.s32 	%r154, %r154, 2;
$L__BB1_31:
	and.b32  	%r139, %r47, 1;
	setp.eq.b32 	%p47, %r139, 1;
	not.pred 	%p48, %p47;
	@%p48 bra 	$L__BB1_33;
	add.s32 	%r140, %r154, %r13;
	shl.b32 	%r141, %r140, 3;
	mov.u32 	%r142, _ZZ10PoissonGpuE23ancSequenceSharedRecord;
	add.s32 	%r143, %r142, %r141;
	ld.shared.f64 	%fd171, [%r143];
	setp.gt.f64 	%p49, %fd171, %fd200;
	selp.f64 	%fd200, %fd171, %fd200, %p49;
$L__BB1_33:
	setp.ge.s32 	%p50, %r4, %r49;
	@%p50 bra 	$L__BB1_35;
	mad.lo.s32 	%r144, %r48, %r1, %r4;
	cvta.to.global.u64 	%rd15, %rd5;
	mul.wide.s32 	%rd16, %r144, 8;
	add.s64 	%rd17, %rd15, %rd16;
	ld.global.f64 	%fd172, [%rd17];
	mul.f64 	%fd173, %fd200, %fd172;
	st.global.f64 	[%rd17], %fd173;
$L__BB1_35:
	st.shared.f64 	[%r32], %fd200;
$L__BB1_36:
	setp.ge.s32 	%p51, %r4, %r48;
	bar.sync 	0;
	@%p51 bra 	$L__BB1_40;
	setp.ge.s32 	%p52, %r4, %r49;
	@%p52 bra 	$L__BB1_39;
	ld.shared.f64 	%fd174, [%r14];
	ld.shared.f64 	%fd175, [%r32];
	rcp.rn.f64 	%fd176, %fd175;
	mul.f64 	%fd177, %fd174, %fd176;
	cvt.rn.f32.f64 	%f21, %fd177;
	mul.wide.s32 	%rd20, %r12, 4;
	add.s64 	%rd21, %rd1, %rd20;
	st.global.f32 	[%rd21], %f21;
	bra.uni 	$L__BB1_40;
$L__BB1_39:
	mul.wide.s32 	%rd18, %r12, 4;
	add.s64 	%rd19, %rd1, %rd18;
	mov.b32 	%r145, 0;
	st.global.u32 	[%rd19], %r145;
$L__BB1_40:
	ret;

}
	// .globl	KimuraGpu
.visible .entry KimuraGpu(
	.param .u32 KimuraGpu_param_0,
	.param .u32 KimuraGpu_param_1,
	.param .u32 KimuraGpu_param_2,
	.param .u32 KimuraGpu_param_3,
	.param .f64 KimuraGpu_param_4,
	.param .f64 KimuraGpu_param_5,
	.param .u64 .ptr .align 1 KimuraGpu_param_6,
	.param .f64 KimuraGpu_param_7,
	.param .u64 .ptr .align 1 KimuraGpu_param_8,
	.param .u64 .ptr .align 1 KimuraGpu_param_9,
	.param .u64 .ptr .align 1 KimuraGpu_param_10,
	.param .f64 KimuraGpu_param_11,
	.param .f64 KimuraGpu_param_12,
	.param .u64 .ptr .align 1 KimuraGpu_param_13
)
{
	.reg .pred 	%p<50>;
	.reg .b32 	%r<174>;
	.reg .b32 	%f<86>;
	.reg .b64 	%rd<23>;
	.reg .b64 	%fd<262>;
	// demoted variable
	.shared .align 8 .b8 _ZZ9KimuraGpuE23ancSequenceSharedRecord[8192];
	// demoted variable
	.shared .align 4 .b8 _ZZ9KimuraGpuE22leftPartialLikelihoods[4096];
	// demoted variable
	.shared .align 4 .b8 _ZZ9KimuraGpuE23rightPartialLikelihoods[4096];
	// demoted variable
	.shared .align 8 .b8 _ZZ9KimuraGpuE18ufScalingSharedMem[4096];
	ld.param.u32 	%r36, [KimuraGpu_param_1];
	ld.param.u32 	%r37, [KimuraGpu_param_2];
	ld.param.u32 	%r38, [KimuraGpu_param_3];
	ld.param.f64 	%fd46, [KimuraGpu_param_5];
	ld.param.u64 	%rd2, [KimuraGpu_param_6];
	ld.param.f64 	%fd47, [KimuraGpu_param_7];
	ld.param.u64 	%rd3, [KimuraGpu_param_8];
	ld.param.u64 	%rd4, [KimuraGpu_param_9];
	ld.param.u64 	%rd6, [KimuraGpu_param_10];
	ld.param.f64 	%fd48, [KimuraGpu_param_11];
	ld.param.f64 	%fd49, [KimuraGpu_param_12];
	cvta.to.global.u64 	%rd1, %rd6;
	mov.u32 	%r1, %ctaid.y;
	mov.u32 	%r2, %tid.x;
	mov.u32 	%r3, %ntid.x;
	mov.u32 	%r39, %ctaid.x;
	mad.lo.s32 	%r4, %r3, %r39, %r2;
	mov.u32 	%r5, %tid.y;
	setp.ge.s32 	%p1, %r4, %r37;
	@%p1 bra 	$L__BB2_2;
	cvta.to.global.u64 	%rd7, %rd3;
	cvta.to.global.u64 	%rd8, %rd4;
	mad.lo.s32 	%r40, %r36, %r1, %r5;
	mad.lo.s32 	%r41, %r40, %r37, %r4;
	mul.wide.s32 	%rd9, %r41, 4;
	add.s64 	%rd10, %rd7, %rd9;
	ld.global.f32 	%f13, [%rd10];
	mad.lo.s32 	%r42, %r3, %r5, %r2;
	shl.b32 	%r43, %r42, 2;
	mov.u32 	%r44, _ZZ9KimuraGpuE22leftPartialLikelihoods;
	add.s32 	%r45, %r44, %r43;
	st.shared.f32 	[%r45], %f13;
	add.s64 	%rd11, %rd8, %rd9;
	ld.global.f32 	%f14, [%rd11];
	mov.u32 	%r46, _ZZ9KimuraGpuE23rightPartialLikelihoods;
	add.s32 	%r47, %r46, %r43;
	st.shared.f32 	[%r47], %f14;
$L__BB2_2:
	cvta.to.global.u64 	%rd12, %rd2;
	mul.wide.u32 	%rd13, %r1, 8;
	add.s64 	%rd14, %rd12, %rd13;
	ld.global.f64 	%fd1, [%rd14];
	neg.f64 	%fd50, %fd48;
	mul.f64 	%fd51, %fd47, %fd50;
	mul.f64 	%fd52, %fd51, %fd1;
	mul.f64 	%fd2, %fd46, %fd52;
	fma.rn.f64 	%fd53, %fd2, 0d3FF71547652B82FE, 0d4338000000000000;
	{
	.reg .b32 %temp; 
	mov.b64 	{%r6, %temp}, %fd53;
	}
	mov.f64 	%fd54, 0dC338000000000000;
	add.rn.f64 	%fd55, %fd53, %fd54;
	fma.rn.f64 	%fd56, %fd55, 0dBFE62E42FEFA39EF, %fd2;
	fma.rn.f64 	%fd57, %fd55, 0dBC7ABC9E3B39803F, %fd56;
	fma.rn.f64 	%fd58, %fd57, 0d3E5ADE1569CE2BDF, 0d3E928AF3FCA213EA;
	fma.rn.f64 	%fd59, %fd58, %fd57, 0d3EC71DEE62401315;
	fma.rn.f64 	%fd60, %fd59, %fd57, 0d3EFA01997C89EB71;
	fma.rn.f64 	%fd61, %fd60, %fd57, 0d3F2A01A014761F65;
	fma.rn.f64 	%fd62, %fd61, %fd57, 0d3F56C16C1852B7AF;
	fma.rn.f64 	%fd63, %fd62, %fd57, 0d3F81111111122322;
	fma.rn.f64 	%fd64, %fd63, %fd57, 0d3FA55555555502A1;
	fma.rn.f64 	%fd65, %fd64, %fd57, 0d3FC5555555555511;
	fma.rn.f64 	%fd66, %fd65, %fd57, 0d3FE000000000000B;
	fma.rn.f64 	%fd67, %fd66, %fd57, 0d3FF0000000000000;
	fma.rn.f64 	%fd68, %fd67, %fd57, 0d3FF0000000000000;
	{
	.reg .b32 %temp; 
	mov.b64 	{%r7, %temp}, %fd68;
	}
	{
	.reg .b32 %temp; 
	mov.b64 	{%temp, %r8}, %fd68;
	}
	shl.b32 	%r48, %r6, 20;
	add.s32 	%r49, %r48, %r8;
	mov.b64 	%fd248, {%r7, %r49};
	{
	.reg .b32 %temp; 
	mov.b64 	{%temp, %r50}, %fd2;
	}
	mov.b32 	%f15, %r50;
	abs.f32 	%f1, %f15;
	setp.lt.f32 	%p2, %f1, 0f4086232B;
	@%p2 bra 	$L__BB2_5;
	setp.lt.f64 	%p3, %fd2, 0d0000000000000000;
	add.f64 	%fd69, %fd2, 0d7FF0000000000000;
	selp.f64 	%fd248, 0d0000000000000000, %fd69, %p3;
	setp.geu.f32 	%p4, %f1, 0f40874800;
	@%p4 bra 	$L__BB2_5;
	shr.u32 	%r51, %r6, 31;
	add.s32 	%r52, %r6, %r51;
	shr.s32 	%r53, %r52, 1;
	shl.b32 	%r54, %r53, 20;
	add.s32 	%r55, %r8, %r54;
	mov.b64 	%fd70, {%r7, %r55};
	sub.s32 	%r56, %r6, %r53;
	shl.b32 	%r57, %r56, 20;
	add.s32 	%r58, %r57, 1072693248;
	mov.b32 	%r59, 0;
	mov.b64 	%fd71, {%r59, %r58};
	mul.f64 	%fd248, %fd71, %fd70;
$L__BB2_5:
	ld.param.f64 	%fd247, [KimuraGpu_param_4];
	cvt.rn.f32.f64 	%f2, %fd248;
	add.f64 	%fd72, %fd247, 0d3FF0000000000000;
	mul.f64 	%fd7, %fd72, 0d3FE0000000000000;
	mul.f64 	%fd8, %fd7, %fd2;
	fma.rn.f64 	%fd73, %fd8, 0d3FF71547652B82FE, 0d4338000000000000;
	{
	.reg .b32 %temp; 
	mov.b64 	{%r9, %temp}, %fd73;
	}
	mov.f64 	%fd74, 0dC338000000000000;
	add.rn.f64 	%fd75, %fd73, %fd74;
	fma.rn.f64 	%fd76, %fd75, 0dBFE62E42FEFA39EF, %fd8;
	fma.rn.f64 	%fd77, %fd75, 0dBC7ABC9E3B39803F, %fd76;
	fma.rn.f64 	%fd78, %fd77, 0d3E5ADE1569CE2BDF, 0d3E928AF3FCA213EA;
	fma.rn.f64 	%fd79, %fd78, %fd77, 0d3EC71DEE62401315;
	fma.rn.f64 	%fd80, %fd79, %fd77, 0d3EFA01997C89EB71;
	fma.rn.f64 	%fd81, %fd80, %fd77, 0d3F2A01A014761F65;
	fma.rn.f64 	%fd82, %fd81, %fd77, 0d3F56C16C1852B7AF;
	fma.rn.f64 	%fd83, %fd82, %fd77, 0d3F81111111122322;
	fma.rn.f64 	%fd84, %fd83, %fd77, 0d3FA55555555502A1;
	fma.rn.f64 	%fd85, %fd84, %fd77, 0d3FC5555555555511;
	fma.rn.f64 	%fd86, %fd85, %fd77, 0d3FE000000000000B;
	fma.rn.f64 	%fd87, %fd86, %fd77, 0d3FF0000000000000;
	fma.rn.f64 	%fd88, %fd87, %fd77, 0d3FF0000000000000;
	{
	.reg .b32 %temp; 
	mov.b64 	{%r10, %temp}, %fd88;
	}
	{
	.reg .b32 %temp; 
	mov.b64 	{%temp, %r11}, %fd88;
	}
	shl.b32 	%r60, %r9, 20;
	add.s32 	%r61, %r60, %r11;
	mov.b64 	%fd249, {%r10, %r61};
	{
	.reg .b32 %temp; 
	mov.b64 	{%temp, %r62}, %fd8;
	}
	mov.b32 	%f16, %r62;
	abs.f32 	%f3, %f16;
	setp.lt.f32 	%p5, %f3, 0f4086232B;
	@%p5 bra 	$L__BB2_8;
	setp.lt.f64 	%p6, %fd8, 0d0000000000000000;
	add.f64 	%fd89, %fd8, 0d7FF0000000000000;
	selp.f64 	%fd249, 0d0000000000000000, %fd89, %p6;
	setp.geu.f32 	%p7, %f3, 0f40874800;
	@%p7 bra 	$L__BB2_8;
	shr.u32 	%r63, %r9, 31;
	add.s32 	%r64, %r9, %r63;
	shr.s32 	%r65, %r64, 1;
	shl.b32 	%r66, %r65, 20;
	add.s32 	%r67, %r11, %r66;
	mov.b64 	%fd90, {%r10, %r67};
	sub.s32 	%r68, %r9, %r65;
	shl.b32 	%r69, %r68, 20;
	add.s32 	%r70, %r69, 1072693248;
	mov.b32 	%r71, 0;
	mov.b64 	%fd91, {%r71, %r70};
	mul.f64 	%fd249, %fd91, %fd90;
$L__BB2_8:
	cvt.rn.f32.f64 	%f17, %fd249;
	cvt.f64.f32 	%fd92, %f2;
	mul.f64 	%fd93, %fd92, 0d3FD0000000000000;
	add.f64 	%fd94, %fd93, 0d3FD0000000000000;
	cvt.f64.f32 	%fd95, %f17;
	mul.f64 	%fd96, %fd95, 0d3FE0000000000000;
	add.f64 	%fd97, %fd94, %fd96;
	cvt.rn.f32.f64 	%f4, %fd97;
	sub.f64 	%fd98, %fd94, %fd96;
	cvt.rn.f32.f64 	%f5, %fd98;
	mov.f64 	%fd99, 0d3FD0000000000000;
	sub.f64 	%fd100, %fd99, %fd93;
	cvt.rn.f32.f64 	%f6, %fd100;
	neg.f64 	%fd101, %fd49;
	mul.f64 	%fd102, %fd47, %fd101;
	mul.f64 	%fd103, %fd102, %fd1;
	mul.f64 	%fd13, %fd46, %fd103;
	fma.rn.f64 	%fd104, %fd13, 0d3FF71547652B82FE, 0d4338000000000000;
	{
	.reg .b32 %temp; 
	mov.b64 	{%r12, %temp}, %fd104;
	}
	mov.f64 	%fd105, 0dC338000000000000;
	add.rn.f64 	%fd106, %fd104, %fd105;
	fma.rn.f64 	%fd107, %fd106, 0dBFE62E42FEFA39EF, %fd13;
	fma.rn.f64 	%fd108, %fd106, 0dBC7ABC9E3B39803F, %fd107;
	fma.rn.f64 	%fd109, %fd108, 0d3E5ADE1569CE2BDF, 0d3E928AF3FCA213EA;
	fma.rn.f64 	%fd110, %fd109, %fd108, 0d3EC71DEE62401315;
	fma.rn.f64 	%fd111, %fd110, %fd108, 0d3EFA01997C89EB71;
	fma.rn.f64 	%fd112, %fd111, %fd108, 0d3F2A01A014761F65;
	fma.rn.f64 	%fd113, %fd112, %fd108, 0d3F56C16C1852B7AF;
	fma.rn.f64 	%fd114, %fd113, %fd108, 0d3F81111111122322;
	fma.rn.f64 	%fd115, %fd114, %fd108, 0d3FA55555555502A1;
	fma.rn.f64 	%fd116, %fd115, %fd108, 0d3FC5555555555511;
	fma.rn.f64 	%fd117, %fd116, %fd108, 0d3FE000000000000B;
	fma.rn.f64 	%fd118, %fd117, %fd108, 0d3FF0000000000000;
	fma.rn.f64 	%fd119, %fd118, %fd108, 0d3FF0000000000000;
	{
	.reg .b32 %temp; 
	mov.b64 	{%r13, %temp}, %fd119;
	}
	{
	.reg .b32 %temp; 
	mov.b64 	{%temp, %r14}, %fd119;
	}
	shl.b32 	%r72, %r12, 20;
	add.s32 	%r73, %r72, %r14;
	mov.b64 	%fd250, {%r13, %r73};
	{
	.reg .b32 %temp; 
	mov.b64 	{%temp, %r74}, %fd13;
	}
	mov.b32 	%f18, %r74;
	abs.f32 	%f7, %f18;
	setp.lt.f32 	%p8, %f7, 0f4086232B;
	@%p8 bra 	$L__BB2_11;
	setp.lt.f64 	%p9, %fd13, 0d0000000000000000;
	add.f64 	%fd120, %fd13, 0d7FF0000000000000;
	selp.f64 	%fd250, 0d0000000000000000, %fd120, %p9;
	setp.geu.f32 	%p10, %f7, 0f40874800;
	@%p10 bra 	$L__BB2_11;
	shr.u32 	%r75, %r12, 31;
	add.s32 	%r76, %r12, %r75;
	shr.s32 	%r77, %r76, 1;
	shl.b32 	%r78, %r77, 20;
	add.s32 	%r79, %r14, %r78;
	mov.b64 	%fd121, {%r13, %r79};
	sub.s32 	%r80, %r12, %r77;
	shl.b32 	%r81, %r80, 20;
	add.s32 	%r82, %r81, 1072693248;
	mov.b32 	%r83, 0;
	mov.b64 	%fd122, {%r83, %r82};
	mul.f64 	%fd250, %fd122, %fd121;
$L__BB2_11:
	cvt.rn.f32.f64 	%f8, %fd250;
	mul.f64 	%fd18, %fd7, %fd13;
	fma.rn.f64 	%fd123, %fd18, 0d3FF71547652B82FE, 0d4338000000000000;
	{
	.reg .b32 %temp; 
	mov.b64 	{%r15, %temp}, %fd123;
	}
	mov.f64 	%fd124, 0dC338000000000000;
	add.rn.f64 	%fd125, %fd123, %fd124;
	fma.rn.f64 	%fd126, %fd125, 0dBFE62E42FEFA39EF, %fd18;
	fma.rn.f64 	%fd127, %fd125, 0dBC7ABC9E3B39803F, %fd126;
	fma.rn.f64 	%fd128, %fd127, 0d3E5ADE1569CE2BDF, 0d3E928AF3FCA213EA;
	fma.rn.f64 	%fd129, %fd128, %fd127, 0d3EC71DEE62401315;
	fma.rn.f64 	%fd130, %fd129, %fd127, 0d3EFA01997C89EB71;
	fma.rn.f64 	%fd131, %fd130, %fd127, 0d3F2A01A014761F65;
	fma.rn.f64 	%fd132, %fd131, %fd127, 0d3F56C16C1852B7AF;
	fma.rn.f64 	%fd133, %fd132, %fd127, 0d3F81111111122322;
	fma.rn.f64 	%fd134, %fd133, %fd127, 0d3FA55555555502A1;
	fma.rn.f64 	%fd135, %fd134, %fd127, 0d3FC5555555555511;
	fma.rn.f64 	%fd136, %fd135, %fd127, 0d3FE000000000000B;
	fma.rn.f64 	%fd137, %fd136, %fd127, 0d3FF0000000000000;
	fma.rn.f64 	%fd138, %fd137, %fd127, 0d3FF0000000000000;
	{
	.reg .b32 %temp; 
	mov.b64 	{%r16, %temp}, %fd138;
	}
	{
	.reg .b32 %temp; 
	mov.b64 	{%temp, %r17}, %fd138;
	}
	shl.b32 	%r84, %r15, 20;
	add.s32 	%r85, %r84, %r17;
	mov.b64 	%fd251, {%r16, %r85};
	{
	.reg .b32 %temp; 
	mov.b64 	{%temp, %r86}, %fd18;
	}
	mov.b32 	%f19, %r86;
	abs.f32 	%f9, %f19;
	setp.lt.f32 	%p11, %f9, 0f4086232B;
	@%p11 bra 	$L__BB2_14;
	setp.lt.f64 	%p12, %fd18, 0d0000000000000000;
	add.f64 	%fd139, %fd18, 0d7FF0000000000000;
	selp.f64 	%fd251, 0d0000000000000000, %fd139, %p12;
	setp.geu.f32 	%p13, %f9, 0f40874800;
	@%p13 bra 	$L__BB2_14;
	shr.u32 	%r87, %r15, 31;
	add.s32 	%r88, %r15, %r87;
	shr.s32 	%r89, %r88, 1;
	shl.b32 	%r90, %r89, 20;
	add.s32 	%r91, %r17, %r90;
	mov.b64 	%fd140, {%r16, %r91};
	sub.s32 	%r92, %r15, %r89;
	shl.b32 	%r93, %r92, 20;
	add.s32 	%r94, %r93, 1072693248;
	mov.b32 	%r95, 0;
	mov.b64 	%fd141, {%r95, %r94};
	mul.f64 	%fd251, %fd141, %fd140;
$L__BB2_14:
	setp.ge.s32 	%p14, %r4, %r37;
	cvt.rn.f32.f64 	%f20, %fd251;
	cvt.f64.f32 	%fd142, %f8;
	mul.f64 	%fd143, %fd142, 0d3FD0000000000000;
	add.f64 	%fd144, %fd143, 0d3FD0000000000000;
	cvt.f64.f32 	%fd145, %f20;
	mul.f64 	%fd146, %fd145, 0d3FE0000000000000;
	add.f64 	%fd147, %fd144, %fd146;
	cvt.rn.f32.f64 	%f10, %fd147;
	sub.f64 	%fd148, %fd144, %fd146;
	cvt.rn.f32.f64 	%f11, %fd148;
	mov.f64 	%fd149, 0d3FD0000000000000;
	sub.f64 	%fd150, %fd149, %fd143;
	cvt.rn.f32.f64 	%f12, %fd150;
	mad.lo.s32 	%r96, %r36, %r1, %r5;
	mad.lo.s32 	%r18, %r96, %r37, %r4;
	mul.lo.s32 	%r19, %r36, %r2;
	add.s32 	%r97, %r19, %r5;
	shl.b32 	%r98, %r97, 3;
	mov.u32 	%r99, _ZZ9KimuraGpuE23ancSequenceSharedRecord;
	add.s32 	%r20, %r99, %r98;
	@%p14 bra 	$L__BB2_25;
	mov.f64 	%fd252, 0d0000000000000000;
	setp.gt.s32 	%p15, %r5, 1;
	@%p15 bra 	$L__BB2_19;
	setp.eq.s32 	%p18, %r5, 0;
	@%p18 bra 	$L__BB2_22;
	setp.eq.s32 	%p19, %r5, 1;
	mov.f64 	%fd253, %fd252;
	@%p19 bra 	$L__BB2_18;
	bra.uni 	$L__BB2_24;
$L__BB2_18:
	shl.b32 	%r124, %r2, 2;
	mov.u32 	%r125, _ZZ9KimuraGpuE22leftPartialLikelihoods;
	add.s32 	%r126, %r125, %r124;
	ld.shared.f32 	%f53, [%r126];
	mul.f32 	%f54, %f53, %f6;
	cvt.f64.f32 	%fd180, %f54;
	add.f64 	%fd181, %fd180, 0d0000000000000000;
	mov.u32 	%r127, _ZZ9KimuraGpuE23rightPartialLikelihoods;
	add.s32 	%r128, %r127, %r124;
	ld.shared.f32 	%f55, [%r128];
	mul.f32 	%f56, %f55, %f12;
	cvt.f64.f32 	%fd182, %f56;
	add.f64 	%fd183, %fd182, 0d0000000000000000;
	shl.b32 	%r129, %r3, 2;
	add.s32 	%r130, %r126, %r129;
	ld.shared.f32 	%f57, [%r130];
	mul.f32 	%f58, %f57, %f4;
	cvt.f64.f32 	%fd184, %f58;
	add.f64 	%fd185, %fd181, %fd184;
	add.s32 	%r131, %r128, %r129;
	ld.shared.f32 	%f59, [%r131];
	mul.f32 	%f60, %f59, %f10;
	cvt.f64.f32 	%fd186, %f60;
	add.f64 	%fd187, %fd183, %fd186;
	add.s32 	%r132, %r130, %r129;
	ld.shared.f32 	%f61, [%r132];
	mul.f32 	%f62, %f61, %f6;
	cvt.f64.f32 	%fd188, %f62;
	add.f64 	%fd189, %fd185, %fd188;
	add.s32 	%r133, %r131, %r129;
	ld.shared.f32 	%f63, [%r133];
	mul.f32 	%f64, %f63, %f12;
	cvt.f64.f32 	%fd190, %f64;
	add.f64 	%fd191, %fd187, %fd190;
	add.s32 	%r134, %r132, %r129;
	ld.shared.f32 	%f65, [%r134];
	mul.f32 	%f66, %f65, %f5;
	cvt.f64.f32 	%fd192, %f66;
	add.f64 	%fd252, %fd189, %fd192;
	add.s32 	%r135, %r133, %r129;
	ld.shared.f32 	%f67, [%r135];
	mul.f32 	%f68, %f67, %f11;
	cvt.f64.f32 	%fd193, %f68;
	add.f64 	%fd253, %fd191, %fd193;
	bra.uni 	$L__BB2_24;
$L__BB2_19:
	setp.eq.s32 	%p16, %r5, 2;
	@%p16 bra 	$L__BB2_23;
	setp.eq.s32 	%p17, %r5, 3;
	mov.f64 	%fd253, %fd252;
	@%p17 bra 	$L__BB2_21;
	bra.uni 	$L__BB2_24;
$L__BB2_21:
	shl.b32 	%r100, %r2, 2;
	mov.u32 	%r101, _ZZ9KimuraGpuE22leftPartialLikelihoods;
	add.s32 	%r102, %r101, %r100;
	ld.shared.f32 	%f21, [%r102];
	mul.f32 	%f22, %f21, %f6;
	cvt.f64.f32 	%fd152, %f22;
	add.f64 	%fd153, %fd152, 0d0000000000000000;
	mov.u32 	%r103, _ZZ9KimuraGpuE23rightPartialLikelihoods;
	add.s32 	%r104, %r103, %r100;
	ld.shared.f32 	%f23, [%r104];
	mul.f32 	%f24, %f23, %f12;
	cvt.f64.f32 	%fd154, %f24;
	add.f64 	%fd155, %fd154, 0d0000000000000000;
	shl.b32 	%r105, %r3, 2;
	add.s32 	%r106, %r102, %r105;
	ld.shared.f32 	%f25, [%r106];
	mul.f32 	%f26, %f25, %f5;
	cvt.f64.f32 	%fd156, %f26;
	add.f64 	%fd157, %fd153, %fd156;
	add.s32 	%r107, %r104, %r105;
	ld.shared.f32 	%f27, [%r107];
	mul.f32 	%f28, %f27, %f11;
	cvt.f64.f32 	%fd158, %f28;
	add.f64 	%fd159, %fd155, %fd158;
	add.s32 	%r108, %r106, %r105;
	ld.shared.f32 	%f29, [%r108];
	mul.f32 	%f30, %f29, %f6;
	cvt.f64.f32 	%fd160, %f30;
	add.f64 	%fd161, %fd157, %fd160;
	add.s32 	%r109, %r107, %r105;
	ld.shared.f32 	%f31, [%r109];
	mul.f32 	%f32, %f31, %f12;
	cvt.f64.f32 	%fd162, %f32;
	add.f64 	%fd163, %fd159, %fd162;
	add.s32 	%r110, %r108, %r105;
	ld.shared.f32 	%f33, [%r110];
	mul.f32 	%f34, %f33, %f4;
	cvt.f64.f32 	%fd164, %f34;
	add.f64 	%fd252, %fd161, %fd164;
	add.s32 	%r111, %r109, %r105;
	ld.shared.f32 	%f35, [%r111];
	mul.f32 	%f36, %f35, %f10;
	cvt.f64.f32 	%fd165, %f36;
	add.f64 	%fd253, %fd163, %fd165;
	bra.uni 	$L__BB2_24;
$L__BB2_22:
	shl.b32 	%r136, %r2, 2;
	mov.u32 	%r137, _ZZ9KimuraGpuE22leftPartialLikelihoods;
	add.s32 	%r138, %r137, %r136;
	ld.shared.f32 	%f69, [%r138];
	mul.f32 	%f70, %f69, %f4;
	cvt.f64.f32 	%fd194, %f70;
	add.f64 	%fd195, %fd194, 0d0000000000000000;
	mov.u32 	%r139, _ZZ9KimuraGpuE23rightPartialLikelihoods;
	add.s32 	%r140, %r139, %r136;
	ld.shared.f32 	%f71, [%r140];
	mul.f32 	%f72, %f71, %f10;
	cvt.f64.f32 	%fd196, %f72;
	add.f64 	%fd197, %fd196, 0d0000000000000000;
	shl.b32 	%r141, %r3, 2;
	add.s32 	%r142, %r138, %r141;
	ld.shared.f32 	%f73, [%r142];
	mul.f32 	%f74, %f73, %f6;
	cvt.f64.f32 	%fd198, %f74;
	add.f64 	%fd199, %fd195, %fd198;
	add.s32 	%r143, %r140, %r141;
	ld.shared.f32 	%f75, [%r143];
	mul.f32 	%f76, %f75, %f12;
	cvt.f64.f32 	%fd200, %f76;
	add.f64 	%fd201, %fd197, %fd200;
	add.s32 	%r144, %r142, %r141;
	ld.shared.f32 	%f77, [%r144];
	mul.f32 	%f78, %f77, %f5;
	cvt.f64.f32 	%fd202, %f78;
	add.f64 	%fd203, %fd199, %fd202;
	add.s32 	%r145, %r143, %r141;
	ld.shared.f32 	%f79, [%r145];
	mul.f32 	%f80, %f79, %f11;
	cvt.f64.f32 	%fd204, %f80;
	add.f64 	%fd205, %fd201, %fd204;
	add.s32 	%r146, %r144, %r141;
	ld.shared.f32 	%f81, [%r146];
	mul.f32 	%f82, %f81, %f6;
	cvt.f64.f32 	%fd206, %f82;
	add.f64 	%fd252, %fd203, %fd206;
	add.s32 	%r147, %r145, %r141;
	ld.shared.f32 	%f83, [%r147];
	mul.f32 	%f84, %f83, %f12;
	cvt.f64.f32 	%fd207, %f84;
	add.f64 	%fd253, %fd205, %fd207;
	bra.uni 	$L__BB2_24;
$L__BB2_23:
	shl.b32 	%r112, %r2, 2;
	mov.u32 	%r113, _ZZ9KimuraGpuE22leftPartialLikelihoods;
	add.s32 	%r114, %r113, %r112;
	ld.shared.f32 	%f37, [%r114];
	mul.f32 	%f38, %f37, %f5;
	cvt.f64.f32 	%fd166, %f38;
	add.f64 	%fd167, %fd166, 0d0000000000000000;
	mov.u32 	%r115, _ZZ9KimuraGpuE23rightPartialLikelihoods;
	add.s32 	%r116, %r115, %r112;
	ld.shared.f32 	%f39, [%r116];
	mul.f32 	%f40, %f39, %f11;
	cvt.f64.f32 	%fd168, %f40;
	add.f64 	%fd169, %fd168, 0d0000000000000000;
	shl.b32 	%r117, %r3, 2;
	add.s32 	%r118, %r114, %r117;
	ld.shared.f32 	%f41, [%r118];
	mul.f32 	%f42, %f41, %f6;
	cvt.f64.f32 	%fd170, %f42;
	add.f64 	%fd171, %fd167, %fd170;
	add.s32 	%r119, %r116, %r117;
	ld.shared.f32 	%f43, [%r119];
	mul.f32 	%f44, %f43, %f12;
	cvt.f64.f32 	%fd172, %f44;
	add.f64 	%fd173, %fd169, %fd172;
	add.s32 	%r120, %r118, %r117;
	ld.shared.f32 	%f45, [%r120];
	mul.f32 	%f46, %f45, %f4;
	cvt.f64.f32 	%fd174, %f46;
	add.f64 	%fd175, %fd171, %fd174;
	add.s32 	%r121, %r119, %r117;
	ld.shared.f32 	%f47, [%r121];
	mul.f32 	%f48, %f47, %f10;
	cvt.f64.f32 	%fd176, %f48;
	add.f64 	%fd177, %fd173, %fd176;
	add.s32 	%r122, %r120, %r117;
	ld.shared.f32 	%f49, [%r122];
	mul.f32 	%f50, %f49, %f6;
	cvt.f64.f32 	%fd178, %f50;
	add.f64 	%fd252, %fd175, %fd178;
	add.s32 	%r123, %r121, %r117;
	ld.shared.f32 	%f51, [%r123];
	mul.f32 	%f52, %f51, %f12;
	cvt.f64.f32 	%fd179, %f52;
	add.f64 	%fd253, %fd177, %fd179;
$L__BB2_24:
	mul.f64 	%fd208, %fd252, %fd253;
	st.shared.f64 	[%r20], %fd208;
$L__BB2_25:
	setp.ge.s32 	%p20, %r4, %r37;
	bar.sync 	0;
	setp.ne.s32 	%p21, %r5, 0;
	shl.b32 	%r148, %r2, 3;
	mov.u32 	%r149, _ZZ9KimuraGpuE18ufScalingSharedMem;
	add.s32 	%r21, %r149, %r148;
	or.pred  	%p22, %p21, %p20;
	@%p22 bra 	$L__BB2_41;
	setp.lt.s32 	%p23, %r36, 1;
	mov.f64 	%fd261, 0d0000000000000000;
	@%p23 bra 	$L__BB2_38;
	and.b32  	%r22, %r36, 7;
	setp.lt.u32 	%p24, %r36, 8;
	mov.f64 	%fd261, 0d0000000000000000;
	mov.b32 	%r172, 0;
	@%p24 bra 	$L__BB2_30;
	and.b32  	%r172, %r36, 2147483640;
	neg.s32 	%r170, %r172;
	shl.b32 	%r151, %r19, 3;
	add.s32 	%r153, %r151, %r99;
	add.s32 	%r169, %r153, 32;
	mov.f64 	%fd261, 0d0000000000000000;
$L__BB2_29:
	.pragma "nounroll";
	ld.shared.f64 	%fd213, [%r169+-32];
	setp.gt.f64 	%p25, %fd213, %fd261;
	selp.f64 	%fd214, %fd213, %fd261, %p25;
	ld.shared.f64 	%fd215, [%r169+-24];
	setp.gt.f64 	%p26, %fd215, %fd214;
	selp.f64 	%fd216, %fd215, %fd214, %p26;
	ld.shared.f64 	%fd217, [%r169+-16];
	setp.gt.f64 	%p27, %fd217, %fd216;
	selp.f64 	%fd218, %fd217, %fd216, %p27;
	ld.shared.f64 	%fd219, [%r169+-8];
	setp.gt.f64 	%p28, %fd219, %fd218;
	selp.f64 	%fd220, %fd219, %fd218, %p28;
	ld.shared.f64 	%fd221, [%r169];
	setp.gt.f64 	%p29, %fd221, %fd220;
	selp.f64 	%fd222, %fd221, %fd220, %p29;
	ld.shared.f64 	%fd223, [%r169+8];
	setp.gt.f64 	%p30, %fd223, %fd222;
	selp.f64 	%fd224, %fd223, %fd222, %p30;
	ld.shared.f64 	%fd225, [%r169+16];
	setp.gt.f64 	%p31, %fd225, %fd224;
	selp.f64 	%fd226, %fd225, %fd224, %p31;
	ld.shared.f64 	%fd227, [%r169+24];
	setp.gt.f64 	%p32, %fd227, %fd226;
	selp.f64 	%fd261, %fd227, %fd226, %p32;
	add.s32 	%r170, %r170, 8;
	add.s32 	%r169, %r169, 64;
	setp.ne.s32 	%p33, %r170, 0;
	@%p33 bra 	$L__BB2_29;
$L__BB2_30:
	setp.eq.s32 	%p34, %r22, 0;
	@%p34 bra 	$L__BB2_38;
	and.b32  	%r31, %r36, 3;
	setp.lt.u32 	%p35, %r22, 4;
	@%p35 bra 	$L__BB2_33;
	add.s32 	%r154, %r172, %r19;
	shl.b32 	%r155, %r154, 3;
	add.s32 	%r157, %r99, %r155;
	ld.shared.f64 	%fd229, [%r157];
	setp.gt.f64 	%p36, %fd229, %fd261;
	selp.f64 	%fd230, %fd229, %fd261, %p36;
	ld.shared.f64 	%fd231, [%r157+8];
	setp.gt.f64 	%p37, %fd231, %fd230;
	selp.f64 	%fd232, %fd231, %fd230, %p37;
	ld.shared.f64 	%fd233, [%r157+16];
	setp.gt.f64 	%p38, %fd233, %fd232;
	selp.f64 	%fd234, %fd233, %fd232, %p38;
	ld.shared.f64 	%fd235, [%r157+24];
	setp.gt.f64 	%p39, %fd235, %fd234;
	selp.f64 	%fd261, %fd235, %fd234, %p39;
	add.s32 	%r172, %r172, 4;
$L__BB2_33:
	setp.eq.s32 	%p40, %r31, 0;
	@%p40 bra 	$L__BB2_38;
	setp.eq.s32 	%p41, %r31, 1;
	@%p41 bra 	$L__BB2_36;
	add.s32 	%r158, %r172, %r19;
	shl.b32 	%r159, %r158, 3;
	add.s32 	%r161, %r99, %r159;
	ld.shared.f64 	%fd237, [%r161];
	setp.gt.f64 	%p42, %fd237, %fd261;
	selp.f64 	%fd238, %fd237, %fd261, %p42;
	ld.shared.f64 	%fd239, [%r161+8];
	setp.gt.f64 	%p43, %fd239, %fd238;
	selp.f64 	%fd261, %fd239, %fd238, %p43;
	add.s32 	%r172, %r172, 2;
$L__BB2_36:
	and.b32  	%r162, %r36, 1;
	setp.eq.b32 	%p44, %r162, 1;
	not.pred 	%p45, %p44;
	@%p45 bra 	$L__BB2_38;
	add.s32 	%r163, %r172, %r19;
	shl.b32 	%r164, %r163, 3;
	add.s32 	%r166, %r99, %r164;
	ld.shared.f64 	%fd240, [%r166];
	setp.gt.f64 	%p46, %fd240, %fd261;
	selp.f64 	%fd261, %fd240, %fd261, %p46;
$L__BB2_38:
	setp.ge.s32 	%p47, %r4, %r38;
	@%p47 bra 	$L__BB2_40;
	ld.param.u64 	%rd22, [KimuraGpu_param_13];
	mad.lo.s32 	%r167, %r37, %r1, %r4;
	cvta.to.global.u64 	%rd15, %rd22;
	mul.wide.s32 	%rd16, %r167, 8;
	add.s64 	%rd17, %rd15, %rd16;
	ld.global.f64 	%fd241, [%rd17];
	mul.f64 	%fd242, %fd261, %fd241;
	st.global.f64 	[%rd17], %fd242;
$L__BB2_40:
	st.shared.f64 	[%r21], %fd261;
$L__BB2_41:
	setp.ge.s32 	%p48, %r4, %r37;
	bar.sync 	0;
	@%p48 bra 	$L__BB2_45;
	setp.ge.s32 	%p49, %r4, %r38;
	@%p49 bra 	$L__BB2_44;
	ld.shared.f64 	%fd243, [%r20];
	ld.shared.f64 	%fd244, [%r21];
	rcp.rn.f64 	%fd245, %fd244;
	mul.f64 	%fd246, %fd243, %fd245;
	cvt.rn.f32.f64 	%f85, %fd246;
	mul.wide.s32 	%rd20, %r18, 4;
	add.s64 	%rd21, %rd1, %rd20;
	st.global.f32 	[%rd21], %f85;
	bra.uni 	$L__BB2_45;
$L__BB2_44:
	mul.wide.s32 	%rd18, %r18, 4;
	add.s64 	%rd19, %rd1, %rd18;
	mov.b32 	%r168, 0;
	st.global.u32 	[%rd19], %r168;
$L__BB2_45:
	ret;

}
	// .globl	HasegawaGPU
.visible .entry HasegawaGPU(
	.param .u32 HasegawaGPU_param_0,
	.param .u32 HasegawaGPU_param_1,
	.param .u32 HasegawaGPU_param_2,
	.param .u32 HasegawaGPU_param_3,
	.param .f64 HasegawaGPU_param_4,
	.param .f64 HasegawaGPU_param_5,
	.param .u64 .ptr .align 1 HasegawaGPU_param_6,
	.param .f64 HasegawaGPU_param_7,
	.param .u64 .ptr .align 1 HasegawaGPU_param_8,
	.param .u64 .ptr .align 1 HasegawaGPU_param_9,
	.param .u64 .ptr .align 1 HasegawaGPU_param_10,
	.param .u64 .ptr .align 1 HasegawaGPU_param_11,
	.param .u64 .ptr .align 1 HasegawaGPU_param_12,
	.param .u64 .ptr .align 1 HasegawaGPU_param_13,
	.param .u64 .ptr .align 1 HasegawaGPU_param_14
)
{
	.reg .pred 	%p<51>;
	.reg .b32 	%r<220>;
	.reg .b32 	%f<44>;
	.reg .b64 	%rd<33>;
	.reg .b64 	%fd<298>;
	// demoted variable
	.shared .align 8 .b8 _ZZ11HasegawaGPUE23ancSequenceSharedRecord[8192];
	// demoted variable
	.shared .align 4 .b8 _ZZ11HasegawaGPUE22leftPartialLikelihoods[4096];
	// demoted variable
	.shared .align 4 .b8 _ZZ11HasegawaGPUE23rightPartialLikelihoods[4096];
	// demoted variable
	.shared .align 8 .b8 _ZZ11HasegawaGPUE18ufScalingSharedMem[4096];
	// demoted variable
	.shared .align 8 .b8 _ZZ11HasegawaGPUE4expA[64];
	// demoted variable
	.shared .align 8 .b8 _ZZ11HasegawaGPUE4expB[64];
	// demoted variable
	.shared .align 8 .b8 _ZZ11HasegawaGPUE4diag[64];
	// demoted variable
	.shared .align 8 .b8 _ZZ11HasegawaGPUE2ti[64];
	// demoted variable
	.shared .align 8 .b8 _ZZ11HasegawaGPUE2tv[64];
	ld.param.u32 	%r42, [HasegawaGPU_param_1];
	ld.param.u32 	%r43, [HasegawaGPU_param_2];
	ld.param.u32 	%r44, [HasegawaGPU_param_3];
	ld.param.f64 	%fd50, [HasegawaGPU_param_5];
	ld.param.u64 	%rd3, [HasegawaGPU_param_6];
	ld.param.f64 	%fd51, [HasegawaGPU_param_7];
	ld.param.u64 	%rd4, [HasegawaGPU_param_8];
	ld.param.u64 	%rd5, [HasegawaGPU_param_9];
	ld.param.u64 	%rd9, [HasegawaGPU_param_10];
	ld.param.u64 	%rd7, [HasegawaGPU_param_12];
	ld.param.u64 	%rd10, [HasegawaGPU_param_13];
	cvta.to.global.u64 	%rd1, %rd10;
	cvta.to.global.u64 	%rd2, %rd9;
	mov.u32 	%r1, %ctaid.y;
	mov.u32 	%r2, %tid.x;
	mov.u32 	%r3, %ntid.x;
	mov.u32 	%r45, %ctaid.x;
	mad.lo.s32 	%r4, %r3, %r45, %r2;
	mov.u32 	%r5, %tid.y;
	setp.ge.s32 	%p1, %r4, %r43;
	@%p1 bra 	$L__BB3_2;
	cvta.to.global.u64 	%rd11, %rd4;
	cvta.to.global.u64 	%rd12, %rd5;
	mad.lo.s32 	%r46, %r42, %r1, %r5;
	mad.lo.s32 	%r47, %r46, %r43, %r4;
	mul.wide.s32 	%rd13, %r47, 4;
	add.s64 	%rd14, %rd11, %rd13;
	ld.global.f32 	%f5, [%rd14];
	mad.lo.s32 	%r48, %r3, %r5, %r2;
	shl.b32 	%r49, %r48, 2;
	mov.u32 	%r50, _ZZ11HasegawaGPUE22leftPartialLikelihoods;
	add.s32 	%r51, %r50, %r49;
	st.shared.f32 	[%r51], %f5;
	add.s64 	%rd15, %rd12, %rd13;
	ld.global.f32 	%f6, [%rd15];
	mov.u32 	%r52, _ZZ11HasegawaGPUE23rightPartialLikelihoods;
	add.s32 	%r53, %r52, %r49;
	st.shared.f32 	[%r53], %f6;
$L__BB3_2:
	cvta.to.global.u64 	%rd16, %rd3;
	mul.wide.u32 	%rd17, %r1, 8;
	add.s64 	%rd18, %rd16, %rd17;
	ld.global.f64 	%fd1, [%rd18];
	setp.ne.s32 	%p2, %r2, 0;
	@%p2 bra 	$L__BB3_16;
	ld.param.u64 	%rd31, [HasegawaGPU_param_11];
	ld.param.f64 	%fd283, [HasegawaGPU_param_4];
	cvta.to.global.u64 	%rd19, %rd31;
	mul.wide.u32 	%rd20, %r5, 8;
	add.s64 	%rd21, %rd19, %rd20;
	ld.global.f64 	%fd52, [%rd21];
	add.f64 	%fd53, %fd283, 0dBFF0000000000000;
	fma.rn.f64 	%fd2, %fd53, %fd52, 0d3FF0000000000000;
	cvta.to.global.u64 	%rd22, %rd7;
	add.s64 	%rd23, %rd22, %rd20;
	ld.global.f64 	%fd3, [%rd23];
	rcp.rn.f64 	%fd54, %fd52;
	add.f64 	%fd55, %fd54, 0dBFF0000000000000;
	mul.f64 	%fd4, %fd3, %fd55;
	sub.f64 	%fd56, %fd52, %fd3;
	div.rn.f64 	%fd5, %fd56, %fd52;
	div.rn.f64 	%fd6, %fd3, %fd52;
	ld.global.f64 	%fd57, [%rd1];
	neg.f64 	%fd58, %fd57;
	mul.f64 	%fd59, %fd51, %fd58;
	mul.f64 	%fd60, %fd1, %fd59;
	mul.f64 	%fd7, %fd50, %fd60;
	fma.rn.f64 	%fd61, %fd7, 0d3FF71547652B82FE, 0d4338000000000000;
	{
	.reg .b32 %temp; 
	mov.b64 	{%r6, %temp}, %fd61;
	}
	mov.f64 	%fd62, 0dC338000000000000;
	add.rn.f64 	%fd63, %fd61, %fd62;
	fma.rn.f64 	%fd64, %fd63, 0dBFE62E42FEFA39EF, %fd7;
	fma.rn.f64 	%fd65, %fd63, 0dBC7ABC9E3B39803F, %fd64;
	fma.rn.f64 	%fd66, %fd65, 0d3E5ADE1569CE2BDF, 0d3E928AF3FCA213EA;
	fma.rn.f64 	%fd67, %fd66, %fd65, 0d3EC71DEE62401315;
	fma.rn.f64 	%fd68, %fd67, %fd65, 0d3EFA01997C89EB71;
	fma.rn.f64 	%fd69, %fd68, %fd65, 0d3F2A01A014761F65;
	fma.rn.f64 	%fd70, %fd69, %fd65, 0d3F56C16C1852B7AF;
	fma.rn.f64 	%fd71, %fd70, %fd65, 0d3F81111111122322;
	fma.rn.f64 	%fd72, %fd71, %fd65, 0d3FA55555555502A1;
	fma.rn.f64 	%fd73, %fd72, %fd65, 0d3FC5555555555511;
	fma.rn.f64 	%fd74, %fd73, %fd65, 0d3FE000000000000B;
	fma.rn.f64 	%fd75, %fd74, %fd65, 0d3FF0000000000000;
	fma.rn.f64 	%fd76, %fd75, %fd65, 0d3FF0000000000000;
	{
	.reg .b32 %temp; 
	mov.b64 	{%r7, %temp}, %fd76;
	}
	{
	.reg .b32 %temp; 
	mov.b64 	{%temp, %r8}, %fd76;
	}
	shl.b32 	%r54, %r6, 20;
	add.s32 	%r55, %r54, %r8;
	mov.b64 	%fd284, {%r7, %r55};
	{
	.reg .b32 %temp; 
	mov.b64 	{%temp, %r56}, %fd7;
	}
	mov.b32 	%f7, %r56;
	abs.f32 	%f1, %f7;
	setp.lt.f32 	%p3, %f1, 0f4086232B;
	@%p3 bra 	$L__BB3_6;
	setp.lt.f64 	%p4, %fd7, 0d0000000000000000;
	add.f64 	%fd77, %fd7, 0d7FF0000000000000;
	selp.f64 	%fd284, 0d0000000000000000, %fd77, %p4;
	setp.geu.f32 	%p5, %f1, 0f40874800;
	@%p5 bra 	$L__BB3_6;
	shr.u32 	%r57, %r6, 31;
	add.s32 	%r58, %r6, %r57;
	shr.s32 	%r59, %r58, 1;
	shl.b32 	%r60, %r59, 20;
	add.s32 	%r61, %r8, %r60;
	mov.b64 	%fd78, {%r7, %r61};
	sub.s32 	%r62, %r6, %r59;
	shl.b32 	%r63, %r62, 20;
	add.s32 	%r64, %r63, 1072693248;
	mov.b32 	%r65, 0;
	mov.b64 	%fd79, {%r65, %r64};
	mul.f64 	%fd284, %fd79, %fd78;
$L__BB3_6:
	shl.b32 	%r66, %r5, 3;
	mov.u32 	%r67, _ZZ11HasegawaGPUE4expA;
	add.s32 	%r9, %r67, %r66;
	st.shared.f64 	[%r9], %fd284;
	mul.f64 	%fd12, %fd7, %fd2;
	fma.rn.f64 	%fd80, %fd12, 0d3FF71547652B82FE, 0d4338000000000000;
	{
	.reg .b32 %temp; 
	mov.b64 	{%r10, %temp}, %fd80;
	}
	mov.f64 	%fd81, 0dC338000000000000;
	add.rn.f64 	%fd82, %fd80, %fd81;
	fma.rn.f64 	%fd83, %fd82, 0dBFE62E42FEFA39EF, %fd12;
	fma.rn.f64 	%fd84, %fd82, 0dBC7ABC9E3B39803F, %fd83;
	fma.rn.f64 	%fd85, %fd84, 0d3E5ADE1569CE2BDF, 0d3E928AF3FCA213EA;
	fma.rn.f64 	%fd86, %fd85, %fd84, 0d3EC71DEE62401315;
	fma.rn.f64 	%fd87, %fd86, %fd84, 0d3EFA01997C89EB71;
	fma.rn.f64 	%fd88, %fd87, %fd84, 0d3F2A01A014761F65;
	fma.rn.f64 	%fd89, %fd88, %fd84, 0d3F56C16C1852B7AF;
	fma.rn.f64 	%fd90, %fd89, %fd84, 0d3F81111111122322;
	fma.rn.f64 	%fd91, %fd90, %fd84, 0d3FA55555555502A1;
	fma.rn.f64 	%fd92, %fd91, %fd84, 0d3FC5555555555511;
	fma.rn.f64 	%fd93, %fd92, %fd84, 0d3FE000000000000B;
	fma.rn.f64 	%fd94, %fd93, %fd84, 0d3FF0000000000000;
	fma.rn.f64 	%fd95, %fd94, %fd84, 0d3FF0000000000000;
	{
	.reg .b32 %temp; 
	mov.b64 	{%r11, %temp}, %fd95;
	}
	{
	.reg .b32 %temp; 
	mov.b64 	{%temp, %r12}, %fd95;
	}
	shl.b32 	%r68, %r10, 20;
	add.s32 	%r69, %r68, %r12;
	mov.b64 	%fd285, {%r11, %r69};
	{
	.reg .b32 %temp; 
	mov.b64 	{%temp, %r70}, %fd12;
	}
	mov.b32 	%f8, %r70;
	abs.f32 	%f2, %f8;
	setp.lt.f32 	%p6, %f2, 0f4086232B;
	@%p6 bra 	$L__BB3_9;
	setp.lt.f64 	%p7, %fd12, 0d0000000000000000;
	add.f64 	%fd96, %fd12, 0d7FF0000000000000;
	selp.f64 	%fd285, 0d0000000000000000, %fd96, %p7;
	setp.geu.f32 	%p8, %f2, 0f40874800;
	@%p8 bra 	$L__BB3_9;
	shr.u32 	%r71, %r10, 31;
	add.s32 	%r72, %r10, %r71;
	shr.s32 	%r73, %r72, 1;
	shl.b32 	%r74, %r73, 20;
	add.s32 	%r75, %r12, %r74;
	mov.b64 	%fd97, {%r11, %r75};
	sub.s32 	%r76, %r10, %r73;
	shl.b32 	%r77, %r76, 20;
	add.s32 	%r78, %r77, 1072693248;
	mov.b32 	%r79, 0;
	mov.b64 	%fd98, {%r79, %r78};
	mul.f64 	%fd285, %fd98, %fd97;
$L__BB3_9:
	shl.b32 	%r80, %r5, 3;
	mov.u32 	%r81, _ZZ11HasegawaGPUE4expB;
	add.s32 	%r13, %r81, %r80;
	st.shared.f64 	[%r13], %fd285;
	fma.rn.f64 	%fd99, %fd284, %fd4, %fd3;
	fma.rn.f64 	%fd100, %fd285, %fd5, %fd99;
	mov.u32 	%r82, _ZZ11HasegawaGPUE4diag;
	add.s32 	%r14, %r82, %r80;
	st.shared.f64 	[%r14], %fd100;
	mul.f64 	%fd101, %fd6, %fd285;
	sub.f64 	%fd102, %fd99, %fd101;
	mov.u32 	%r83, _ZZ11HasegawaGPUE2ti;
	add.s32 	%r15, %r83, %r80;
	st.shared.f64 	[%r15], %fd102;
	mov.f64 	%fd103, 0d3FF0000000000000;
	sub.f64 	%fd104, %fd103, %fd284;
	mul.f64 	%fd105, %fd3, %fd104;
	mov.u32 	%r84, _ZZ11HasegawaGPUE2tv;
	add.s32 	%r16, %r84, %r80;
	st.shared.f64 	[%r16], %fd105;
	ld.global.f64 	%fd106, [%rd1+8];
	neg.f64 	%fd107, %fd106;
	mul.f64 	%fd108, %fd51, %fd107;
	mul.f64 	%fd109, %fd1, %fd108;
	mul.f64 	%fd17, %fd50, %fd109;
	fma.rn.f64 	%fd110, %fd17, 0d3FF71547652B82FE, 0d4338000000000000;
	{
	.reg .b32 %temp; 
	mov.b64 	{%r17, %temp}, %fd110;
	}
	mov.f64 	%fd111, 0dC338000000000000;
	add.rn.f64 	%fd112, %fd110, %fd111;
	fma.rn.f64 	%fd113, %fd112, 0dBFE62E42FEFA39EF, %fd17;
	fma.rn.f64 	%fd114, %fd112, 0dBC7ABC9E3B39803F, %fd113;
	fma.rn.f64 	%fd115, %fd114, 0d3E5ADE1569CE2BDF, 0d3E928AF3FCA213EA;
	fma.rn.f64 	%fd116, %fd115, %fd114, 0d3EC71DEE62401315;
	fma.rn.f64 	%fd117, %fd116, %fd114, 0d3EFA01997C89EB71;
	fma.rn.f64 	%fd118, %fd117, %fd114, 0d3F2A01A014761F65;
	fma.rn.f64 	%fd119, %fd118, %fd114, 0d3F56C16C1852B7AF;
	fma.rn.f64 	%fd120, %fd119, %fd114, 0d3F81111111122322;
	fma.rn.f64 	%fd121, %fd120, %fd114, 0d3FA55555555502A1;
	fma.rn.f64 	%fd122, %fd121, %fd114, 0d3FC5555555555511;
	fma.rn.f64 	%fd123, %fd122, %fd114, 0d3FE000000000000B;
	fma.rn.f64 	%fd124, %fd123, %fd114, 0d3FF0000000000000;
	fma.rn.f64 	%fd125, %fd124, %fd114, 0d3FF0000000000000;
	{
	.reg .b32 %temp; 
	mov.b64 	{%r18, %temp}, %fd125;
	}
	{
	.reg .b32 %temp; 
	mov.b64 	{%temp, %r19}, %fd125;
	}
	shl.b32 	%r85, %r17, 20;
	add.s32 	%r86, %r85, %r19;
	mov.b64 	%fd286, {%r18, %r86};
	{
	.reg .b32 %temp; 
	mov.b64 	{%temp, %r87}, %fd17;
	}
	mov.b32 	%f9, %r87;
	abs.f32 	%f3, %f9;
	setp.lt.f32 	%p9, %f3, 0f4086232B;
	@%p9 bra 	$L__BB3_12;
	setp.lt.f64 	%p10, %fd17, 0d0000000000000000;
	add.f64 	%fd126, %fd17, 0d7FF0000000000000;
	selp.f64 	%fd286, 0d0000000000000000, %fd126, %p10;
	setp.geu.f32 	%p11, %f3, 0f40874800;
	@%p11 bra 	$L__BB3_12;
	shr.u32 	%r88, %r17, 31;
	add.s32 	%r89, %r17, %r88;
	shr.s32 	%r90, %r89, 1;
	shl.b32 	%r91, %r90, 20;
	add.s32 	%r92, %r19, %r91;
	mov.b64 	%fd127, {%r18, %r92};
	sub.s32 	%r93, %r17, %r90;
	shl.b32 	%r94, %r93, 20;
	add.s32 	%r95, %r94, 1072693248;
	mov.b32 	%r96, 0;
	mov.b64 	%fd128, {%r96, %r95};
	mul.f64 	%fd286, %fd128, %fd127;
$L__BB3_12:
	shl.b32 	%r20, %r42, 3;
	add.s32 	%r97, %r9, %r20;
	st.shared.f64 	[%r97], %fd286;
	mul.f64 	%fd22, %fd17, %fd2;
	fma.rn.f64 	%fd129, %fd22, 0d3FF71547652B82FE, 0d4338000000000000;
	{
	.reg .b32 %temp; 
	mov.b64 	{%r21, %temp}, %fd129;
	}
	mov.f64 	%fd130, 0dC338000000000000;
	add.rn.f64 	%fd131, %fd129, %fd130;
	fma.rn.f64 	%fd132, %fd131, 0dBFE62E42FEFA39EF, %fd22;
	fma.rn.f64 	%fd133, %fd131, 0dBC7ABC9E3B39803F, %fd132;
	fma.rn.f64 	%fd134, %fd133, 0d3E5ADE1569CE2BDF, 0d3E928AF3FCA213EA;
	fma.rn.f64 	%fd135, %fd134, %fd133, 0d3EC71DEE62401315;
	fma.rn.f64 	%fd136, %fd135, %fd133, 0d3EFA01997C89EB71;
	fma.rn.f64 	%fd137, %fd136, %fd133, 0d3F2A01A014761F65;
	fma.rn.f64 	%fd138, %fd137, %fd133, 0d3F56C16C1852B7AF;
	fma.rn.f64 	%fd139, %fd138, %fd133, 0d3F81111111122322;
	fma.rn.f64 	%fd140, %fd139, %fd133, 0d3FA55555555502A1;
	fma.rn.f64 	%fd141, %fd140, %fd133, 0d3FC5555555555511;
	fma.rn.f64 	%fd142, %fd141, %fd133, 0d3FE000000000000B;
	fma.rn.f64 	%fd143, %fd142, %fd133, 0d3FF0000000000000;
	fma.rn.f64 	%fd144, %fd143, %fd133, 0d3FF0000000000000;
	{
	.reg .b32 %temp; 
	mov.b64 	{%r22, %temp}, %fd144;
	}
	{
	.reg .b32 %temp; 
	mov.b64 	{%temp, %r23}, %fd144;
	}
	shl.b32 	%r98, %r21, 20;
	add.s32 	%r99, %r98, %r23;
	mov.b64 	%fd287, {%r22, %r99};
	{
	.reg .b32 %temp; 
	mov.b64 	{%temp, %r100}, %fd22;
	}
	mov.b32 	%f10, %r100;
	abs.f32 	%f4, %f10;
	setp.lt.f32 	%p12, %f4, 0f4086232B;
	@%p12 bra 	$L__BB3_15;
	setp.lt.f64 	%p13, %fd22, 0d0000000000000000;
	add.f64 	%fd145, %fd22, 0d7FF0000000000000;
	selp.f64 	%fd287, 0d0000000000000000, %fd145, %p13;
	setp.geu.f32 	%p14, %f4, 0f40874800;
	@%p14 bra 	$L__BB3_15;
	shr.u32 	%r101, %r21, 31;
	add.s32 	%r102, %r21, %r101;
	shr.s32 	%r103, %r102, 1;
	shl.b32 	%r104, %r103, 20;
	add.s32 	%r105, %r23, %r104;
	mov.b64 	%fd146, {%r22, %r105};
	sub.s32 	%r106, %r21, %r103;
	shl.b32 	%r107, %r106, 20;
	add.s32 	%r108, %r107, 1072693248;
	mov.b32 	%r109, 0;
	mov.b64 	%fd147, {%r109, %r108};
	mul.f64 	%fd287, %fd147, %fd146;
$L__BB3_15:
	add.s32 	%r110, %r13, %r20;
	st.shared.f64 	[%r110], %fd287;
	fma.rn.f64 	%fd148, %fd286, %fd4, %fd3;
	fma.rn.f64 	%fd149, %fd287, %fd5, %fd148;
	add.s32 	%r111, %r14, %r20;
	st.shared.f64 	[%r111], %fd149;
	mul.f64 	%fd150, %fd6, %fd287;
	sub.f64 	%fd151, %fd148, %fd150;
	add.s32 	%r112, %r15, %r20;
	st.shared.f64 	[%r112], %fd151;
	mov.f64 	%fd152, 0d3FF0000000000000;
	sub.f64 	%fd153, %fd152, %fd286;
	mul.f64 	%fd154, %fd3, %fd153;
	add.s32 	%r113, %r16, %r20;
	st.shared.f64 	[%r113], %fd154;
$L__BB3_16:
	setp.ge.s32 	%p15, %r4, %r43;
	bar.sync 	0;
	mad.lo.s32 	%r114, %r42, %r1, %r5;
	mad.lo.s32 	%r24, %r114, %r43, %r4;
	mul.lo.s32 	%r25, %r42, %r2;
	add.s32 	%r115, %r25, %r5;
	shl.b32 	%r116, %r115, 3;
	mov.u32 	%r117, _ZZ11HasegawaGPUE23ancSequenceSharedRecord;
	add.s32 	%r26, %r117, %r116;
	@%p15 bra 	$L__BB3_27;
	mov.f64 	%fd288, 0d0000000000000000;
	setp.gt.s32 	%p16, %r5, 1;
	@%p16 bra 	$L__BB3_21;
	setp.eq.s32 	%p19, %r5, 0;
	@%p19 bra 	$L__BB3_24;
	setp.eq.s32 	%p20, %r5, 1;
	mov.f64 	%fd289, %fd288;
	@%p20 bra 	$L__BB3_20;
	bra.uni 	$L__BB3_26;
$L__BB3_20:
	shl.b32 	%r156, %r2, 2;
	mov.u32 	%r157, _ZZ11HasegawaGPUE22leftPartialLikelihoods;
	add.s32 	%r158, %r157, %r156;
	ld.shared.f32 	%f27, [%r158];
	cvt.f64.f32 	%fd200, %f27;
	mov.u32 	%r159, _ZZ11HasegawaGPUE2tv;
	ld.shared.f64 	%fd201, [_ZZ11HasegawaGPUE2tv];
	fma.rn.f64 	%fd202, %fd201, %fd200, 0d0000000000000000;
	mov.u32 	%r160, _ZZ11HasegawaGPUE23rightPartialLikelihoods;
	add.s32 	%r161, %r160, %r156;
	ld.shared.f32 	%f28, [%r161];
	cvt.f64.f32 	%fd203, %f28;
	shl.b32 	%r162, %r42, 3;
	add.s32 	%r163, %r159, %r162;
	ld.shared.f64 	%fd204, [%r163];
	fma.rn.f64 	%fd205, %fd204, %fd203, 0d0000000000000000;
	shl.b32 	%r164, %r3, 2;
	add.s32 	%r165, %r158, %r164;
	ld.shared.f32 	%f29, [%r165];
	cvt.f64.f32 	%fd206, %f29;
	mov.u32 	%r166, _ZZ11HasegawaGPUE4diag;
	ld.shared.f64 	%fd207, [_ZZ11HasegawaGPUE4diag+8];
	fma.rn.f64 	%fd208, %fd207, %fd206, %fd202;
	add.s32 	%r167, %r161, %r164;
	ld.shared.f32 	%f30, [%r167];
	cvt.f64.f32 	%fd209, %f30;
	add.s32 	%r168, %r166, %r162;
	ld.shared.f64 	%fd210, [%r168+8];
	fma.rn.f64 	%fd211, %fd210, %fd209, %fd205;
	add.s32 	%r169, %r165, %r164;
	ld.shared.f32 	%f31, [%r169];
	cvt.f64.f32 	%fd212, %f31;
	ld.shared.f64 	%fd213, [_ZZ11HasegawaGPUE2tv+16];
	fma.rn.f64 	%fd214, %fd213, %fd212, %fd208;
	add.s32 	%r170, %r167, %r164;
	ld.shared.f32 	%f32, [%r170];
	cvt.f64.f32 	%fd215, %f32;
	ld.shared.f64 	%fd216, [%r163+16];
	fma.rn.f64 	%fd217, %fd216, %fd215, %fd211;
	add.s32 	%r171, %r169, %r164;
	ld.shared.f32 	%f33, [%r171];
	cvt.f64.f32 	%fd218, %f33;
	mov.u32 	%r172, _ZZ11HasegawaGPUE2ti;
	ld.shared.f64 	%fd219, [_ZZ11HasegawaGPUE2ti+24];
	fma.rn.f64 	%fd288, %fd219, %fd218, %fd214;
	add.s32 	%r173, %r170, %r164;
	ld.shared.f32 	%f34, [%r173];
	cvt.f64.f32 	%fd220, %f34;
	add.s32 	%r174, %r172, %r162;
	ld.shared.f64 	%fd221, [%r174+24];
	fma.rn.f64 	%fd289, %fd221, %fd220, %fd217;
	bra.uni 	$L__BB3_26;
$L__BB3_21:
	setp.eq.s32 	%p17, %r5, 2;
	@%p17 bra 	$L__BB3_25;
	setp.eq.s32 	%p18, %r5, 3;
	mov.f64 	%fd289, %fd288;
	@%p18 bra 	$L__BB3_23;
	bra.uni 	$L__BB3_26;
$L__BB3_23:
	shl.b32 	%r118, %r2, 2;
	mov.u32 	%r119, _ZZ11HasegawaGPUE22leftPartialLikelihoods;
	add.s32 	%r120, %r119, %r118;
	ld.shared.f32 	%f11, [%r120];
	cvt.f64.f32 	%fd156, %f11;
	mov.u32 	%r121, _ZZ11HasegawaGPUE2tv;
	ld.shared.f64 	%fd157, [_ZZ11HasegawaGPUE2tv];
	fma.rn.f64 	%fd158, %fd157, %fd156, 0d0000000000000000;
	mov.u32 	%r122, _ZZ11HasegawaGPUE23rightPartialLikelihoods;
	add.s32 	%r123, %r122, %r118;
	ld.shared.f32 	%f12, [%r123];
	cvt.f64.f32 	%fd159, %f12;
	shl.b32 	%r124, %r42, 3;
	add.s32 	%r125, %r121, %r124;
	ld.shared.f64 	%fd160, [%r125];
	fma.rn.f64 	%fd161, %fd160, %fd159, 0d0000000000000000;
	shl.b32 	%r126, %r3, 2;
	add.s32 	%r127, %r120, %r126;
	ld.shared.f32 	%f13, [%r127];
	cvt.f64.f32 	%fd162, %f13;
	mov.u32 	%r128, _ZZ11HasegawaGPUE2ti;
	ld.shared.f64 	%fd163, [_ZZ11HasegawaGPUE2ti+8];
	fma.rn.f64 	%fd164, %fd163, %fd162, %fd158;
	add.s32 	%r129, %r123, %r126;
	ld.shared.f32 	%f14, [%r129];
	cvt.f64.f32 	%fd165, %f14;
	add.s32 	%r130, %r128, %r124;
	ld.shared.f64 	%fd166, [%r130+8];
	fma.rn.f64 	%fd167, %fd166, %fd165, %fd161;
	add.s32 	%r131, %r127, %r126;
	ld.shared.f32 	%f15, [%r131];
	cvt.f64.f32 	%fd168, %f15;
	ld.shared.f64 	%fd169, [_ZZ11HasegawaGPUE2tv+16];
	fma.rn.f64 	%fd170, %fd169, %fd168, %fd164;
	add.s32 	%r132, %r129, %r126;
	ld.shared.f32 	%f16, [%r132];
	cvt.f64.f32 	%fd171, %f16;
	ld.shared.f64 	%fd172, [%r125+16];
	fma.rn.f64 	%fd173, %fd172, %fd171, %fd167;
	add.s32 	%r133, %r131, %r126;
	ld.shared.f32 	%f17, [%r133];
	cvt.f64.f32 	%fd174, %f17;
	mov.u32 	%r134, _ZZ11HasegawaGPUE4diag;
	ld.shared.f64 	%fd175, [_ZZ11HasegawaGPUE4diag+24];
	fma.rn.f64 	%fd288, %fd175, %fd174, %fd170;
	add.s32 	%r135, %r132, %r126;
	ld.shared.f32 	%f18, [%r135];
	cvt.f64.f32 	%fd176, %f18;
	add.s32 	%r136, %r134, %r124;
	ld.shared.f64 	%fd177, [%r136+24];
	fma.rn.f64 	%fd289, %fd177, %fd176, %fd173;
	bra.uni 	$L__BB3_26;
$L__BB3_24:
	shl.b32 	%r175, %r2, 2;
	mov.u32 	%r176, _ZZ11HasegawaGPUE22leftPartialLikelihoods;
	add.s32 	%r177, %r176, %r175;
	ld.shared.f32 	%f35, [%r177];
	cvt.f64.f32 	%fd222, %f35;
	mov.u32 	%r178, _ZZ11HasegawaGPUE4diag;
	ld.shared.f64 	%fd223, [_ZZ11HasegawaGPUE4diag];
	fma.rn.f64 	%fd224, %fd223, %fd222, 0d0000000000000000;
	mov.u32 	%r179, _ZZ11HasegawaGPUE23rightPartialLikelihoods;
	add.s32 	%r180, %r179, %r175;
	ld.shared.f32 	%f36, [%r180];
	cvt.f64.f32 	%fd225, %f36;
	shl.b32 	%r181, %r42, 3;
	add.s32 	%r182, %r178, %r181;
	ld.shared.f64 	%fd226, [%r182];
	fma.rn.f64 	%fd227, %fd226, %fd225, 0d0000000000000000;
	shl.b32 	%r183, %r3, 2;
	add.s32 	%r184, %r177, %r183;
	ld.shared.f32 	%f37, [%r184];
	cvt.f64.f32 	%fd228, %f37;
	mov.u32 	%r185, _ZZ11HasegawaGPUE2tv;
	ld.shared.f64 	%fd229, [_ZZ11HasegawaGPUE2tv+8];
	fma.rn.f64 	%fd230, %fd229, %fd228, %fd224;
	add.s32 	%r186, %r180, %r183;
	ld.shared.f32 	%f38, [%r186];
	cvt.f64.f32 	%fd231, %f38;
	add.s32 	%r187, %r185, %r181;
	ld.shared.f64 	%fd232, [%r187+8];
	fma.rn.f64 	%fd233, %fd232, %fd231, %fd227;
	add.s32 	%r188, %r184, %r183;
	ld.shared.f32 	%f39, [%r188];
	cvt.f64.f32 	%fd234, %f39;
	mov.u32 	%r189, _ZZ11HasegawaGPUE2ti;
	ld.shared.f64 	%fd235, [_ZZ11HasegawaGPUE2ti+16];
	fma.rn.f64 	%fd236, %fd235, %fd234, %fd230;
	add.s32 	%r190, %r186, %r183;
	ld.shared.f32 	%f40, [%r190];
	cvt.f64.f32 	%fd237, %f40;
	add.s32 	%r191, %r189, %r181;
	ld.shared.f64 	%fd238, [%r191+16];
	fma.rn.f64 	%fd239, %fd238, %fd237, %fd233;
	add.s32 	%r192, %r188, %r183;
	ld.shared.f32 	%f41, [%r192];
	cvt.f64.f32 	%fd240, %f41;
	ld.shared.f64 	%fd241, [_ZZ11HasegawaGPUE2tv+24];
	fma.rn.f64 	%fd288, %fd241, %fd240, %fd236;
	add.s32 	%r193, %r190, %r183;
	ld.shared.f32 	%f42, [%r193];
	cvt.f64.f32 	%fd242, %f42;
	ld.shared.f64 	%fd243, [%r187+24];
	fma.rn.f64 	%fd289, %fd243, %fd242, %fd239;
	bra.uni 	$L__BB3_26;
$L__BB3_25:
	shl.b32 	%r137, %r2, 2;
	mov.u32 	%r138, _ZZ11HasegawaGPUE22leftPartialLikelihoods;
	add.s32 	%r139, %r138, %r137;
	ld.shared.f32 	%f19, [%r139];
	cvt.f64.f32 	%fd178, %f19;
	mov.u32 	%r140, _ZZ11HasegawaGPUE2ti;
	ld.shared.f64 	%fd179, [_ZZ11HasegawaGPUE2ti];
	fma.rn.f64 	%fd180, %fd179, %fd178, 0d0000000000000000;
	mov.u32 	%r141, _ZZ11HasegawaGPUE23rightPartialLikelihoods;
	add.s32 	%r142, %r141, %r137;
	ld.shared.f32 	%f20, [%r142];
	cvt.f64.f32 	%fd181, %f20;
	shl.b32 	%r143, %r42, 3;
	add.s32 	%r144, %r140, %r143;
	ld.shared.f64 	%fd182, [%r144];
	fma.rn.f64 	%fd183, %fd182, %fd181, 0d0000000000000000;
	shl.b32 	%r145, %r3, 2;
	add.s32 	%r146, %r139, %r145;
	ld.shared.f32 	%f21, [%r146];
	cvt.f64.f32 	%fd184, %f21;
	mov.u32 	%r147, _ZZ11HasegawaGPUE2tv;
	ld.shared.f64 	%fd185, [_ZZ11HasegawaGPUE2tv+8];
	fma.rn.f64 	%fd186, %fd185, %fd184, %fd180;
	add.s32 	%r148, %r142, %r145;
	ld.shared.f32 	%f22, [%r148];
	cvt.f64.f32 	%fd187, %f22;
	add.s32 	%r149, %r147, %r143;
	ld.shared.f64 	%fd188, [%r149+8];
	fma.rn.f64 	%fd189, %fd188, %fd187, %fd183;
	add.s32 	%r150, %r146, %r145;
	ld.shared.f32 	%f23, [%r150];
	cvt.f64.f32 	%fd190, %f23;
	mov.u32 	%r151, _ZZ11HasegawaGPUE4diag;
	ld.shared.f64 	%fd191, [_ZZ11HasegawaGPUE4diag+16];
	fma.rn.f64 	%fd192, %fd191, %fd190, %fd186;
	add.s32 	%r152, %r148, %r145;
	ld.shared.f32 	%f24, [%r152];
	cvt.f64.f32 	%fd193, %f24;
	add.s32 	%r153, %r151, %r143;
	ld.shared.f64 	%fd194, [%r153+16];
	fma.rn.f64 	%fd195, %fd194, %fd193, %fd189;
	add.s32 	%r154, %r150, %r145;
	ld.shared.f32 	%f25, [%r154];
	cvt.f64.f32 	%fd196, %f25;
	ld.shared.f64 	%fd197, [_ZZ11HasegawaGPUE2tv+24];
	fma.rn.f64 	%fd288, %fd197, %fd196, %fd192;
	add.s32 	%r155, %r152, %r145;
	ld.shared.f32 	%f26, [%r155];
	cvt.f64.f32 	%fd198, %f26;
	ld.shared.f64 	%fd199, [%r149+24];
	fma.rn.f64 	%fd289, %fd199, %fd198, %fd195;
$L__BB3_26:
	mul.f64 	%fd244, %fd288, %fd289;
	st.shared.f64 	[%r26], %fd244;
$L__BB3_27:
	setp.ge.s32 	%p21, %r4, %r43;
	bar.sync 	0;
	setp.ne.s32 	%p22, %r5, 0;
	shl.b32 	%r194, %r2, 3;
	mov.u32 	%r195, _ZZ11HasegawaGPUE18ufScalingSharedMem;
	add.s32 	%r27, %r195, %r194;
	or.pred  	%p23, %p22, %p21;
	@%p23 bra 	$L__BB3_43;
	setp.lt.s32 	%p24, %r42, 1;
	mov.f64 	%fd297, 0d0000000000000000;
	@%p24 bra 	$L__BB3_40;
	and.b32  	%r28, %r42, 7;
	setp.lt.u32 	%p25, %r42, 8;
	mov.f64 	%fd297, 0d0000000000000000;
	mov.b32 	%r218, 0;
	@%p25 bra 	$L__BB3_32;
	and.b32  	%r218, %r42, 2147483640;
	neg.s32 	%r216, %r218;
	shl.b32 	%r197, %r25, 3;
	add.s32 	%r199, %r197, %r117;
	add.s32 	%r215, %r199, 32;
	mov.f64 	%fd297, 0d0000000000000000;
$L__BB3_31:
	.pragma "nounroll";
	ld.shared.f64 	%fd249, [%r215+-32];
	setp.gt.f64 	%p26, %fd249, %fd297;
	selp.f64 	%fd250, %fd249, %fd297, %p26;
	ld.shared.f64 	%fd251, [%r215+-24];
	setp.gt.f64 	%p27, %fd251, %fd250;
	selp.f64 	%fd252, %fd251, %fd250, %p27;
	ld.shared.f64 	%fd253, [%r215+-16];
	setp.gt.f64 	%p28, %fd253, %fd252;
	selp.f64 	%fd254, %fd253, %fd252, %p28;
	ld.shared.f64 	%fd255, [%r215+-8];
	setp.gt.f64 	%p29, %fd255, %fd254;
	selp.f64 	%fd256, %fd255, %fd254, %p29;
	ld.shared.f64 	%fd257, [%r215];
	setp.gt.f64 	%p30, %fd257, %fd256;
	selp.f64 	%fd258, %fd257, %fd256, %p30;
	ld.shared.f64 	%fd259, [%r215+8];
	setp.gt.f64 	%p31, %fd259, %fd258;
	selp.f64 	%fd260, %fd259, %fd258, %p31;
	ld.shared.f64 	%fd261, [%r215+16];
	setp.gt.f64 	%p32, %fd261, %fd260;
	selp.f64 	%fd262, %fd261, %fd260, %p32;
	ld.shared.f64 	%fd263, [%r215+24];
	setp.gt.f64 	%p33, %fd263, %fd262;
	selp.f64 	%fd297, %fd263, %fd262, %p33;
	add.s32 	%r216, %r216, 8;
	add.s32 	%r215, %r215, 64;
	setp.ne.s32 	%p34, %r216, 0;
	@%p34 bra 	$L__BB3_31;
$L__BB3_32:
	setp.eq.s32 	%p35, %r28, 0;
	@%p35 bra 	$L__BB3_40;
	and.b32  	%r37, %r42, 3;
	setp.lt.u32 	%p36, %r28, 4;
	@%p36 bra 	$L__BB3_35;
	add.s32 	%r200, %r218, %r25;
	shl.b32 	%r201, %r200, 3;
	add.s32 	%r203, %r117, %r201;
	ld.shared.f64 	%fd265, [%r203];
	setp.gt.f64 	%p37, %fd265, %fd297;
	selp.f64 	%fd266, %fd265, %fd297, %p37;
	ld.shared.f64 	%fd267, [%r203+8];
	setp.gt.f64 	%p38, %fd267, %fd266;
	selp.f64 	%fd268, %fd267, %fd266, %p38;
	ld.shared.f64 	%fd269, [%r203+16];
	setp.gt.f64 	%p39, %fd269, %fd268;
	selp.f64 	%fd270, %fd269, %fd268, %p39;
	ld.shared.f64 	%fd271, [%r203+24];
	setp.gt.f64 	%p40, %fd271, %fd270;
	selp.f64 	%fd297, %fd271, %fd270, %p40;
	add.s32 	%r218, %r218, 4;
$L__BB3_35:
	setp.eq.s32 	%p41, %r37, 0;
	@%p41 bra 	$L__BB3_40;
	setp.eq.s32 	%p42, %r37, 1;
	@%p42 bra 	$L__BB3_38;
	add.s32 	%r204, %r218, %r25;
	shl.b32 	%r205, %r204, 3;
	add.s32 	%r207, %r117, %r205;
	ld.shared.f64 	%fd273, [%r207];
	setp.gt.f64 	%p43, %fd273, %fd297;
	selp.f64 	%fd274, %fd273, %fd297, %p43;
	ld.shared.f64 	%fd275, [%r207+8];
	setp.gt.f64 	%p44, %fd275, %fd274;
	selp.f64 	%fd297, %fd275, %fd274, %p44;
	add.s32 	%r218, %r218, 2;
$L__BB3_38:
	and.b32  	%r208, %r42, 1;
	setp.eq.b32 	%p45, %r208, 1;
	not.pred 	%p46, %p45;
	@%p46 bra 	$L__BB3_40;
	add.s32 	%r209, %r218, %r25;
	shl.b32 	%r210, %r209, 3;
	add.s32 	%r212, %r117, %r210;
	ld.shared.f64 	%fd276, [%r212];
	setp.gt.f64 	%p47, %fd276, %fd297;
	selp.f64 	%fd297, %fd276, %fd297, %p47;
$L__BB3_40:
	setp.ge.s32 	%p48, %r4, %r44;
	@%p48 bra 	$L__BB3_42;
	ld.param.u64 	%rd32, [HasegawaGPU_param_14];
	mad.lo.s32 	%r213, %r43, %r1, %r4;
	cvta.to.global.u64 	%rd24, %rd32;
	mul.wide.s32 	%rd25, %r213, 8;
	add.s64 	%rd26, %rd24, %rd25;
	ld.global.f64 	%fd277, [%rd26];
	mul.f64 	%fd278, %fd297, %fd277;
	st.global.f64 	[%rd26], %fd278;
$L__BB3_42:
	st.shared.f64 	[%r27], %fd297;
$L__BB3_43:
	setp.ge.s32 	%p49, %r4, %r43;
	bar.sync 	0;
	@%p49 bra 	$L__BB3_47;
	setp.ge.s32 	%p50, %r4, %r44;
	@%p50 bra 	$L__BB3_46;
	ld.shared.f64 	%fd279, [%r26];
	ld.shared.f64 	%fd280, [%r27];
	rcp.rn.f64 	%fd281, %fd280;
	mul.f64 	%fd282, %fd279, %fd281;
	cvt.rn.f32.f64 	%f43, %fd282;
	mul.wide.s32 	%rd29, %r24, 4;
	add.s64 	%rd30, %rd2, %rd29;
	st.global.f32 	[%rd30], %f43;
	bra.uni 	$L__BB3_47;
$L__BB3_46:
	mul.wide.s32 	%rd27, %r24, 4;
	add.s64 	%rd28, %rd2, %rd27;
	mov.b32 	%r214, 0;
	st.global.u32 	[%rd28], %r214;
$L__BB3_47:
	ret;

}
	// .globl	GTRGPU
.visible .entry GTRGPU(
	.param .u32 GTRGPU_param_0,
	.param .u32 GTRGPU_param_1,
	.param .u32 GTRGPU_param_2,
	.param .u32 GTRGPU_param_3,
	.param .u64 .ptr .align 1 GTRGPU_param_4,
	.param .u64 .ptr .align 1 GTRGPU_param_5,
	.param .u64 .ptr .align 1 GTRGPU_param_6,
	.param .u64 .ptr .align 1 GTRGPU_param_7,
	.param .u64 .ptr .align 1 GTRGPU_param_8,
	.param .u64 .ptr .align 1 GTRGPU_param_9,
	.param .u32 GTRGPU_param_10
)
{
	.reg .pred 	%p<52>;
	.reg .b32 	%r<132>;
	.reg .b32 	%f<14>;
	.reg .b64 	%rd<30>;
	.reg .b64 	%fd<146>;
	// demoted variable
	.shared .align 8 .b8 _ZZ6GTRGPUE23ancSequenceSharedRecord[8192];
	// demoted variable
	.shared .align 4 .b8 _ZZ6GTRGPUE22leftPartialLikelihoods[4096];
	// demoted variable
	.shared .align 4 .b8 _ZZ6GTRGPUE23rightPartialLikelihoods[4096];
	// demoted variable
	.shared .align 8 .b8 _ZZ6GTRGPUE18ufScalingSharedMem[4096];
	// demoted variable
	.shared .align 8 .b8 _ZZ6GTRGPUE17sMatrixColumnLeft[512];
	// demoted variable
	.shared .align 8 .b8 _ZZ6GTRGPUE18sMatrixColumnRight[512];
	ld.param.u32 	%r57, [GTRGPU_param_0];
	ld.param.u32 	%r58, [GTRGPU_param_1];
	ld.param.u32 	%r59, [GTRGPU_param_2];
	ld.param.u32 	%r60, [GTRGPU_param_3];
	ld.param.u64 	%rd8, [GTRGPU_param_4];
	ld.param.u64 	%rd9, [GTRGPU_param_5];
	ld.param.u64 	%rd11, [GTRGPU_param_6];
	ld.param.u64 	%rd12, [GTRGPU_param_7];
	ld.param.u64 	%rd13, [GTRGPU_param_8];
	ld.param.u64 	%rd10, [GTRGPU_param_9];
	ld.param.u32 	%r61, [GTRGPU_param_10];
	cvta.to.global.u64 	%rd1, %rd12;
	cvta.to.global.u64 	%rd2, %rd13;
	cvta.to.global.u64 	%rd3, %rd11;
	mov.u32 	%r1, %ctaid.y;
	mov.u32 	%r2, %tid.x;
	mov.u32 	%r3, %ntid.x;
	mov.u32 	%r62, %ctaid.x;
	mad.lo.s32 	%r4, %r3, %r62, %r2;
	mov.u32 	%r5, %tid.y;
	setp.ge.s32 	%p1, %r4, %r59;
	@%p1 bra 	$L__BB4_2;
	cvta.to.global.u64 	%rd14, %rd8;
	cvta.to.global.u64 	%rd15, %rd9;
	mad.lo.s32 	%r63, %r58, %r1, %r5;
	mad.lo.s32 	%r64, %r63, %r59, %r4;
	mul.wide.s32 	%rd16, %r64, 4;
	add.s64 	%rd17, %rd14, %rd16;
	ld.global.f32 	%f1, [%rd17];
	mad.lo.s32 	%r65, %r3, %r5, %r2;
	shl.b32 	%r66, %r65, 2;
	mov.u32 	%r67, _ZZ6GTRGPUE22leftPartialLikelihoods;
	add.s32 	%r68, %r67, %r66;
	st.shared.f32 	[%r68], %f1;
	add.s64 	%rd18, %rd15, %rd16;
	ld.global.f32 	%f2, [%rd18];
	mov.u32 	%r69, _ZZ6GTRGPUE23rightPartialLikelihoods;
	add.s32 	%r70, %r69, %r66;
	st.shared.f32 	[%r70], %f2;
$L__BB4_2:
	mad.lo.s32 	%r6, %r58, %r1, %r5;
	mad.lo.s32 	%r7, %r6, %r59, %r4;
	setp.lt.s32 	%p2, %r58, 1;
	mov.f64 	%fd137, 0d0000000000000000;
	@%p2 bra 	$L__BB4_40;
	mul.lo.s32 	%r8, %r6, %r58;
	shl.b32 	%r72, %r5, 3;
	mov.u32 	%r73, _ZZ6GTRGPUE18sMatrixColumnRight;
	add.s32 	%r9, %r73, %r72;
	mov.u32 	%r74, _ZZ6GTRGPUE17sMatrixColumnLeft;
	add.s32 	%r10, %r74, %r72;
	and.b32  	%r11, %r58, 3;
	setp.lt.u32 	%p3, %r58, 4;
	mov.f64 	%fd120, 0d0000000000000000;
	mov.b32 	%r123, 0;
	mov.f64 	%fd119, %fd120;
	@%p3 bra 	$L__BB4_30;
	and.b32  	%r123, %r58, 2147483644;
	neg.s32 	%r122, %r123;
	mul.lo.s32 	%r75, %r3, 12;
	mov.u32 	%r76, _ZZ6GTRGPUE23rightPartialLikelihoods;
	add.s32 	%r14, %r76, %r75;
	shl.b32 	%r121, %r2, 2;
	shl.b32 	%r16, %r3, 4;
	mov.u32 	%r77, _ZZ6GTRGPUE22leftPartialLikelihoods;
	add.s32 	%r17, %r77, %r75;
	shl.b32 	%r78, %r3, 3;
	add.s32 	%r18, %r76, %r78;
	add.s32 	%r19, %r77, %r78;
	shl.b32 	%r79, %r3, 2;
	add.s32 	%r20, %r76, %r79;
	add.s32 	%r21, %r77, %r79;
	mov.f64 	%fd120, 0d0000000000000000;
	mov.u32 	%r120, %r8;
$L__BB4_5:
	mul.wide.s32 	%rd19, %r120, 8;
	add.s64 	%rd20, %rd1, %rd19;
	add.s64 	%rd4, %rd20, 16;
	add.s64 	%rd21, %rd2, %rd19;
	add.s64 	%rd5, %rd21, 16;
	setp.eq.s32 	%p4, %r2, 1;
	@%p4 bra 	$L__BB4_8;
	setp.ne.s32 	%p5, %r2, 0;
	@%p5 bra 	$L__BB4_9;
	ld.global.f64 	%fd50, [%rd4+-16];
	st.shared.f64 	[%r10], %fd50;
	bra.uni 	$L__BB4_9;
$L__BB4_8:
	ld.global.f64 	%fd49, [%rd5+-16];
	st.shared.f64 	[%r9], %fd49;
$L__BB4_9:
	setp.ge.s32 	%p6, %r4, %r60;
	bar.sync 	0;
	@%p6 bra 	$L__BB4_11;
	mov.u32 	%r80, _ZZ6GTRGPUE22leftPartialLikelihoods;
	add.s32 	%r81, %r80, %r121;
	ld.shared.f32 	%f3, [%r81];
	cvt.f64.f32 	%fd51, %f3;
	ld.shared.f64 	%fd52, [%r10];
	fma.rn.f64 	%fd119, %fd52, %fd51, %fd119;
	mov.u32 	%r82, _ZZ6GTRGPUE23rightPartialLikelihoods;
	add.s32 	%r83, %r82, %r121;
	ld.shared.f32 	%f4, [%r83];
	cvt.f64.f32 	%fd53, %f4;
	ld.shared.f64 	%fd54, [%r9];
	fma.rn.f64 	%fd120, %fd54, %fd53, %fd120;
$L__BB4_11:
	bar.sync 	0;
	setp.eq.s32 	%p7, %r2, 0;
	@%p7 bra 	$L__BB4_14;
	setp.ne.s32 	%p8, %r2, 1;
	@%p8 bra 	$L__BB4_15;
	ld.global.f64 	%fd55, [%rd5+-8];
	st.shared.f64 	[%r9], %fd55;
	bra.uni 	$L__BB4_15;
$L__BB4_14:
	ld.global.f64 	%fd56, [%rd4+-8];
	st.shared.f64 	[%r10], %fd56;
$L__BB4_15:
	bar.sync 	0;
	@%p6 bra 	$L__BB4_17;
	add.s32 	%r84, %r21, %r121;
	ld.shared.f32 	%f5, [%r84];
	cvt.f64.f32 	%fd57, %f5;
	ld.shared.f64 	%fd58, [%r10];
	fma.rn.f64 	%fd119, %fd58, %fd57, %fd119;
	add.s32 	%r85, %r20, %r121;
	ld.shared.f32 	%f6, [%r85];
	cvt.f64.f32 	%fd59, %f6;
	ld.shared.f64 	%fd60, [%r9];
	fma.rn.f64 	%fd120, %fd60, %fd59, %fd120;
$L__BB4_17:
	bar.sync 	0;
	@%p7 bra 	$L__BB4_20;
	setp.ne.s32 	%p11, %r2, 1;
	@%p11 bra 	$L__BB4_21;
	ld.global.f64 	%fd61, [%rd5];
	st.shared.f64 	[%r9], %fd61;
	bra.uni 	$L__BB4_21;
$L__BB4_20:
	ld.global.f64 	%fd62, [%rd4];
	st.shared.f64 	[%r10], %fd62;
$L__BB4_21:
	bar.sync 	0;
	@%p6 bra 	$L__BB4_23;
	add.s32 	%r86, %r19, %r121;
	ld.shared.f32 	%f7, [%r86];
	cvt.f64.f32 	%fd63, %f7;
	ld.shared.f64 	%fd64, [%r10];
	fma.rn.f64 	%fd119, %fd64, %fd63, %fd119;
	add.s32 	%r87, %r18, %r121;
	ld.shared.f32 	%f8, [%r87];
	cvt.f64.f32 	%fd65, %f8;
	ld.shared.f64 	%fd66, [%r9];
	fma.rn.f64 	%fd120, %fd66, %fd65, %fd120;
$L__BB4_23:
	bar.sync 	0;
	@%p7 bra 	$L__BB4_26;
	setp.ne.s32 	%p14, %r2, 1;
	@%p14 bra 	$L__BB4_27;
	ld.global.f64 	%fd67, [%rd5+8];
	st.shared.f64 	[%r9], %fd67;
	bra.uni 	$L__BB4_27;
$L__BB4_26:
	ld.global.f64 	%fd68, [%rd4+8];
	st.shared.f64 	[%r10], %fd68;
$L__BB4_27:
	bar.sync 	0;
	@%p6 bra 	$L__BB4_29;
	add.s32 	%r88, %r17, %r121;
	ld.shared.f32 	%f9, [%r88];
	cvt.f64.f32 	%fd69, %f9;
	ld.shared.f64 	%fd70, [%r10];
	fma.rn.f64 	%fd119, %fd70, %fd69, %fd119;
	add.s32 	%r89, %r14, %r121;
	ld.shared.f32 	%f10, [%r89];
	cvt.f64.f32 	%fd71, %f10;
	ld.shared.f64 	%fd72, [%r9];
	fma.rn.f64 	%fd120, %fd72, %fd71, %fd120;
$L__BB4_29:
	bar.sync 	0;
	add.s32 	%r122, %r122, 4;
	add.s32 	%r121, %r121, %r16;
	add.s32 	%r120, %r120, 4;
	setp.ne.s32 	%p16, %r122, 0;
	@%p16 bra 	$L__BB4_5;
$L__BB4_30:
	setp.eq.s32 	%p17, %r11, 0;
	@%p17 bra 	$L__BB4_39;
	mad.lo.s32 	%r90, %r3, %r123, %r2;
	shl.b32 	%r126, %r90, 2;
	shl.b32 	%r30, %r3, 2;
	add.s32 	%r125, %r123, %r8;
	neg.s32 	%r124, %r11;
$L__BB4_32:
	.pragma "nounroll";
	mul.wide.s32 	%rd22, %r125, 8;
	add.s64 	%rd6, %rd1, %rd22;
	add.s64 	%rd7, %rd2, %rd22;
	setp.eq.s32 	%p18, %r2, 0;
	@%p18 bra 	$L__BB4_35;
	setp.ne.s32 	%p19, %r2, 1;
	@%p19 bra 	$L__BB4_36;
	ld.global.f64 	%fd73, [%rd7];
	st.shared.f64 	[%r9], %fd73;
	bra.uni 	$L__BB4_36;
$L__BB4_35:
	ld.global.f64 	%fd74, [%rd6];
	st.shared.f64 	[%r10], %fd74;
$L__BB4_36:
	setp.ge.s32 	%p20, %r4, %r60;
	bar.sync 	0;
	@%p20 bra 	$L__BB4_38;
	mov.u32 	%r91, _ZZ6GTRGPUE22leftPartialLikelihoods;
	add.s32 	%r92, %r91, %r126;
	ld.shared.f32 	%f11, [%r92];
	cvt.f64.f32 	%fd75, %f11;
	ld.shared.f64 	%fd76, [%r10];
	fma.rn.f64 	%fd119, %fd76, %fd75, %fd119;
	mov.u32 	%r93, _ZZ6GTRGPUE23rightPartialLikelihoods;
	add.s32 	%r94, %r93, %r126;
	ld.shared.f32 	%f12, [%r94];
	cvt.f64.f32 	%fd77, %f12;
	ld.shared.f64 	%fd78, [%r9];
	fma.rn.f64 	%fd120, %fd78, %fd77, %fd120;
$L__BB4_38:
	bar.sync 	0;
	add.s32 	%r126, %r126, %r30;
	add.s32 	%r125, %r125, 1;
	add.s32 	%r124, %r124, 1;
	setp.ne.s32 	%p21, %r124, 0;
	@%p21 bra 	$L__BB4_32;
$L__BB4_39:
	mul.f64 	%fd137, %fd119, %fd120;
$L__BB4_40:
	setp.ge.s32 	%p22, %r4, %r59;
	mul.lo.s32 	%r39, %r58, %r2;
	add.s32 	%r95, %r39, %r5;
	shl.b32 	%r96, %r95, 3;
	mov.u32 	%r97, _ZZ6GTRGPUE23ancSequenceSharedRecord;
	add.s32 	%r40, %r97, %r96;
	st.shared.f64 	[%r40], %fd137;
	bar.sync 	0;
	setp.ne.s32 	%p23, %r5, 0;
	shl.b32 	%r98, %r2, 3;
	mov.u32 	%r99, _ZZ6GTRGPUE18ufScalingSharedMem;
	add.s32 	%r41, %r99, %r98;
	or.pred  	%p24, %p23, %p22;
	@%p24 bra 	$L__BB4_56;
	setp.lt.s32 	%p25, %r58, 1;
	mov.f64 	%fd145, 0d0000000000000000;
	@%p25 bra 	$L__BB4_53;
	and.b32  	%r42, %r58, 7;
	setp.lt.u32 	%p26, %r58, 8;
	mov.f64 	%fd145, 0d0000000000000000;
	mov.b32 	%r130, 0;
	@%p26 bra 	$L__BB4_45;
	and.b32  	%r130, %r58, 2147483640;
	neg.s32 	%r128, %r130;
	shl.b32 	%r101, %r39, 3;
	add.s32 	%r103, %r101, %r97;
	add.s32 	%r127, %r103, 32;
	mov.f64 	%fd145, 0d0000000000000000;
$L__BB4_44:
	.pragma "nounroll";
	ld.shared.f64 	%fd83, [%r127+-32];
	setp.gt.f64 	%p27, %fd83, %fd145;
	selp.f64 	%fd84, %fd83, %fd145, %p27;
	ld.shared.f64 	%fd85, [%r127+-24];
	setp.gt.f64 	%p28, %fd85, %fd84;
	selp.f64 	%fd86, %fd85, %fd84, %p28;
	ld.shared.f64 	%fd87, [%r127+-16];
	setp.gt.f64 	%p29, %fd87, %fd86;
	selp.f64 	%fd88, %fd87, %fd86, %p29;
	ld.shared.f64 	%fd89, [%r127+-8];
	setp.gt.f64 	%p30, %fd89, %fd88;
	selp.f64 	%fd90, %fd89, %fd88, %p30;
	ld.shared.f64 	%fd91, [%r127];
	setp.gt.f64 	%p31, %fd91, %fd90;
	selp.f64 	%fd92, %fd91, %fd90, %p31;
	ld.shared.f64 	%fd93, [%r127+8];
	setp.gt.f64 	%p32, %fd93, %fd92;
	selp.f64 	%fd94, %fd93, %fd92, %p32;
	ld.shared.f64 	%fd95, [%r127+16];
	setp.gt.f64 	%p33, %fd95, %fd94;
	selp.f64 	%fd96, %fd95, %fd94, %p33;
	ld.shared.f64 	%fd97, [%r127+24];
	setp.gt.f64 	%p34, %fd97, %fd96;
	selp.f64 	%fd145, %fd97, %fd96, %p34;
	add.s32 	%r128, %r128, 8;
	add.s32 	%r127, %r127, 64;
	setp.ne.s32 	%p35, %r128, 0;
	@%p35 bra 	$L__BB4_44;
$L__BB4_45:
	setp.eq.s32 	%p36, %r42, 0;
	@%p36 bra 	$L__BB4_53;
	and.b32  	%r51, %r58, 3;
	setp.lt.u32 	%p37, %r42, 4;
	@%p37 bra 	$L__BB4_48;
	add.s32 	%r104, %r130, %r39;
	shl.b32 	%r105, %r104, 3;
	add.s32 	%r107, %r97, %r105;
	ld.shared.f64 	%fd99, [%r107];
	setp.gt.f64 	%p38, %fd99, %fd145;
	selp.f64 	%fd100, %fd99, %fd145, %p38;
	ld.shared.f64 	%fd101, [%r107+8];
	setp.gt.f64 	%p39, %fd101, %fd100;
	selp.f64 	%fd102, %fd101, %fd100, %p39;
	ld.shared.f64 	%fd103, [%r107+16];
	setp.gt.f64 	%p40, %fd103, %fd102;
	selp.f64 	%fd104, %fd103, %fd102, %p40;
	ld.shared.f64 	%fd105, [%r107+24];
	setp.gt.f64 	%p41, %fd105, %fd104;
	selp.f64 	%fd145, %fd105, %fd104, %p41;
	add.s32 	%r130, %r130, 4;
$L__BB4_48:
	setp.eq.s32 	%p42, %r51, 0;
	@%p42 bra 	$L__BB4_53;
	setp.eq.s32 	%p43, %r51, 1;
	@%p43 bra 	$L__BB4_51;
	add.s32 	%r108, %r130, %r39;
	shl.b32 	%r109, %r108, 3;
	add.s32 	%r111, %r97, %r109;
	ld.shared.f64 	%fd107, [%r111];
	setp.gt.f64 	%p44, %fd107, %fd145;
	selp.f64 	%fd108, %fd107, %fd145, %p44;
	ld.shared.f64 	%fd109, [%r111+8];
	setp.gt.f64 	%p45, %fd109, %fd108;
	selp.f64 	%fd145, %fd109, %fd108, %p45;
	add.s32 	%r130, %r130, 2;
$L__BB4_51:
	and.b32  	%r112, %r58, 1;
	setp.eq.b32 	%p46, %r112, 1;
	not.pred 	%p47, %p46;
	@%p47 bra 	$L__BB4_53;
	add.s32 	%r113, %r130, %r39;
	shl.b32 	%r114, %r113, 3;
	add.s32 	%r116, %r97, %r114;
	ld.shared.f64 	%fd110, [%r116];
	setp.gt.f64 	%p48, %fd110, %fd145;
	selp.f64 	%fd145, %fd110, %fd145, %p48;
$L__BB4_53:
	mul.lo.s32 	%r56, %r61, %r57;
	setp.ge.s32 	%p49, %r4, %r60;
	@%p49 bra 	$L__BB4_55;
	mad.lo.s32 	%r117, %r59, %r1, %r4;
	add.s32 	%r118, %r117, %r56;
	cvta.to.global.u64 	%rd23, %rd10;
	mul.wide.s32 	%rd24, %r118, 8;
	add.s64 	%rd25, %rd23, %rd24;
	ld.global.f64 	%fd111, [%rd25];
	mul.f64 	%fd112, %fd145, %fd111;
	st.global.f64 	[%rd25], %fd112;
$L__BB4_55:
	st.shared.f64 	[%r41], %fd145;
$L__BB4_56:
	setp.ge.s32 	%p50, %r4, %r59;
	bar.sync 	0;
	@%p50 bra 	$L__BB4_60;
	setp.ge.s32 	%p51, %r4, %r60;
	@%p51 bra 	$L__BB4_59;
	ld.shared.f64 	%fd113, [%r40];
	ld.shared.f64 	%fd114, [%r41];
	rcp.rn.f64 	%fd115, %fd114;
	mul.f64 	%fd116, %fd113, %fd115;
	cvt.rn.f32.f64 	%f13, %fd116;
	mul.wide.s32 	%rd28, %r7, 4;
	add.s64 	%rd29, %rd3, %rd28;
	st.global.f32 	[%rd29], %f13;
	bra.uni 	$L__BB4_60;
$L__BB4_59:
	mul.wide.s32 	%rd26, %r7, 4;
	add.s64 	%rd27, %rd3, %rd26;
	mov.b32 	%r119, 0;
	st.global.u32 	[%rd27], %r119;
$L__BB4_60:
	ret;

}
	// .globl	transMatrixCalc
.visible .entry transMatrixCalc(
	.param .u32 transMatrixCalc_param_0,
	.param .u64 .ptr .align 1 transMatrixCalc_param_1,
	.param .u64 .ptr .align 1 transMatrixCalc_param_2,
	.param .u64 .ptr .align 1 transMatrixCalc_param_3,
	.param .u64 .ptr .align 1 transMatrixCalc_param_4,
	.param .u64 .ptr .align 1 transMatrixCalc_param_5,
	.param .f64 transMatrixCalc_param_6,
	.param .f64 transMatrixCalc_param_7,
	.param .f64 transMatrixCalc_param_8,
	.param .f64 transMatrixCalc_param_9,
	.param .u32 transMatrixCalc_param_10
)
{
	.reg .pred 	%p<14>;
	.reg .b32 	%r<86>;
	.reg .b32 	%f<5>;
	.reg .b64 	%rd<20>;
	.reg .b64 	%fd<87>;
	// demoted variable
	.shared .align 8 .b8 _ZZ15transMatrixCalcE2as[8192];
	// demoted variable
	.shared .align 8 .b8 _ZZ15transMatrixCalcE2bs[8192];
	// demoted variable
	.shared .align 8 .b8 _ZZ15transMatrixCalcE2es[256];
	ld.param.u32 	%r29, [transMatrixCalc_param_0];
	ld.param.u64 	%rd4, [transMatrixCalc_param_1];
	ld.param.u64 	%rd5, [transMatrixCalc_param_2];
	ld.param.u64 	%rd6, [transMatrixCalc_param_3];
	ld.param.u64 	%rd7, [transMatrixCalc_param_4];
	ld.param.u64 	%rd8, [transMatrixCalc_param_5];
	ld.param.f64 	%fd26, [transMatrixCalc_param_6];
	ld.param.f64 	%fd27, [transMatrixCalc_param_7];
	ld.param.f64 	%fd28, [transMatrixCalc_param_8];
	ld.param.f64 	%fd29, [transMatrixCalc_param_9];
	ld.param.u32 	%r30, [transMatrixCalc_param_10];
	mov.u32 	%r1, %tid.x;
	mov.u32 	%r2, %tid.y;
	mov.u32 	%r31, %ctaid.x;
	mov.u32 	%r32, %ntid.x;
	mad.lo.s32 	%r3, %r31, %r32, %r1;
	mov.u32 	%r33, %ctaid.y;
	mov.u32 	%r34, %ntid.y;
	mad.lo.s32 	%r4, %r33, %r34, %r2;
	mul.lo.s32 	%r5, %r4, %r29;
	setp.lt.s32 	%p1, %r29, 1;
	mov.f64 	%fd83, 0d0000000000000000;
	mov.f64 	%fd84, %fd83;
	@%p1 bra 	$L__BB5_12;
	add.s32 	%r36, %r29, 31;
	shr.u32 	%r6, %r36, 5;
	shl.b32 	%r37, %r2, 8;
	mov.u32 	%r38, _ZZ15transMatrixCalcE2as;
	add.s32 	%r7, %r38, %r37;
	mov.u32 	%r39, _ZZ15transMatrixCalcE2bs;
	shl.b32 	%r40, %r1, 3;
	add.s32 	%r9, %r39, %r40;
	add.s32 	%r8, %r9, %r37;
	mul.f64 	%fd32, %fd26, %fd28;
	mul.f64 	%fd1, %fd32, %fd29;
	mul.f64 	%fd33, %fd27, %fd28;
	mul.f64 	%fd2, %fd33, %fd29;
	cvta.to.global.u64 	%rd1, %rd4;
	cvta.to.global.u64 	%rd2, %rd5;
	cvta.to.global.u64 	%rd3, %rd6;
	mov.f64 	%fd84, 0d0000000000000000;
	mov.b32 	%r80, 0;
	mov.f64 	%fd83, %fd84;
$L__BB5_2:
	shl.b32 	%r83, %r80, 5;
	add.s32 	%r41, %r83, %r1;
	add.s32 	%r42, %r41, %r5;
	mul.wide.u32 	%rd9, %r42, 8;
	add.s64 	%rd10, %rd1, %rd9;
	ld.global.f64 	%fd34, [%rd10];
	shl.b32 	%r43, %r1, 3;
	add.s32 	%r44, %r7, %r43;
	st.shared.f64 	[%r44], %fd34;
	add.s32 	%r45, %r83, %r2;
	mad.lo.s32 	%r46, %r45, %r29, %r3;
	mul.wide.s32 	%rd11, %r46, 8;
	add.s64 	%rd12, %rd2, %rd11;
	ld.global.f64 	%fd35, [%rd12];
	st.shared.f64 	[%r8], %fd35;
	mul.wide.u32 	%rd13, %r41, 8;
	add.s64 	%rd14, %rd3, %rd13;
	ld.global.f64 	%fd36, [%rd14];
	mov.u32 	%r81, _ZZ15transMatrixCalcE2es;
	add.s32 	%r48, %r81, %r43;
	st.shared.f64 	[%r48], %fd36;
	bar.sync 	0;
	setp.ge.s32 	%p2, %r83, %r29;
	@%p2 bra 	$L__BB5_11;
	mov.b32 	%r84, 1;
	mov.u32 	%r82, %r7;
	mov.u32 	%r85, %r9;
$L__BB5_4:
	ld.shared.f64 	%fd7, [%r81];
	mul.f64 	%fd8, %fd1, %fd7;
	fma.rn.f64 	%fd37, %fd8, 0d3FF71547652B82FE, 0d4338000000000000;
	{
	.reg .b32 %temp; 
	mov.b64 	{%r17, %temp}, %fd37;
	}
	mov.f64 	%fd38, 0dC338000000000000;
	add.rn.f64 	%fd39, %fd37, %fd38;
	fma.rn.f64 	%fd40, %fd39, 0dBFE62E42FEFA39EF, %fd8;
	fma.rn.f64 	%fd41, %fd39, 0dBC7ABC9E3B39803F, %fd40;
	fma.rn.f64 	%fd42, %fd41, 0d3E5ADE1569CE2BDF, 0d3E928AF3FCA213EA;
	fma.rn.f64 	%fd43, %fd42, %fd41, 0d3EC71DEE62401315;
	fma.rn.f64 	%fd44, %fd43, %fd41, 0d3EFA01997C89EB71;
	fma.rn.f64 	%fd45, %fd44, %fd41, 0d3F2A01A014761F65;
	fma.rn.f64 	%fd46, %fd45, %fd41, 0d3F56C16C1852B7AF;
	fma.rn.f64 	%fd47, %fd46, %fd41, 0d3F81111111122322;
	fma.rn.f64 	%fd48, %fd47, %fd41, 0d3FA55555555502A1;
	fma.rn.f64 	%fd49, %fd48, %fd41, 0d3FC5555555555511;
	fma.rn.f64 	%fd50, %fd49, %fd41, 0d3FE000000000000B;
	fma.rn.f64 	%fd51, %fd50, %fd41, 0d3FF0000000000000;
	fma.rn.f64 	%fd52, %fd51, %fd41, 0d3FF0000000000000;
	{
	.reg .b32 %temp; 
	mov.b64 	{%r18, %temp}, %fd52;
	}
	{
	.reg .b32 %temp; 
	mov.b64 	{%temp, %r19}, %fd52;
	}
	shl.b32 	%r51, %r17, 20;
	add.s32 	%r52, %r51, %r19;
	mov.b64 	%fd81, {%r18, %r52};
	{
	.reg .b32 %temp; 
	mov.b64 	{%temp, %r53}, %fd8;
	}
	mov.b32 	%f3, %r53;
	abs.f32 	%f1, %f3;
	setp.lt.f32 	%p3, %f1, 0f4086232B;
	@%p3 bra 	$L__BB5_7;
	setp.lt.f64 	%p4, %fd8, 0d0000000000000000;
	add.f64 	%fd53, %fd8, 0d7FF0000000000000;
	selp.f64 	%fd81, 0d0000000000000000, %fd53, %p4;
	setp.geu.f32 	%p5, %f1, 0f40874800;
	@%p5 bra 	$L__BB5_7;
	shr.u32 	%r54, %r17, 31;
	add.s32 	%r55, %r17, %r54;
	shr.s32 	%r56, %r55, 1;
	shl.b32 	%r57, %r56, 20;
	add.s32 	%r58, %r19, %r57;
	mov.b64 	%fd54, {%r18, %r58};
	sub.s32 	%r59, %r17, %r56;
	shl.b32 	%r60, %r59, 20;
	add.s32 	%r61, %r60, 1072693248;
	mov.b32 	%r62, 0;
	mov.b64 	%fd55, {%r62, %r61};
	mul.f64 	%fd81, %fd55, %fd54;
$L__BB5_7:
	ld.shared.f64 	%fd13, [%r82];
	mul.f64 	%fd56, %fd81, %fd13;
	ld.shared.f64 	%fd14, [%r85];
	fma.rn.f64 	%fd83, %fd56, %fd14, %fd83;
	mul.f64 	%fd16, %fd2, %fd7;
	fma.rn.f64 	%fd57, %fd16, 0d3FF71547652B82FE, 0d4338000000000000;
	{
	.reg .b32 %temp; 
	mov.b64 	{%r20, %temp}, %fd57;
	}
	mov.f64 	%fd58, 0dC338000000000000;
	add.rn.f64 	%fd59, %fd57, %fd58;
	fma.rn.f64 	%fd60, %fd59, 0dBFE62E42FEFA39EF, %fd16;
	fma.rn.f64 	%fd61, %fd59, 0dBC7ABC9E3B39803F, %fd60;
	fma.rn.f64 	%fd62, %fd61, 0d3E5ADE1569CE2BDF, 0d3E928AF3FCA213EA;
	fma.rn.f64 	%fd63, %fd62, %fd61, 0d3EC71DEE62401315;
	fma.rn.f64 	%fd64, %fd63, %fd61, 0d3EFA01997C89EB71;
	fma.rn.f64 	%fd65, %fd64, %fd61, 0d3F2A01A014761F65;
	fma.rn.f64 	%fd66, %fd65, %fd61, 0d3F56C16C1852B7AF;
	fma.rn.f64 	%fd67, %fd66, %fd61, 0d3F81111111122322;
	fma.rn.f64 	%fd68, %fd67, %fd61, 0d3FA55555555502A1;
	fma.rn.f64 	%fd69, %fd68, %fd61, 0d3FC5555555555511;
	fma.rn.f64 	%fd70, %fd69, %fd61, 0d3FE000000000000B;
	fma.rn.f64 	%fd71, %fd70, %fd61, 0d3FF0000000000000;
	fma.rn.f64 	%fd72, %fd71, %fd61, 0d3FF0000000000000;
	{
	.reg .b32 %temp; 
	mov.b64 	{%r21, %temp}, %fd72;
	}
	{
	.reg .b32 %temp; 
	mov.b64 	{%temp, %r22}, %fd72;
	}
	shl.b32 	%r63, %r20, 20;
	add.s32 	%r64, %r63, %r22;
	mov.b64 	%fd82, {%r21, %r64};
	{
	.reg .b32 %temp; 
	mov.b64 	{%temp, %r65}, %fd16;
	}
	mov.b32 	%f4, %r65;
	abs.f32 	%f2, %f4;
	setp.lt.f32 	%p6, %f2, 0f4086232B;
	@%p6 bra 	$L__BB5_10;
	setp.lt.f64 	%p7, %fd16, 0d0000000000000000;
	add.f64 	%fd73, %fd16, 0d7FF0000000000000;
	selp.f64 	%fd82, 0d0000000000000000, %fd73, %p7;
	setp.geu.f32 	%p8, %f2, 0f40874800;
	@%p8 bra 	$L__BB5_10;
	shr.u32 	%r66, %r20, 31;
	add.s32 	%r67, %r20, %r66;
	shr.s32 	%r68, %r67, 1;
	shl.b32 	%r69, %r68, 20;
	add.s32 	%r70, %r22, %r69;
	mov.b64 	%fd74, {%r21, %r70};
	sub.s32 	%r71, %r20, %r68;
	shl.b32 	%r72, %r71, 20;
	add.s32 	%r73, %r72, 1072693248;
	mov.b32 	%r74, 0;
	mov.b64 	%fd75, {%r74, %r73};
	mul.f64 	%fd82, %fd75, %fd74;
$L__BB5_10:
	mul.f64 	%fd76, %fd82, %fd13;
	fma.rn.f64 	%fd84, %fd76, %fd14, %fd84;
	add.s32 	%r83, %r83, 1;
	setp.lt.s32 	%p9, %r83, %r29;
	add.s32 	%r75, %r84, -1;
	setp.lt.u32 	%p10, %r75, 31;
	and.pred  	%p11, %p9, %p10;
	add.s32 	%r85, %r85, 256;
	add.s32 	%r84, %r84, 1;
	add.s32 	%r82, %r82, 8;
	add.s32 	%r81, %r81, 8;
	@%p11 bra 	$L__BB5_4;
$L__BB5_11:
	bar.sync 	0;
	add.s32 	%r80, %r80, 1;
	setp.ne.s32 	%p12, %r80, %r6;
	@%p12 bra 	$L__BB5_2;
$L__BB5_12:
	max.s32 	%r76, %r3, %r4;
	setp.ge.s32 	%p13, %r76, %r29;
	@%p13 bra 	$L__BB5_14;
	mul.lo.s32 	%r77, %r29, %r29;
	add.s32 	%r78, %r5, %r3;
	mad.lo.s32 	%r79, %r77, %r30, %r78;
	cvta.to.global.u64 	%rd15, %rd7;
	mul.wide.s32 	%rd16, %r79, 8;
	add.s64 	%rd17, %rd15, %rd16;
	st.global.f64 	[%rd17], %fd83;
	cvta.to.global.u64 	%rd18, %rd8;
	add.s64 	%rd19, %rd18, %rd16;
	st.global.f64 	[%rd19], %fd84;
$L__BB5_14:
	ret;

}
	// .globl	initUnderflowScaling
.visible .entry initUnderflowScaling(
	.param .u64 .ptr .align 1 initUnderflowScaling_param_0,
	.param .f64 initUnderflowScaling_param_1,
	.param .u32 initUnderflowScaling_param_2
)
{
	.reg .pred 	%p<2>;
	.reg .b32 	%r<6>;
	.reg .b64 	%rd<6>;

	ld.param.u64 	%rd1, [initUnderflowScaling_param_0];
	ld.param.u32 	%r2, [initUnderflowScaling_param_2];
	mov.u32 	%r3, %ctaid.x;
	mov.u32 	%r4, %ntid.x;
	mov.u32 	%r5, %tid.x;
	mad.lo.s32 	%r1, %r3, %r4, %r5;
	setp.ge.s32 	%p1, %r1, %r2;
	@%p1 bra 	$L__BB6_2;
	cvta.to.global.u64 	%rd2, %rd1;
	mul.wide.s32 	%rd3, %r1, 8;
	add.s64 	%rd4, %rd2, %rd3;
	mov.b64 	%rd5, 4607182418800017408;
	st.global.u64 	[%rd4], %rd5;
$L__BB6_2:
	ret;

}
	// .globl	reduceStates
.visible .entry reduceStates(
	.param .u32 reduceStates_param_0,
	.param .u32 reduceStates_param_1,
	.param .u32 reduceStates_param_2,
	.param .u32 reduceStates_param_3,
	.param .f64 reduceStates_param_4,
	.param .u64 .ptr .align 1 reduceStates_param_5,
	.param .u64 .ptr .align 1 reduceStates_param_6,
	.param .u64 .ptr .align 1 reduceStates_param_7,
	.param .u32 reduceStates_param_8
)
{
	.reg .pred 	%p<15>;
	.reg .b32 	%r<73>;
	.reg .b32 	%f<3>;
	.reg .b64 	%rd<13>;
	.reg .b64 	%fd<64>;
	// demoted variable
	.shared .align 4 .b8 _ZZ12reduceStatesE18partialLikelihoods[4096];
	// demoted variable
	.shared .align 8 .b8 _ZZ12reduceStatesE18sharedDoubleBuffer[8192];
	ld.param.u32 	%r24, [reduceStates_param_0];
	ld.param.u32 	%r25, [reduceStates_param_1];
	ld.param.u32 	%r26, [reduceStates_param_2];
	ld.param.u32 	%r27, [reduceStates_param_3];
	ld.param.f64 	%fd13, [reduceStates_param_4];
	ld.param.u64 	%rd2, [reduceStates_param_5];
	ld.param.u64 	%rd3, [reduceStates_param_6];
	ld.param.u64 	%rd4, [reduceStates_param_7];
	ld.param.u32 	%r28, [reduceStates_param_8];
	mov.u32 	%r1, %ctaid.y;
	mov.u32 	%r2, %tid.x;
	mov.u32 	%r3, %ntid.x;
	mov.u32 	%r29, %ctaid.x;
	mad.lo.s32 	%r4, %r3, %r29, %r2;
	mov.u32 	%r5, %tid.y;
	setp.ge.s32 	%p1, %r4, %r26;
	mad.lo.s32 	%r6, %r3, %r5, %r2;
	shl.b32 	%r30, %r6, 2;
	mov.u32 	%r31, _ZZ12reduceStatesE18partialLikelihoods;
	add.s32 	%r7, %r31, %r30;
	@%p1 bra 	$L__BB7_2;
	cvta.to.global.u64 	%rd5, %rd3;
	mad.lo.s32 	%r32, %r25, %r1, %r5;
	mad.lo.s32 	%r33, %r32, %r26, %r4;
	mul.wide.s32 	%rd6, %r33, 4;
	add.s64 	%rd7, %rd5, %rd6;
	ld.global.f32 	%f1, [%rd7];
	st.shared.f32 	[%r7], %f1;
$L__BB7_2:
	setp.ge.s32 	%p2, %r4, %r27;
	mad.lo.s32 	%r34, %r26, %r1, %r4;
	add.s32 	%r35, %r34, %r28;
	cvta.to.global.u64 	%rd8, %rd4;
	mul.wide.s32 	%rd9, %r35, 8;
	add.s64 	%rd1, %rd8, %rd9;
	@%p2 bra 	$L__BB7_4;
	ld.shared.f32 	%f2, [%r7];
	cvt.f64.f32 	%fd14, %f2;
	cvta.to.global.u64 	%rd10, %rd2;
	mul.wide.u32 	%rd11, %r5, 8;
	add.s64 	%rd12, %rd10, %rd11;
	ld.global.f64 	%fd15, [%rd12];
	mul.f64 	%fd16, %fd15, %fd14;
	mov.f64 	%fd17, 0d3FF0000000000000;
	sub.f64 	%fd18, %fd17, %fd13;
	cvt.rn.f64.s32 	%fd19, %r24;
	div.rn.f64 	%fd20, %fd18, %fd19;
	mul.f64 	%fd21, %fd20, %fd16;
	ld.global.f64 	%fd22, [%rd1];
	mul.f64 	%fd23, %fd22, %fd21;
	shl.b32 	%r36, %r6, 3;
	mov.u32 	%r37, _ZZ12reduceStatesE18sharedDoubleBuffer;
	add.s32 	%r38, %r37, %r36;
	st.shared.f64 	[%r38], %fd23;
$L__BB7_4:
	setp.ge.s32 	%p3, %r4, %r27;
	bar.sync 	0;
	setp.ne.s32 	%p4, %r5, 0;
	or.pred  	%p5, %p4, %p3;
	@%p5 bra 	$L__BB7_18;
	setp.lt.s32 	%p6, %r25, 1;
	mov.f64 	%fd63, 0d0000000000000000;
	@%p6 bra 	$L__BB7_17;
	and.b32  	%r8, %r25, 7;
	setp.lt.u32 	%p7, %r25, 8;
	mov.f64 	%fd63, 0d0000000000000000;
	mov.b32 	%r71, 0;
	@%p7 bra 	$L__BB7_9;
	and.b32  	%r71, %r25, 2147483640;
	neg.s32 	%r69, %r71;
	shl.b32 	%r40, %r2, 3;
	mov.u32 	%r41, _ZZ12reduceStatesE18sharedDoubleBuffer;
	add.s32 	%r68, %r41, %r40;
	shl.b32 	%r12, %r3, 6;
	shl.b32 	%r13, %r3, 3;
	mov.f64 	%fd63, 0d0000000000000000;
$L__BB7_8:
	.pragma "nounroll";
	ld.shared.f64 	%fd28, [%r68];
	add.f64 	%fd29, %fd63, %fd28;
	add.s32 	%r42, %r68, %r13;
	ld.shared.f64 	%fd30, [%r42];
	add.f64 	%fd31, %fd29, %fd30;
	add.s32 	%r43, %r42, %r13;
	ld.shared.f64 	%fd32, [%r43];
	add.f64 	%fd33, %fd31, %fd32;
	add.s32 	%r44, %r43, %r13;
	ld.shared.f64 	%fd34, [%r44];
	add.f64 	%fd35, %fd33, %fd34;
	add.s32 	%r45, %r44, %r13;
	ld.shared.f64 	%fd36, [%r45];
	add.f64 	%fd37, %fd35, %fd36;
	add.s32 	%r46, %r45, %r13;
	ld.shared.f64 	%fd38, [%r46];
	add.f64 	%fd39, %fd37, %fd38;
	add.s32 	%r47, %r46, %r13;
	ld.shared.f64 	%fd40, [%r47];
	add.f64 	%fd41, %fd39, %fd40;
	add.s32 	%r48, %r47, %r13;
	ld.shared.f64 	%fd42, [%r48];
	add.f64 	%fd63, %fd41, %fd42;
	add.s32 	%r69, %r69, 8;
	add.s32 	%r68, %r68, %r12;
	setp.ne.s32 	%p8, %r69, 0;
	@%p8 bra 	$L__BB7_8;
$L__BB7_9:
	setp.eq.s32 	%p9, %r8, 0;
	@%p9 bra 	$L__BB7_17;
	and.b32  	%r19, %r25, 3;
	setp.lt.u32 	%p10, %r8, 4;
	@%p10 bra 	$L__BB7_12;
	mad.lo.s32 	%r49, %r71, %r3, %r2;
	shl.b32 	%r50, %r49, 3;
	mov.u32 	%r51, _ZZ12reduceStatesE18sharedDoubleBuffer;
	add.s32 	%r52, %r51, %r50;
	ld.shared.f64 	%fd44, [%r52];
	add.f64 	%fd45, %fd63, %fd44;
	shl.b32 	%r53, %r3, 3;
	add.s32 	%r54, %r52, %r53;
	ld.shared.f64 	%fd46, [%r54];
	add.f64 	%fd47, %fd45, %fd46;
	add.s32 	%r55, %r54, %r53;
	ld.shared.f64 	%fd48, [%r55];
	add.f64 	%fd49, %fd47, %fd48;
	add.s32 	%r56, %r55, %r53;
	ld.shared.f64 	%fd50, [%r56];
	add.f64 	%fd63, %fd49, %fd50;
	add.s32 	%r71, %r71, 4;
$L__BB7_12:
	setp.eq.s32 	%p11, %r19, 0;
	@%p11 bra 	$L__BB7_17;
	setp.eq.s32 	%p12, %r19, 1;
	@%p12 bra 	$L__BB7_15;
	mad.lo.s32 	%r57, %r71, %r3, %r2;
	shl.b32 	%r58, %r57, 3;
	mov.u32 	%r59, _ZZ12reduceStatesE18sharedDoubleBuffer;
	add.s32 	%r60, %r59, %r58;
	ld.shared.f64 	%fd52, [%r60];
	add.f64 	%fd53, %fd63, %fd52;
	shl.b32 	%r61, %r3, 3;
	add.s32 	%r62, %r60, %r61;
	ld.shared.f64 	%fd54, [%r62];
	add.f64 	%fd63, %fd53, %fd54;
	add.s32 	%r71, %r71, 2;
$L__BB7_15:
	and.b32  	%r63, %r25, 1;
	setp.eq.b32 	%p13, %r63, 1;
	not.pred 	%p14, %p13;
	@%p14 bra 	$L__BB7_17;
	mad.lo.s32 	%r64, %r71, %r3, %r2;
	shl.b32 	%r65, %r64, 3;
	mov.u32 	%r66, _ZZ12reduceStatesE18sharedDoubleBuffer;
	add.s32 	%r67, %r66, %r65;
	ld.shared.f64 	%fd55, [%r67];
	add.f64 	%fd63, %fd63, %fd55;
$L__BB7_17:
	st.global.f64 	[%rd1], %fd63;
$L__BB7_18:
	ret;

}
	// .globl	reduceCategories
.visible .entry reduceCategories(
	.param .u32 reduceCategories_param_0,
	.param .u32 reduceCategories_param_1,
	.param .u32 reduceCategories_param_2,
	.param .f64 reduceCategories_param_3,
	.param .u64 .ptr .align 1 reduceCategories_param_4,
	.param .u64 .ptr .align 1 reduceCategories_param_5,
	.param .u64 .ptr .align 1 reduceCategories_param_6,
	.param .u32 reduceCategories_param_7
)
{
	.reg .pred 	%p<18>;
	.reg .b32 	%r<114>;
	.reg .b64 	%rd<15>;
	.reg .b64 	%fd<93>;
	// demoted variable
	.shared .align 8 .b8 _ZZ16reduceCategoriesE18sharedDoubleBuffer[8192];
	ld.param.u32 	%r38, [reduceCategories_param_0];
	ld.param.u32 	%r39, [reduceCategories_param_1];
	ld.param.u32 	%r40, [reduceCategories_param_2];
	ld.param.f64 	%fd21, [reduceCategories_param_3];
	ld.param.u64 	%rd4, [reduceCategories_param_4];
	ld.param.u64 	%rd2, [reduceCategories_param_5];
	ld.param.u64 	%rd3, [reduceCategories_param_6];
	ld.param.u32 	%r41, [reduceCategories_param_7];
	cvta.to.global.u64 	%rd1, %rd4;
	mov.u32 	%r1, %tid.y;
	mov.u32 	%r2, %tid.x;
	mov.u32 	%r3, %ntid.x;
	mov.u32 	%r42, %ctaid.x;
	mad.lo.s32 	%r4, %r3, %r42, %r2;
	setp.ge.s32 	%p1, %r4, %r39;
	@%p1 bra 	$L__BB8_2;
	mad.lo.s32 	%r43, %r40, %r1, %r4;
	mad.lo.s32 	%r44, %r41, %r38, %r43;
	mul.wide.s32 	%rd5, %r44, 8;
	add.s64 	%rd6, %rd1, %rd5;
	ld.global.f64 	%fd22, [%rd6];
	mad.lo.s32 	%r45, %r1, %r3, %r2;
	shl.b32 	%r46, %r45, 3;
	mov.u32 	%r47, _ZZ16reduceCategoriesE18sharedDoubleBuffer;
	add.s32 	%r48, %r47, %r46;
	st.shared.f64 	[%r48], %fd22;
$L__BB8_2:
	setp.ge.s32 	%p2, %r4, %r39;
	bar.sync 	0;
	setp.ne.s32 	%p3, %r1, 0;
	or.pred  	%p4, %p3, %p2;
	@%p4 bra 	$L__BB8_25;
	setp.gt.s32 	%p5, %r38, 1;
	@%p5 bra 	$L__BB8_5;
	shl.b32 	%r49, %r2, 3;
	mov.u32 	%r50, _ZZ16reduceCategoriesE18sharedDoubleBuffer;
	add.s32 	%r51, %r50, %r49;
	ld.shared.f64 	%fd89, [%r51];
	bra.uni 	$L__BB8_17;
$L__BB8_5:
	shl.b32 	%r53, %r2, 3;
	mov.u32 	%r54, _ZZ16reduceCategoriesE18sharedDoubleBuffer;
	add.s32 	%r5, %r54, %r53;
	ld.shared.f64 	%fd89, [%r5];
	add.s32 	%r6, %r38, -1;
	add.s32 	%r55, %r38, -2;
	and.b32  	%r7, %r6, 7;
	setp.lt.u32 	%p6, %r55, 7;
	mov.b32 	%r108, 1;
	@%p6 bra 	$L__BB8_9;
	and.b32  	%r58, %r6, -8;
	neg.s32 	%r105, %r58;
	shl.b32 	%r9, %r3, 3;
	add.s32 	%r60, %r53, %r9;
	add.s32 	%r103, %r54, %r60;
	shl.b32 	%r11, %r3, 6;
	mov.b32 	%r106, 1;
	mov.b32 	%r104, 0;
$L__BB8_7:
	.pragma "nounroll";
	mul.lo.s32 	%r62, %r106, %r3;
	shl.b32 	%r63, %r62, 3;
	add.s32 	%r64, %r5, %r63;
	ld.shared.f64 	%fd23, [%r103];
	add.f64 	%fd24, %fd23, %fd89;
	st.shared.f64 	[%r5], %fd24;
	add.s32 	%r65, %r64, %r9;
	ld.shared.f64 	%fd25, [%r65];
	add.f64 	%fd26, %fd25, %fd24;
	st.shared.f64 	[%r5], %fd26;
	add.s32 	%r66, %r65, %r9;
	ld.shared.f64 	%fd27, [%r66];
	add.f64 	%fd28, %fd27, %fd26;
	st.shared.f64 	[%r5], %fd28;
	add.s32 	%r67, %r66, %r9;
	ld.shared.f64 	%fd29, [%r67];
	add.f64 	%fd30, %fd29, %fd28;
	st.shared.f64 	[%r5], %fd30;
	add.s32 	%r68, %r67, %r9;
	ld.shared.f64 	%fd31, [%r68];
	add.f64 	%fd32, %fd31, %fd30;
	st.shared.f64 	[%r5], %fd32;
	add.s32 	%r69, %r68, %r9;
	ld.shared.f64 	%fd33, [%r69];
	add.f64 	%fd34, %fd33, %fd32;
	st.shared.f64 	[%r5], %fd34;
	add.s32 	%r70, %r69, %r9;
	ld.shared.f64 	%fd35, [%r70];
	add.f64 	%fd36, %fd35, %fd34;
	st.shared.f64 	[%r5], %fd36;
	add.s32 	%r71, %r70, %r9;
	ld.shared.f64 	%fd37, [%r71];
	add.f64 	%fd89, %fd37, %fd36;
	st.shared.f64 	[%r5], %fd89;
	add.s32 	%r106, %r106, 8;
	add.s32 	%r105, %r105, 8;
	add.s32 	%r104, %r104, 8;
	add.s32 	%r103, %r103, %r11;
	setp.ne.s32 	%p7, %r105, 0;
	@%p7 bra 	$L__BB8_7;
	add.s32 	%r108, %r104, 1;
$L__BB8_9:
	setp.eq.s32 	%p8, %r7, 0;
	@%p8 bra 	$L__BB8_17;
	and.b32  	%r22, %r6, 3;
	setp.lt.u32 	%p9, %r7, 4;
	@%p9 bra 	$L__BB8_12;
	mul.lo.s32 	%r72, %r108, %r3;
	shl.b32 	%r73, %r72, 3;
	add.s32 	%r74, %r5, %r73;
	ld.shared.f64 	%fd38, [%r74];
	add.f64 	%fd39, %fd38, %fd89;
	st.shared.f64 	[%r5], %fd39;
	shl.b32 	%r75, %r3, 3;
	add.s32 	%r76, %r74, %r75;
	ld.shared.f64 	%fd40, [%r76];
	add.f64 	%fd41, %fd40, %fd39;
	st.shared.f64 	[%r5], %fd41;
	add.s32 	%r77, %r76, %r75;
	ld.shared.f64 	%fd42, [%r77];
	add.f64 	%fd43, %fd42, %fd41;
	st.shared.f64 	[%r5], %fd43;
	add.s32 	%r78, %r77, %r75;
	ld.shared.f64 	%fd44, [%r78];
	add.f64 	%fd89, %fd44, %fd43;
	st.shared.f64 	[%r5], %fd89;
	add.s32 	%r108, %r108, 4;
$L__BB8_12:
	setp.eq.s32 	%p10, %r22, 0;
	@%p10 bra 	$L__BB8_17;
	setp.eq.s32 	%p11, %r22, 1;
	@%p11 bra 	$L__BB8_15;
	mul.lo.s32 	%r79, %r108, %r3;
	shl.b32 	%r80, %r79, 3;
	add.s32 	%r81, %r5, %r80;
	ld.shared.f64 	%fd45, [%r81];
	add.f64 	%fd46, %fd45, %fd89;
	st.shared.f64 	[%r5], %fd46;
	shl.b32 	%r82, %r3, 3;
	add.s32 	%r83, %r81, %r82;
	ld.shared.f64 	%fd47, [%r83];
	add.f64 	%fd89, %fd47, %fd46;
	st.shared.f64 	[%r5], %fd89;
	add.s32 	%r108, %r108, 2;
$L__BB8_15:
	and.b32  	%r84, %r6, 1;
	setp.eq.b32 	%p12, %r84, 1;
	not.pred 	%p13, %p12;
	@%p13 bra 	$L__BB8_17;
	mul.lo.s32 	%r85, %r108, %r3;
	shl.b32 	%r86, %r85, 3;
	add.s32 	%r87, %r5, %r86;
	ld.shared.f64 	%fd48, [%r87];
	add.f64 	%fd89, %fd48, %fd89;
	st.shared.f64 	[%r5], %fd89;
$L__BB8_17:
	add.s32 	%r27, %r41, %r4;
	cvta.to.global.u64 	%rd7, %rd2;
	mul.wide.s32 	%rd8, %r27, 8;
	add.s64 	%rd9, %rd7, %rd8;
	ld.global.f64 	%fd49, [%rd9];
	fma.rn.f64 	%fd90, %fd21, %fd49, %fd89;
	{
	.reg .b32 %temp; 
	mov.b64 	{%temp, %r110}, %fd90;
	}
	{
	.reg .b32 %temp; 
	mov.b64 	{%r111, %temp}, %fd90;
	}
	setp.gt.s32 	%p14, %r110, 1048575;
	mov.b32 	%r112, -1023;
	@%p14 bra 	$L__BB8_19;
	mul.f64 	%fd90, %fd90, 0d4350000000000000;
	{
	.reg .b32 %temp; 
	mov.b64 	{%temp, %r110}, %fd90;
	}
	{
	.reg .b32 %temp; 
	mov.b64 	{%r111, %temp}, %fd90;
	}
	mov.b32 	%r112, -1077;
$L__BB8_19:
	add.s32 	%r90, %r110, -1;
	setp.gt.u32 	%p15, %r90, 2146435070;
	@%p15 bra 	$L__BB8_23;
	shr.u32 	%r93, %r110, 20;
	add.s32 	%r113, %r112, %r93;
	and.b32  	%r94, %r110, 1048575;
	or.b32  	%r95, %r94, 1072693248;
	mov.b64 	%fd91, {%r111, %r95};
	setp.lt.u32 	%p17, %r95, 1073127583;
	@%p17 bra 	$L__BB8_22;
	{
	.reg .b32 %temp; 
	mov.b64 	{%r96, %temp}, %fd91;
	}
	{
	.reg .b32 %temp; 
	mov.b64 	{%temp, %r97}, %fd91;
	}
	add.s32 	%r98, %r97, -1048576;
	mov.b64 	%fd91, {%r96, %r98};
	add.s32 	%r113, %r113, 1;
$L__BB8_22:
	add.f64 	%fd51, %fd91, 0dBFF0000000000000;
	add.f64 	%fd52, %fd91, 0d3FF0000000000000;
	rcp.approx.ftz.f64 	%fd53, %fd52;
	neg.f64 	%fd54, %fd52;
	fma.rn.f64 	%fd55, %fd54, %fd53, 0d3FF0000000000000;
	fma.rn.f64 	%fd56, %fd55, %fd55, %fd55;
	fma.rn.f64 	%fd57, %fd56, %fd53, %fd53;
	mul.f64 	%fd58, %fd51, %fd57;
	fma.rn.f64 	%fd59, %fd51, %fd57, %fd58;
	mul.f64 	%fd60, %fd59, %fd59;
	fma.rn.f64 	%fd61, %fd60, 0d3EB1380B3AE80F1E, 0d3ED0EE258B7A8B04;
	fma.rn.f64 	%fd62, %fd61, %fd60, 0d3EF3B2669F02676F;
	fma.rn.f64 	%fd63, %fd62, %fd60, 0d3F1745CBA9AB0956;
	fma.rn.f64 	%fd64, %fd63, %fd60, 0d3F3C71C72D1B5154;
	fma.rn.f64 	%fd65, %fd64, %fd60, 0d3F624924923BE72D;
	fma.rn.f64 	%fd66, %fd65, %fd60, 0d3F8999999999A3C4;
	fma.rn.f64 	%fd67, %fd66, %fd60, 0d3FB5555555555554;
	sub.f64 	%fd68, %fd51, %fd59;
	add.f64 	%fd69, %fd68, %fd68;
	neg.f64 	%fd70, %fd59;
	fma.rn.f64 	%fd71, %fd70, %fd51, %fd69;
	mul.f64 	%fd72, %fd57, %fd71;
	mul.f64 	%fd73, %fd60, %fd67;
	fma.rn.f64 	%fd74, %fd73, %fd59, %fd72;
	xor.b32  	%r99, %r113, -2147483648;
	mov.b32 	%r100, 1127219200;
	mov.b64 	%fd75, {%r99, %r100};
	mov.b32 	%r101, -2147483648;
	mov.b64 	%fd76, {%r101, %r100};
	sub.f64 	%fd77, %fd75, %fd76;
	fma.rn.f64 	%fd78, %fd77, 0d3FE62E42FEFA39EF, %fd59;
	fma.rn.f64 	%fd79, %fd77, 0dBFE62E42FEFA39EF, %fd78;
	sub.f64 	%fd80, %fd79, %fd59;
	sub.f64 	%fd81, %fd74, %fd80;
	fma.rn.f64 	%fd82, %fd77, 0d3C7ABC9E3B39803F, %fd81;
	add.f64 	%fd92, %fd78, %fd82;
	bra.uni 	$L__BB8_24;
$L__BB8_23:
	fma.rn.f64 	%fd50, %fd90, 0d7FF0000000000000, 0d7FF0000000000000;
	{
	.reg .b32 %temp; 
	mov.b64 	{%temp, %r91}, %fd90;
	}
	and.b32  	%r92, %r91, 2147483647;
	setp.eq.s32 	%p16, %r92, 0;
	selp.f64 	%fd92, 0dFFF0000000000000, %fd50, %p16;
$L__BB8_24:
	cvta.to.global.u64 	%rd10, %rd3;
	mul.wide.s32 	%rd11, %r27, 4;
	add.s64 	%rd12, %rd10, %rd11;
	ld.global.u32 	%r102, [%rd12];
	cvt.rn.f64.s32 	%fd83, %r102;
	mul.f64 	%fd84, %fd92, %fd83;
	add.s64 	%rd14, %rd1, %rd8;
	st.global.f64 	[%rd14], %fd84;
$L__BB8_25:
	ret;

}
	// .globl	reduceSites
.visible .entry reduceSites(
	.param .u64 .ptr .align 1 reduceSites_param_0,
	.param .u64 .ptr .align 1 reduceSites_param_1,
	.param .u32 reduceSites_param_2
)
{
	.reg .pred 	%p<16>;
	.reg .b32 	%r<147>;
	.reg .b64 	%rd<11>;
	.reg .b64 	%fd<37>;
	// demoted variable
	.shared .align 8 .b8 _ZZ11reduceSitesE4temp[16920];
	ld.param.u64 	%rd3, [reduceSites_param_0];
	ld.param.u64 	%rd4, [reduceSites_param_1];
	ld.param.u32 	%r8, [reduceSites_param_2];
	cvta.to.global.u64 	%rd1, %rd4;
	mov.u32 	%r1, %tid.x;
	or.b32  	%r9, %r1, 1024;
	shr.u32 	%r2, %r1, 5;
	shr.u32 	%r3, %r9, 5;
	mov.u32 	%r4, %ctaid.x;
	shl.b32 	%r10, %r4, 11;
	or.b32  	%r5, %r10, %r1;
	setp.ge.s32 	%p1, %r5, %r8;
	mul.wide.s32 	%rd5, %r5, 8;
	add.s64 	%rd2, %rd1, %rd5;
	@%p1 bra 	$L__BB9_2;
	ld.global.f64 	%fd1, [%rd2];
	add.s32 	%r15, %r2, %r1;
	shl.b32 	%r16, %r15, 3;
	mov.u32 	%r17, _ZZ11reduceSitesE4temp;
	add.s32 	%r18, %r17, %r16;
	st.shared.f64 	[%r18], %fd1;
	bra.uni 	$L__BB9_3;
$L__BB9_2:
	add.s32 	%r11, %r2, %r1;
	shl.b32 	%r12, %r11, 3;
	mov.u32 	%r13, _ZZ11reduceSitesE4temp;
	add.s32 	%r14, %r13, %r12;
	mov.b64 	%rd6, 0;
	st.shared.u64 	[%r14], %rd6;
$L__BB9_3:
	add.s32 	%r19, %r5, 1024;
	setp.ge.s32 	%p2, %r19, %r8;
	@%p2 bra 	$L__BB9_5;
	ld.global.f64 	%fd2, [%rd2+8192];
	add.s32 	%r24, %r3, %r1;
	shl.b32 	%r25, %r24, 3;
	mov.u32 	%r26, _ZZ11reduceSitesE4temp;
	add.s32 	%r27, %r26, %r25;
	st.shared.f64 	[%r27+8192], %fd2;
	bra.uni 	$L__BB9_6;
$L__BB9_5:
	add.s32 	%r20, %r3, %r1;
	shl.b32 	%r21, %r20, 3;
	mov.u32 	%r22, _ZZ11reduceSitesE4temp;
	add.s32 	%r23, %r22, %r21;
	mov.b64 	%rd7, 0;
	st.shared.u64 	[%r23+8192], %rd7;
$L__BB9_6:
	shl.b32 	%r28, %r1, 1;
	or.b32  	%r6, %r28, 1;
	add.s32 	%r7, %r28, 2;
	bar.sync 	0;
	shr.u32 	%r29, %r1, 4;
	add.s32 	%r30, %r29, %r28;
	shr.u32 	%r31, %r28, 5;
	add.s32 	%r32, %r31, %r28;
	shl.b32 	%r33, %r30, 3;
	mov.u32 	%r34, _ZZ11reduceSitesE4temp;
	add.s32 	%r35, %r34, %r33;
	ld.shared.f64 	%fd3, [%r35];
	shl.b32 	%r36, %r32, 3;
	add.s32 	%r37, %r34, %r36;
	ld.shared.f64 	%fd4, [%r37+8];
	add.f64 	%fd5, %fd3, %fd4;
	st.shared.f64 	[%r37+8], %fd5;
	bar.sync 	0;
	setp.gt.u32 	%p3, %r1, 511;
	@%p3 bra 	$L__BB9_8;
	shl.b32 	%r38, %r6, 1;
	add.s32 	%r39, %r38, -1;
	shl.b32 	%r40, %r7, 1;
	shr.u32 	%r41, %r39, 5;
	add.s32 	%r42, %r41, %r38;
	shr.u32 	%r43, %r38, 5;
	add.s32 	%r44, %r43, %r40;
	shl.b32 	%r45, %r42, 3;
	add.s32 	%r47, %r34, %r45;
	ld.shared.f64 	%fd6, [%r47+-8];
	shl.b32 	%r48, %r44, 3;
	add.s32 	%r49, %r34, %r48;
	ld.shared.f64 	%fd7, [%r49+-8];
	add.f64 	%fd8, %fd6, %fd7;
	st.shared.f64 	[%r49+-8], %fd8;
$L__BB9_8:
	bar.sync 	0;
	setp.gt.u32 	%p4, %r1, 255;
	@%p4 bra 	$L__BB9_10;
	shl.b32 	%r50, %r6, 2;
	add.s32 	%r51, %r50, -1;
	shl.b32 	%r52, %r7, 2;
	shr.u32 	%r53, %r51, 5;
	add.s32 	%r54, %r53, %r50;
	shr.u32 	%r55, %r50, 5;
	add.s32 	%r56, %r55, %r52;
	shl.b32 	%r57, %r54, 3;
	add.s32 	%r59, %r34, %r57;
	ld.shared.f64 	%fd9, [%r59+-8];
	shl.b32 	%r60, %r56, 3;
	add.s32 	%r61, %r34, %r60;
	ld.shared.f64 	%fd10, [%r61+-8];
	add.f64 	%fd11, %fd9, %fd10;
	st.shared.f64 	[%r61+-8], %fd11;
$L__BB9_10:
	bar.sync 	0;
	setp.gt.u32 	%p5, %r1, 127;
	@%p5 bra 	$L__BB9_12;
	shl.b32 	%r62, %r6, 3;
	add.s32 	%r63, %r62, -1;
	shl.b32 	%r64, %r7, 3;
	shr.u32 	%r65, %r63, 5;
	add.s32 	%r66, %r65, %r62;
	shr.u32 	%r67, %r62, 5;
	add.s32 	%r68, %r67, %r64;
	shl.b32 	%r69, %r66, 3;
	add.s32 	%r71, %r34, %r69;
	ld.shared.f64 	%fd12, [%r71+-8];
	shl.b32 	%r72, %r68, 3;
	add.s32 	%r73, %r34, %r72;
	ld.shared.f64 	%fd13, [%r73+-8];
	add.f64 	%fd14, %fd12, %fd13;
	st.shared.f64 	[%r73+-8], %fd14;
$L__BB9_12:
	bar.sync 	0;
	setp.gt.u32 	%p6, %r1, 63;
	@%p6 bra 	$L__BB9_14;
	shl.b32 	%r74, %r6, 4;
	add.s32 	%r75, %r74, -1;
	shl.b32 	%r76, %r7, 4;
	shr.u32 	%r77, %r75, 5;
	add.s32 	%r78, %r77, %r74;
	shr.u32 	%r79, %r74, 5;
	add.s32 	%r80, %r79, %r76;
	shl.b32 	%r81, %r78, 3;
	add.s32 	%r83, %r34, %r81;
	ld.shared.f64 	%fd15, [%r83+-8];
	shl.b32 	%r84, %r80, 3;
	add.s32 	%r85, %r34, %r84;
	ld.shared.f64 	%fd16, [%r85+-8];
	add.f64 	%fd17, %fd15, %fd16;
	st.shared.f64 	[%r85+-8], %fd17;
$L__BB9_14:
	bar.sync 	0;
	setp.gt.u32 	%p7, %r1, 31;
	@%p7 bra 	$L__BB9_16;
	shl.b32 	%r86, %r6, 5;
	add.s32 	%r87, %r86, -1;
	shl.b32 	%r88, %r7, 5;
	shr.u32 	%r89, %r87, 5;
	add.s32 	%r90, %r89, %r86;
	add.s32 	%r91, %r6, %r88;
	shl.b32 	%r92, %r90, 3;
	add.s32 	%r94, %r34, %r92;
	ld.shared.f64 	%fd18, [%r94+-8];
	shl.b32 	%r95, %r91, 3;
	add.s32 	%r96, %r34, %r95;
	ld.shared.f64 	%fd19, [%r96+-8];
	add.f64 	%fd20, %fd18, %fd19;
	st.shared.f64 	[%r96+-8], %fd20;
$L__BB9_16:
	bar.sync 	0;
	setp.gt.u32 	%p8, %r1, 15;
	@%p8 bra 	$L__BB9_18;
	shl.b32 	%r97, %r6, 6;
	add.s32 	%r98, %r97, -1;
	shl.b32 	%r99, %r7, 6;
	shr.u32 	%r100, %r98, 5;
	add.s32 	%r101, %r100, %r97;
	shr.u32 	%r102, %r97, 5;
	add.s32 	%r103, %r99, %r102;
	shl.b32 	%r104, %r103, 3;
	shl.b32 	%r105, %r101, 3;
	add.s32 	%r107, %r34, %r105;
	ld.shared.f64 	%fd21, [%r107+-8];
	add.s32 	%r108, %r34, %r104;
	ld.shared.f64 	%fd22, [%r108];
	add.f64 	%fd23, %fd21, %fd22;
	st.shared.f64 	[%r108], %fd23;
$L__BB9_18:
	bar.sync 	0;
	setp.gt.u32 	%p9, %r1, 7;
	@%p9 bra 	$L__BB9_20;
	shl.b32 	%r109, %r6, 7;
	add.s32 	%r110, %r109, -1;
	shl.b32 	%r111, %r7, 7;
	shr.u32 	%r112, %r110, 5;
	add.s32 	%r113, %r112, %r109;
	shr.u32 	%r114, %r109, 5;
	add.s32 	%r115, %r111, %r114;
	shl.b32 	%r116, %r115, 3;
	shl.b32 	%r117, %r113, 3;
	add.s32 	%r119, %r34, %r117;
	ld.shared.f64 	%fd24, [%r119+-8];
	add.s32 	%r120, %r34, %r116;
	ld.shared.f64 	%fd25, [%r120+16];
	add.f64 	%fd26, %fd24, %fd25;
	st.shared.f64 	[%r120+16], %fd26;
$L__BB9_20:
	bar.sync 	0;
	setp.gt.u32 	%p10, %r1, 3;
	@%p10 bra 	$L__BB9_22;
	shl.b32 	%r121, %r6, 8;
	add.s32 	%r122, %r121, -1;
	shl.b32 	%r123, %r7, 8;
	shr.u32 	%r124, %r122, 5;
	add.s32 	%r125, %r124, %r121;
	shr.u32 	%r126, %r121, 5;
	add.s32 	%r127, %r123, %r126;
	shl.b32 	%r128, %r127, 3;
	shl.b32 	%r129, %r125, 3;
	add.s32 	%r131, %r34, %r129;
	ld.shared.f64 	%fd27, [%r131+-8];
	add.s32 	%r132, %r34, %r128;
	ld.shared.f64 	%fd28, [%r132+48];
	add.f64 	%fd29, %fd27, %fd28;
	st.shared.f64 	[%r132+48], %fd29;
$L__BB9_22:
	bar.sync 	0;
	setp.gt.u32 	%p11, %r1, 1;
	@%p11 bra 	$L__BB9_24;
	shl.b32 	%r133, %r6, 9;
	add.s32 	%r134, %r133, -1;
	shl.b32 	%r135, %r7, 9;
	shr.u32 	%r136, %r134, 5;
	add.s32 	%r137, %r136, %r133;
	shr.u32 	%r138, %r133, 5;
	add.s32 	%r139, %r135, %r138;
	shl.b32 	%r140, %r139, 3;
	shl.b32 	%r141, %r137, 3;
	add.s32 	%r143, %r34, %r141;
	ld.shared.f64 	%fd30, [%r143+-8];
	add.s32 	%r144, %r34, %r140;
	ld.shared.f64 	%fd31, [%r144+112];
	add.f64 	%fd32, %fd30, %fd31;
	st.shared.f64 	[%r144+112], %fd32;
$L__BB9_24:
	bar.sync 	0;
	setp.ne.s32 	%p12, %r1, 0;
	@%p12 bra 	$L__BB9_26;
	ld.shared.f64 	%fd33, [_ZZ11reduceSitesE4temp+8432];
	ld.shared.f64 	%fd34, [_ZZ11reduceSitesE4temp+16880];
	add.f64 	%fd35, %fd33, %fd34;
	st.shared.f64 	[_ZZ11reduceSitesE4temp+16880], %fd35;
	mul.wide.u32 	%rd8, %r4, 8;
	add.s64 	%rd9, %rd1, %rd8;
	st.global.f64 	[%rd9], %fd35;
$L__BB9_26:
	bar.sync 	0;
	or.b32  	%r145, %r1, %r4;
	setp.ne.s32 	%p13, %r145, 0;
	mov.u32 	%r146, %nctaid.x;
	setp.ne.s32 	%p14, %r146, 1;
	or.pred  	%p15, %p14, %p13;
	@%p15 bra 	$L__BB9_28;
	ld.global.f64 	%fd36, [%rd1];
	cvta.to.global.u64 	%rd10, %rd3;
	st.global.f64 	[%rd10], %fd36;
$L__BB9_28:
	ret;

}


// ===== COMPILED SASS (sm_100) =====

	.target	sm_100

	.elftype	@"ET_EXEC"


//--------------------- .note.nv.tkinfo           --------------------------
	.section	.note.nv.tkinfo,"",@"SHT_NOTE"
	.sectionflags	@"SHF_NOTE_NV_TKINFO"
	.tkinfo
        /*0018*/ 	.word	0x00000002
        /*0030*/ 	.string	""
        /*0030*/ 	.string	"ptxas"
        /*0030*/ 	.string	"Cuda compilation tools, release 13.0, V13.0.88"
        /*0030*/ 	.string	"Build cuda_13.0.r13.0/compiler.36424714_0"
        /*0030*/ 	.string	"-arch sm_100 -m 64 "



//--------------------- .note.nv.cuinfo           --------------------------
	.section	.note.nv.cuinfo,"",@"SHT_NOTE"
	.sectionflags	@"SHF_NOTE_NV_CUINFO"
        /*0018*/ 	.short	0x0002
        /*001a*/ 	.short	0x0064
        /*001c*/ 	.short	0x0082
	.zero		2


//--------------------- .nv.info                  --------------------------
	.section	.nv.info,"",@"SHT_CUDA_INFO"
	.align	4


	//----- nvinfo : EIATTR_REGCOUNT
	.align		4
        /*0000*/ 	.byte	0x04, 0x2f
        /*0002*/ 	.short	(.L_1 - .L_0)
	.align		4
.L_0:
        /*0004*/ 	.word	index@(JukesCantorGpu)
        /*0008*/ 	.word	0x00000020


	//----- nvinfo : EIATTR_FRAME_SIZE
	.align		4
.L_1:
        /*000c*/ 	.byte	0x04, 0x11
        /*000e*/ 	.short	(.L_3 - .L_2)
	.align		4
.L_2:
        /*0010*/ 	.word	index@($__internal_6_$__cuda_sm20_dblrcp_rn_slowpath_v3)
        /*0014*/ 	.word	0x00000000


	//----- nvinfo : EIATTR_FRAME_SIZE
	.align		4
.L_3:
        /*0018*/ 	.byte	0x04, 0x11
        /*001a*/ 	.short	(.L_5 - .L_4)
	.align		4
.L_4:
        /*001c*/ 	.word	index@(JukesCantorGpu)
        /*0020*/ 	.word	0x00000000


	//----- nvinfo : EIATTR_REGCOUNT
	.align		4
.L_5:
        /*0024*/ 	.byte	0x04, 0x2f
        /*0026*/ 	.short	(.L_7 - .L_6)
	.align		4
.L_6:
        /*0028*/ 	.word	index@(PoissonGpu)
        /*002c*/ 	.word	0x00000020


	//----- nvinfo : EIATTR_FRAME_SIZE
	.align		4
.L_7:
        /*0030*/ 	.byte	0x04, 0x11
        /*0032*/ 	.short	(.L_9 - .L_8)
	.align		4
.L_8:
        /*0034*/ 	.word	index@($__internal_5_$__cuda_sm20_dblrcp_rn_slowpath_v3)
        /*0038*/ 	.word	0x00000000


	//----- nvinfo : EIATTR_FRAME_SIZE
	.align		4
.L_9:
        /*003c*/ 	.byte	0x04, 0x11
        /*003e*/ 	.short	(.L_11 - .L_10)
	.align		4
.L_10:
        /*0040*/ 	.word	index@(PoissonGpu)
        /*0044*/ 	.word	0x00000000


	//----- nvinfo : EIATTR_REGCOUNT
	.align		4
.L_11:
        /*0048*/ 	.byte	0x04, 0x2f
        /*004a*/ 	.short	(.L_13 - .L_12)
	.align		4
.L_12:
        /*004c*/ 	.word	index@(KimuraGpu)
        /*0050*/ 	.word	0x00000020


	//----- nvinfo : EIATTR_FRAME_SIZE
	.align		4
.L_13:
        /*0054*/ 	.byte	0x04, 0x11
        /*0056*/ 	.short	(.L_15 - .L_14)
	.align		4
.L_14:
        /*0058*/ 	.word	index@($__internal_4_$__cuda_sm20_dblrcp_rn_slowpath_v3)
        /*005c*/ 	.word	0x00000000


	//----- nvinfo : EIATTR_FRAME_SIZE
	.align		4
.L_15:
        /*0060*/ 	.byte	0x04, 0x11
        /*0062*/ 	.short	(.L_17 - .L_16)
	.align		4
.L_16:
        /*0064*/ 	.word	index@(KimuraGpu)
        /*0068*/ 	.word	0x00000000


	//----- nvinfo : EIATTR_REGCOUNT
	.align		4
.L_17:
        /*006c*/ 	.byte	0x04, 0x2f
        /*006e*/ 	.short	(.L_19 - .L_18)
	.align		4
.L_18:
        /*0070*/ 	.word	index@(HasegawaGPU)
        /*0074*/ 	.word	0x00000034


	//----- nvinfo : EIATTR_FRAME_SIZE
	.align		4
.L_19:
        /*0078*/ 	.byte	0x04, 0x11
        /*007a*/ 	.short	(.L_21 - .L_20)
	.align		4
.L_20:
        /*007c*/ 	.word	index@($__internal_3_$__cuda_sm20_div_rn_f64_full)
        /*0080*/ 	.word	0x00000000


	//----- nvinfo : EIATTR_FRAME_SIZE
	.align		4
.L_21:
        /*0084*/ 	.byte	0x04, 0x11
        /*0086*/ 	.short	(.L_23 - .L_22)
	.align		4
.L_22:
        /*0088*/ 	.word	index@($__internal_2_$__cuda_sm20_dblrcp_rn_slowpath_v3)
        /*008c*/ 	.word	0x00000000


	//----- nvinfo : EIATTR_FRAME_SIZE
	.align		4
.L_23:
        /*0090*/ 	.byte	0x04, 0x11
        /*0092*/ 	.short	(.L_25 - .L_24)
	.align		4
.L_24:
        /*0094*/ 	.word	index@(HasegawaGPU)
        /*0098*/ 	.word	0x00000000


	//----- nvinfo : EIATTR_REGCOUNT
	.align		4
.L_25:
        /*009c*/ 	.byte	0x04, 0x2f
        /*009e*/ 	.short	(.L_27 - .L_26)
	.align		4
.L_26:
        /*00a0*/ 	.word	index@(GTRGPU)
        /*00a4*/ 	.word	0x0000001e


	//----- nvinfo : EIATTR_FRAME_SIZE
	.align		4
.L_27:
        /*00a8*/ 	.byte	0x04, 0x11
        /*00aa*/ 	.short	(.L_29 - .L_28)
	.align		4
.L_28:
        /*00ac*/ 	.word	index@($__internal_1_$__cuda_sm20_dblrcp_rn_slowpath_v3)
        /*00b0*/ 	.word	0x00000000


	//----- nvinfo : EIATTR_FRAME_SIZE
	.align		4
.L_29:
        /*00b4*/ 	.byte	0x04, 0x11
        /*00b6*/ 	.short	(.L_31 - .L_30)
	.align		4
.L_30:
        /*00b8*/ 	.word	index@(GTRGPU)
        /*00bc*/ 	.word	0x00000000


	//----- nvinfo : EIATTR_REGCOUNT
	.align		4
.L_31:
        /*00c0*/ 	.byte	0x04, 0x2f
        /*00c2*/ 	.short	(.L_33 - .L_32)
	.align		4
.L_32:
        /*00c4*/ 	.word	index@(transMatrixCalc)
        /*00c8*/ 	.word	0x00000024


	//----- nvinfo : EIATTR_FRAME_SIZE
	.align		4
.L_33:
        /*00cc*/ 	.byte	0x04, 0x11
        /*00ce*/ 	.short	(.L_35 - .L_34)
	.align		4
.L_34:
        /*00d0*/ 	.word	index@(transMatrixCalc)
        /*00d4*/ 	.word	0x00000000


	//----- nvinfo : EIATTR_REGCOUNT
	.align		4
.L_35:
        /*00d8*/ 	.byte	0x04, 0x2f
        /*00da*/ 	.short	(.L_37 - .L_36)
	.align		4
.L_36:
        /*00dc*/ 	.word	index@(initUnderflowScaling)
        /*00e0*/ 	.word	0x0000000a


	//----- nvinfo : EIATTR_FRAME_SIZE
	.align		4
.L_37:
        /*00e4*/ 	.byte	0x04, 0x11
        /*00e6*/ 	.short	(.L_39 - .L_38)
	.align		4
.L_38:
        /*00e8*/ 	.word	index@(initUnderflowScaling)
        /*00ec*/ 	.word	0x00000000


	//----- nvinfo : EIATTR_REGCOUNT
	.align		4
.L_39:
        /*00f0*/ 	.byte	0x04, 0x2f
        /*00f2*/ 	.short	(.L_41 - .L_40)
	.align		4
.L_40:
        /*00f4*/ 	.word	index@(reduceStates)
        /*00f8*/ 	.word	0x00000020


	//----- nvinfo : EIATTR_FRAME_SIZE
	.align		4
.L_41:
        /*00fc*/ 	.byte	0x04, 0x11
        /*00fe*/ 	.short	(.L_43 - .L_42)
	.align		4
.L_42:
        /*0100*/ 	.word	index@($__internal_0_$__cuda_sm20_div_rn_f64_full)
        /*0104*/ 	.word	0x00000000


	//----- nvinfo : EIATTR_FRAME_SIZE
	.align		4
.L_43:
        /*0108*/ 	.byte	0x04, 0x11
        /*010a*/ 	.short	(.L_45 - .L_44)
	.align		4
.L_44:
        /*010c*/ 	.word	index@(reduceStates)
        /*0110*/ 	.word	0x00000000


	//----- nvinfo : EIATTR_REGCOUNT
	.align		4
.L_45:
        /*0114*/ 	.byte	0x04, 0x2f
        /*0116*/ 	.short	(.L_47 - .L_46)
	.align		4
.L_46:
        /*0118*/ 	.word	index@(reduceCategories)
        /*011c*/ 	.word	0x00000019


	//----- nvinfo : EIATTR_FRAME_SIZE
	.align		4
.L_47:
        /*0120*/ 	.byte	0x04, 0x11
        /*0122*/ 	.short	(.L_49 - .L_48)
	.align		4
.L_48:
        /*0124*/ 	.word	index@(reduceCategories)
        /*0128*/ 	.word	0x00000000


	//----- nvinfo : EIATTR_REGCOUNT
	.align		4
.L_49:
        /*012c*/ 	.byte	0x04, 0x2f
        /*012e*/ 	.short	(.L_51 - .L_50)
	.align		4
.L_50:
        /*0130*/ 	.word	index@(reduceSites)
        /*0134*/ 	.word	0x00000018


	//----- nvinfo : EIATTR_FRAME_SIZE
	.align		4
.L_51:
        /*0138*/ 	.byte	0x04, 0x11
        /*013a*/ 	.short	(.L_53 - .L_52)
	.align		4
.L_52:
        /*013c*/ 	.word	index@(reduceSites)
        /*0140*/ 	.word	0x00000000


	//----- nvinfo : EIATTR_MIN_STACK_SIZE
	.align		4
.L_53:
        /*0144*/ 	.byte	0x04, 0x12
        /*0146*/ 	.short	(.L_55 - .L_54)
	.align		4
.L_54:
        /*0148*/ 	.word	index@(reduceSites)
        /*014c*/ 	.word	0x00000000


	//----- nvinfo : EIATTR_MIN_STACK_SIZE
	.align		4
.L_55:
        /*0150*/ 	.byte	0x04, 0x12
        /*0152*/ 	.short	(.L_57 - .L_56)
	.align		4
.L_56:
        /*0154*/ 	.word	index@(reduceCategories)
        /*0158*/ 	.word	0x00000000


	//----- nvinfo : EIATTR_MIN_STACK_SIZE
	.align		4
.L_57:
        /*015c*/ 	.byte	0x04, 0x12
        /*015e*/ 	.short	(.L_59 - .L_58)
	.align		4
.L_58:
        /*0160*/ 	.word	index@(reduceStates)
        /*0164*/ 	.word	0x00000000


	//----- nvinfo : EIATTR_MIN_STACK_SIZE
	.align		4
.L_59:
        /*0168*/ 	.byte	0x04, 0x12
        /*016a*/ 	.short	(.L_61 - .L_60)
	.align		4
.L_60:
        /*016c*/ 	.word	index@(initUnderflowScaling)
        /*0170*/ 	.word	0x00000000


	//----- nvinfo : EIATTR_MIN_STACK_SIZE
	.align		4
.L_61:
        /*0174*/ 	.byte	0x04, 0x12
        /*0176*/ 	.short	(.L_63 - .L_62)
	.align		4
.L_62:
        /*0178*/ 	.word	index@(transMatrixCalc)
        /*017c*/ 	.word	0x00000000


	//----- nvinfo : EIATTR_MIN_STACK_SIZE
	.align		4
.L_63:
        /*0180*/ 	.byte	0x04, 0x12
        /*0182*/ 	.short	(.L_65 - .L_64)
	.align		4
.L_64:
        /*0184*/ 	.word	index@(GTRGPU)
        /*0188*/ 	.word	0x00000000


	//----- nvinfo : EIATTR_MIN_STACK_SIZE
	.align		4
.L_65:
        /*018c*/ 	.byte	0x04, 0x12
        /*018e*/ 	.short	(.L_67 - .L_66)
	.align		4
.L_66:
        /*0190*/ 	.word	index@(HasegawaGPU)
        /*0194*/ 	.word	0x00000000


	//----- nvinfo : EIATTR_MIN_STACK_SIZE
	.align		4
.L_67:
        /*0198*/ 	.byte	0x04, 0x12
        /*019a*/ 	.short	(.L_69 - .L_68)
	.align		4
.L_68:
        /*019c*/ 	.word	index@(KimuraGpu)
        /*01a0*/ 	.word	0x00000000


	//----- nvinfo : EIATTR_MIN_STACK_SIZE
	.align		4
.L_69:
        /*01a4*/ 	.byte	0x04, 0x12
        /*01a6*/ 	.short	(.L_71 - .L_70)
	.align		4
.L_70:
        /*01a8*/ 	.word	index@(PoissonGpu)
        /*01ac*/ 	.word	0x00000000


	//----- nvinfo : EIATTR_MIN_STACK_SIZE
	.align		4
.L_71:
        /*01b0*/ 	.byte	0x04, 0x12
        /*01b2*/ 	.short	(.L_73 - .L_72)
	.align		4
.L_72:
        /*01b4*/ 	.word	index@(JukesCantorGpu)
        /*01b8*/ 	.word	0x00000000
.L_73:


//--------------------- .nv.compat                --------------------------
	.section	.nv.compat,"",@"SHT_CUDA_COMPAT_INFO"
	.align	4
        /*0000*/ 	.byte	0x02, 0x09, 0x00, 0x00, 0x02, 0x02, 0x01, 0x00, 0x02, 0x05, 0x05, 0x00, 0x03, 0x07, 0x01, 0x01
        /*0010*/ 	.byte	0x02, 0x03, 0x00, 0x00, 0x02, 0x06, 0x01, 0x00, 0x04, 0x0b, 0x08, 0x00, 0x01, 0x00, 0x00, 0x00
        /*0020*/ 	.byte	0x00, 0x00, 0x00, 0x00


//--------------------- .nv.info.reduceSites      --------------------------
	.section	.nv.info.reduceSites,"",@"SHT_CUDA_INFO"
	.sectionflags	@""
	.align	4


	//----- nvinfo : EIATTR_CUDA_API_VERSION
	.align		4
        /*0000*/ 	.byte	0x04, 0x37
        /*0002*/ 	.short	(.L_75 - .L_74)
.L_74:
        /*0004*/ 	.word	0x00000082


	//----- nvinfo : EIATTR_KPARAM_INFO
	.align		4
.L_75:
        /*0008*/ 	.byte	0x04, 0x17
        /*000a*/ 	.short	(.L_77 - .L_76)
.L_76:
        /*000c*/ 	.word	0x00000000
        /*0010*/ 	.short	0x0002
        /*0012*/ 	.short	0x0010
        /*0014*/ 	.byte	0x00, 0xf0, 0x11, 0x00


	//----- nvinfo : EIATTR_KPARAM_INFO
	.align		4
.L_77:
        /*0018*/ 	.byte	0x04, 0x17
        /*001a*/ 	.short	(.L_79 - .L_78)
.L_78:
        /*001c*/ 	.word	0x00000000
        /*0020*/ 	.short	0x0001
        /*0022*/ 	.short	0x0008
        /*0024*/ 	.byte	0x00, 0xf5, 0x21, 0x00


	//----- nvinfo : EIATTR_KPARAM_INFO
	.align		4
.L_79:
        /*0028*/ 	.byte	0x04, 0x17
        /*002a*/ 	.short	(.L_81 - .L_80)
.L_80:
        /*002c*/ 	.word	0x00000000
        /*0030*/ 	.short	0x0000
        /*0032*/ 	.short	0x0000
        /*0034*/ 	.byte	0x00, 0xf5, 0x21, 0x00


	//----- nvinfo : EIATTR_SPARSE_MMA_MASK
	.align		4
.L_81:
        /*0038*/ 	.byte	0x03, 0x50
        /*003a*/ 	.short	0x0000


	//----- nvinfo : EIATTR_MAXREG_COUNT
	.align		4
        /*003c*/ 	.byte	0x03, 0x1b
        /*003e*/ 	.short	0x00ff


	//----- nvinfo : EIATTR_NUM_BARRIERS
	.align		4
        /*0040*/ 	.byte	0x02, 0x4c
        /*0042*/ 	.byte	0x01
	.zero		1


	//----- nvinfo : EIATTR_MERCURY_ISA_VERSION
	.align		4
        /*0044*/ 	.byte	0x03, 0x5f
        /*0046*/ 	.short	0x0101


	//----- nvinfo : EIATTR_VRC_CTA_INIT_COUNT
	.align		4
        /*0048*/ 	.byte	0x02, 0x4a
	.zero		1
	.zero		1


	//----- nvinfo : EIATTR_EXIT_INSTR_OFFSETS
	.align		4
        /*004c*/ 	.byte	0x04, 0x1c
        /*004e*/ 	.short	(.L_83 - .L_82)


	//   ....[0]....
.L_82:
        /*0050*/ 	.word	0x00000c70


	//   ....[1]....
        /*0054*/ 	.word	0x00000cc0


	//----- nvinfo : EIATTR_CRS_STACK_SIZE
	.align		4
.L_83:
        /*0058*/ 	.byte	0x04, 0x1e
        /*005a*/ 	.short	(.L_85 - .L_84)
.L_84:
        /*005c*/ 	.word	0x00000000


	//----- nvinfo : EIATTR_CBANK_PARAM_SIZE
	.align		4
.L_85:
        /*0060*/ 	.byte	0x03, 0x19
        /*0062*/ 	.short	0x0014


	//----- nvinfo : EIATTR_PARAM_CBANK
	.align		4
        /*0064*/ 	.byte	0x04, 0x0a
        /*0066*/ 	.short	(.L_87 - .L_86)
	.align		4
.L_86:
        /*0068*/ 	.word	index@(.nv.constant0.reduceSites)
        /*006c*/ 	.short	0x0380
        /*006e*/ 	.short	0x0014


	//----- nvinfo : EIATTR_SW_WAR
	.align		4
.L_87:
        /*0070*/ 	.byte	0x04, 0x36
        /*0072*/ 	.short	(.L_89 - .L_88)
.L_88:
        /*0074*/ 	.word	0x00000008
.L_89:


//--------------------- .nv.info.reduceCategories --------------------------
	.section	.nv.info.reduceCategories,"",@"SHT_CUDA_INFO"
	.sectionflags	@""
	.align	4


	//----- nvinfo : EIATTR_CUDA_API_VERSION
	.align		4
        /*0000*/ 	.byte	0x04, 0x37
        /*0002*/ 	.short	(.L_91 - .L_90)
.L_90:
        /*0004*/ 	.word	0x00000082


	//----- nvinfo : EIATTR_KPARAM_INFO
	.align		4
.L_91:
        /*0008*/ 	.byte	0x04, 0x17
        /*000a*/ 	.short	(.L_93 - .L_92)
.L_92:
        /*000c*/ 	.word	0x00000000
        /*0010*/ 	.short	0x0007
        /*0012*/ 	.short	0x0030
        /*0014*/ 	.byte	0x00, 0xf0, 0x11, 0x00


	//----- nvinfo : EIATTR_KPARAM_INFO
	.align		4
.L_93:
        /*0018*/ 	.byte	0x04, 0x17
        /*001a*/ 	.short	(.L_95 - .L_94)
.L_94:
        /*001c*/ 	.word	0x00000000
        /*0020*/ 	.short	0x0006
        /*0022*/ 	.short	0x0028
        /*0024*/ 	.byte	0x00, 0xf5, 0x21, 0x00


	//----- nvinfo : EIATTR_KPARAM_INFO
	.align		4
.L_95:
        /*0028*/ 	.byte	0x04, 0x17
        /*002a*/ 	.short	(.L_97 - .L_96)
.L_96:
        /*002c*/ 	.word	0x00000000
        /*0030*/ 	.short	0x0005
        /*0032*/ 	.short	0x0020
        /*0034*/ 	.byte	0x00, 0xf5, 0x21, 0x00


	//----- nvinfo : EIATTR_KPARAM_INFO
	.align		4
.L_97:
        /*0038*/ 	.byte	0x04, 0x17
        /*003a*/ 	.short	(.L_99 - .L_98)
.L_98:
        /*003c*/ 	.word	0x00000000
        /*0040*/ 	.short	0x0004
        /*0042*/ 	.short	0x0018
        /*0044*/ 	.byte	0x00, 0xf5, 0x21, 0x00


	//----- nvinfo : EIATTR_KPARAM_INFO
	.align		4
.L_99:
        /*0048*/ 	.byte	0x04, 0x17
        /*004a*/ 	.short	(.L_101 - .L_100)
.L_100:
        /*004c*/ 	.word	0x00000000
        /*0050*/ 	.short	0x0003
        /*0052*/ 	.short	0x0010
        /*0054*/ 	.byte	0x00, 0xf0, 0x21, 0x00


	//----- nvinfo : EIATTR_KPARAM_INFO
	.align		4
.L_101:
        /*0058*/ 	.byte	0x04, 0x17
        /*005a*/ 	.short	(.L_103 - .L_102)
.L_102:
        /*005c*/ 	.word	0x00000000
        /*0060*/ 	.short	0x0002
        /*0062*/ 	.short	0x0008
        /*0064*/ 	.byte	0x00, 0xf0, 0x11, 0x00


	//----- nvinfo : EIATTR_KPARAM_INFO
	.align		4
.L_103:
        /*0068*/ 	.byte	0x04, 0x17
        /*006a*/ 	.short	(.L_105 - .L_104)
.L_104:
        /*006c*/ 	.word	0x00000000
        /*0070*/ 	.short	0x0001
        /*0072*/ 	.short	0x0004
        /*0074*/ 	.byte	0x00, 0xf0, 0x11, 0x00


	//----- nvinfo : EIATTR_KPARAM_INFO
	.align		4
.L_105:
        /*0078*/ 	.byte	0x04, 0x17
        /*007a*/ 	.short	(.L_107 - .L_106)
.L_106:
        /*007c*/ 	.word	0x00000000
        /*0080*/ 	.short	0x0000
        /*0082*/ 	.short	0x0000
        /*0084*/ 	.byte	0x00, 0xf0, 0x11, 0x00


	//----- nvinfo : EIATTR_SPARSE_MMA_MASK
	.align		4
.L_107:
        /*0088*/ 	.byte	0x03, 0x50
        /*008a*/ 	.short	0x0000


	//----- nvinfo : EIATTR_MAXREG_COUNT
	.align		4
        /*008c*/ 	.byte	0x03, 0x1b
        /*008e*/ 	.short	0x00ff


	//----- nvinfo : EIATTR_NUM_BARRIERS
	.align		4
        /*0090*/ 	.byte	0x02, 0x4c
        /*0092*/ 	.byte	0x01
	.zero		1


	//----- nvinfo : EIATTR_MERCURY_ISA_VERSION
	.align		4
        /*0094*/ 	.byte	0x03, 0x5f
        /*0096*/ 	.short	0x0101


	//----- nvinfo : EIATTR_VRC_CTA_INIT_COUNT
	.align		4
        /*0098*/ 	.byte	0x02, 0x4a
	.zero		1
	.zero		1


	//----- nvinfo : EIATTR_EXIT_INSTR_OFFSETS
	.align		4
        /*009c*/ 	.byte	0x04, 0x1c
        /*009e*/ 	.short	(.L_109 - .L_108)


	//   ....[0]....
.L_108:
        /*00a0*/ 	.word	0x000001c0


	//   ....[1]....
        /*00a4*/ 	.word	0x00000f10


	//----- nvinfo : EIATTR_CRS_STACK_SIZE
	.align		4
.L_109:
        /*00a8*/ 	.byte	0x04, 0x1e
        /*00aa*/ 	.short	(.L_111 - .L_110)
.L_110:
        /*00ac*/ 	.word	0x00000000


	//----- nvinfo : EIATTR_CBANK_PARAM_SIZE
	.align		4
.L_111:
        /*00b0*/ 	.byte	0x03, 0x19
        /*00b2*/ 	.short	0x0034


	//----- nvinfo : EIATTR_PARAM_CBANK
	.align		4
        /*00b4*/ 	.byte	0x04, 0x0a
        /*00b6*/ 	.short	(.L_113 - .L_112)
	.align		4
.L_112:
        /*00b8*/ 	.word	index@(.nv.constant0.reduceCategories)
        /*00bc*/ 	.short	0x0380
        /*00be*/ 	.short	0x0034


	//----- nvinfo : EIATTR_SW_WAR
	.align		4
.L_113:
        /*00c0*/ 	.byte	0x04, 0x36
        /*00c2*/ 	.short	(.L_115 - .L_114)
.L_114:
        /*00c4*/ 	.word	0x00000008
.L_115:


//--------------------- .nv.info.reduceStates     --------------------------
	.section	.nv.info.reduceStates,"",@"SHT_CUDA_INFO"
	.sectionflags	@""
	.align	4


	//----- nvinfo : EIATTR_CUDA_API_VERSION
	.align		4
        /*0000*/ 	.byte	0x04, 0x37
        /*0002*/ 	.short	(.L_117 - .L_116)
.L_116:
        /*0004*/ 	.word	0x00000082


	//----- nvinfo : EIATTR_KPARAM_INFO
	.align		4
.L_117:
        /*0008*/ 	.byte	0x04, 0x17
        /*000a*/ 	.short	(.L_119 - .L_118)
.L_118:
        /*000c*/ 	.word	0x00000000
        /*0010*/ 	.short	0x0008
        /*0012*/ 	.short	0x0030
        /*0014*/ 	.byte	0x00, 0xf0, 0x11, 0x00


	//----- nvinfo : EIATTR_KPARAM_INFO
	.align		4
.L_119:
        /*0018*/ 	.byte	0x04, 0x17
        /*001a*/ 	.short	(.L_121 - .L_120)
.L_120:
        /*001c*/ 	.word	0x00000000
        /*0020*/ 	.short	0x0007
        /*0022*/ 	.short	0x0028
        /*0024*/ 	.byte	0x00, 0xf5, 0x21, 0x00


	//----- nvinfo : EIATTR_KPARAM_INFO
	.align		4
.L_121:
        /*0028*/ 	.byte	0x04, 0x17
        /*002a*/ 	.short	(.L_123 - .L_122)
.L_122:
        /*002c*/ 	.word	0x00000000
        /*0030*/ 	.short	0x0006
        /*0032*/ 	.short	0x0020
        /*0034*/ 	.byte	0x00, 0xf5, 0x21, 0x00


	//----- nvinfo : EIATTR_KPARAM_INFO
	.align		4
.L_123:
        /*0038*/ 	.byte	0x04, 0x17
        /*003a*/ 	.short	(.L_125 - .L_124)
.L_124:
        /*003c*/ 	.word	0x00000000
        /*0040*/ 	.short	0x0005
        /*0042*/ 	.short	0x0018
        /*0044*/ 	.byte	0x00, 0xf5, 0x21, 0x00


	//----- nvinfo : EIATTR_KPARAM_INFO
	.align		4
.L_125:
        /*0048*/ 	.byte	0x04, 0x17
        /*004a*/ 	.short	(.L_127 - .L_126)
.L_126:
        /*004c*/ 	.word	0x00000000
        /*0050*/ 	.short	0x0004
        /*0052*/ 	.short	0x0010
        /*0054*/ 	.byte	0x00, 0xf0, 0x21, 0x00


	//----- nvinfo : EIATTR_KPARAM_INFO
	.align		4
.L_127:
        /*0058*/ 	.byte	0x04, 0x17
        /*005a*/ 	.short	(.L_129 - .L_128)
.L_128:
        /*005c*/ 	.word	0x00000000
        /*0060*/ 	.short	0x0003
        /*0062*/ 	.short	0x000c
        /*0064*/ 	.byte	0x00, 0xf0, 0x11, 0x00


	//----- nvinfo : EIATTR_KPARAM_INFO
	.align		4
.L_129:
        /*0068*/ 	.byte	0x04, 0x17
        /*006a*/ 	.short	(.L_131 - .L_130)
.L_130:
        /*006c*/ 	.word	0x00000000
        /*0070*/ 	.short	0x0002
        /*0072*/ 	.short	0x0008
        /*0074*/ 	.byte	0x00, 0xf0, 0x11, 0x00


	//----- nvinfo : EIATTR_KPARAM_INFO
	.align		4
.L_131:
        /*0078*/ 	.byte	0x04, 0x17
        /*007a*/ 	.short	(.L_133 - .L_132)
.L_132:
        /*007c*/ 	.word	0x00000000
        /*0080*/ 	.short	0x0001
        /*0082*/ 	.short	0x0004
        /*0084*/ 	.byte	0x00, 0xf0, 0x11, 0x00


	//----- nvinfo : EIATTR_KPARAM_INFO
	.align		4
.L_133:
        /*0088*/ 	.byte	0x04, 0x17
        /*008a*/ 	.short	(.L_135 - .L_134)
.L_134:
        /*008c*/ 	.word	0x00000000
        /*0090*/ 	.short	0x0000
        /*0092*/ 	.short	0x0000
        /*0094*/ 	.byte	0x00, 0xf0, 0x11, 0x00


	//----- nvinfo : EIATTR_SPARSE_MMA_MASK
	.align		4
.L_135:
        /*0098*/ 	.byte	0x03, 0x50
        /*009a*/ 	.short	0x0000


	//----- nvinfo : EIATTR_MAXREG_COUNT
	.align		4
        /*009c*/ 	.byte	0x03, 0x1b
        /*009e*/ 	.short	0x00ff


	//----- nvinfo : EIATTR_NUM_BARRIERS
	.align		4
        /*00a0*/ 	.byte	0x02, 0x4c
        /*00a2*/ 	.byte	0x01
	.zero		1


	//----- nvinfo : EIATTR_MERCURY_ISA_VERSION
	.align		4
        /*00a4*/ 	.byte	0x03, 0x5f
        /*00a6*/ 	.short	0x0101


	//----- nvinfo : EIATTR_VRC_CTA_INIT_COUNT
	.align		4
        /*00a8*/ 	.byte	0x02, 0x4a
	.zero		1
	.zero		1


	//----- nvinfo : EIATTR_EXIT_INSTR_OFFSETS
	.align		4
        /*00ac*/ 	.byte	0x04, 0x1c
        /*00ae*/ 	.short	(.L_137 - .L_136)


	//   ....[0]....
.L_136:
        /*00b0*/ 	.word	0x000004d0


	//   ....[1]....
        /*00b4*/ 	.word	0x00000a40


	//----- nvinfo : EIATTR_CRS_STACK_SIZE
	.align		4
.L_137:
        /*00b8*/ 	.byte	0x04, 0x1e
        /*00ba*/ 	.short	(.L_139 - .L_138)
.L_138:
        /*00bc*/ 	.word	0x00000000


	//----- nvinfo : EIATTR_CBANK_PARAM_SIZE
	.align		4
.L_139:
        /*00c0*/ 	.byte	0x03, 0x19
        /*00c2*/ 	.short	0x0034


	//----- nvinfo : EIATTR_PARAM_CBANK
	.align		4
        /*00c4*/ 	.byte	0x04, 0x0a
        /*00c6*/ 	.short	(.L_141 - .L_140)
	.align		4
.L_140:
        /*00c8*/ 	.word	index@(.nv.constant0.reduceStates)
        /*00cc*/ 	.short	0x0380
        /*00ce*/ 	.short	0x0034


	//----- nvinfo : EIATTR_SW_WAR
	.align		4
.L_141:
        /*00d0*/ 	.byte	0x04, 0x36
        /*00d2*/ 	.short	(.L_143 - .L_142)
.L_142:
        /*00d4*/ 	.word	0x00000008
.L_143:


//--------------------- .nv.info.initUnderflowScaling --------------------------
	.section	.nv.info.initUnderflowScaling,"",@"SHT_CUDA_INFO"
	.sectionflags	@""
	.align	4


	//----- nvinfo : EIATTR_CUDA_API_VERSION
	.align		4
        /*0000*/ 	.byte	0x04, 0x37
        /*0002*/ 	.short	(.L_145 - .L_144)
.L_144:
        /*0004*/ 	.word	0x00000082


	//----- nvinfo : EIATTR_KPARAM_INFO
	.align		4
.L_145:
        /*0008*/ 	.byte	0x04, 0x17
        /*000a*/ 	.short	(.L_147 - .L_146)
.L_146:
        /*000c*/ 	.word	0x00000000
        /*0010*/ 	.short	0x0002
        /*0012*/ 	.short	0x0010
        /*0014*/ 	.byte	0x00, 0xf0, 0x11, 0x00


	//----- nvinfo : EIATTR_KPARAM_INFO
	.align		4
.L_147:
        /*0018*/ 	.byte	0x04, 0x17
        /*001a*/ 	.short	(.L_149 - .L_148)
.L_148:
        /*001c*/ 	.word	0x00000000
        /*0020*/ 	.short	0x0001
        /*0022*/ 	.short	0x0008
        /*0024*/ 	.byte	0x00, 0xf0, 0x21, 0x00


	//----- nvinfo : EIATTR_KPARAM_INFO
	.align		4
.L_149:
        /*0028*/ 	.byte	0x04, 0x17
        /*002a*/ 	.short	(.L_151 - .L_150)
.L_150:
        /*002c*/ 	.word	0x00000000
        /*0030*/ 	.short	0x0000
        /*0032*/ 	.short	0x0000
        /*0034*/ 	.byte	0x00, 0xf5, 0x21, 0x00


	//----- nvinfo : EIATTR_SPARSE_MMA_MASK
	.align		4
.L_151:
        /*0038*/ 	.byte	0x03, 0x50
        /*003a*/ 	.short	0x0000


	//----- nvinfo : EIATTR_MAXREG_COUNT
	.align		4
        /*003c*/ 	.byte	0x03, 0x1b
        /*003e*/ 	.short	0x00ff


	//----- nvinfo : EIATTR_MERCURY_ISA_VERSION
	.align		4
        /*0040*/ 	.byte	0x03, 0x5f
        /*0042*/ 	.short	0x0101


	//----- nvinfo : EIATTR_VRC_CTA_INIT_COUNT
	.align		4
        /*0044*/ 	.byte	0x02, 0x4a
	.zero		1
	.zero		1


	//----- nvinfo : EIATTR_EXIT_INSTR_OFFSETS
	.align		4
        /*0048*/ 	.byte	0x04, 0x1c
        /*004a*/ 	.short	(.L_153 - .L_152)


	//   ....[0]....
.L_152:
        /*004c*/ 	.word	0x00000070


	//   ....[1]....
        /*0050*/ 	.word	0x000000e0


	//----- nvinfo : EIATTR_CBANK_PARAM_SIZE
	.align		4
.L_153:
        /*0054*/ 	.byte	0x03, 0x19
        /*0056*/ 	.short	0x0014


	//----- nvinfo : EIATTR_PARAM_CBANK
	.align		4
        /*0058*/ 	.byte	0x04, 0x0a
        /*005a*/ 	.short	(.L_155 - .L_154)
	.align		4
.L_154:
        /*005c*/ 	.word	index@(.nv.constant0.initUnderflowScaling)
        /*0060*/ 	.short	0x0380
        /*0062*/ 	.short	0x0014


	//----- nvinfo : EIATTR_SW_WAR
	.align		4
.L_155:
        /*0064*/ 	.byte	0x04, 0x36
        /*0066*/ 	.short	(.L_157 - .L_156)
.L_156:
        /*0068*/ 	.word	0x00000008
.L_157:


//--------------------- .nv.info.transMatrixCalc  --------------------------
	.section	.nv.info.transMatrixCalc,"",@"SHT_CUDA_INFO"
	.sectionflags	@""
	.align	4


	//----- nvinfo : EIATTR_CUDA_API_VERSION
	.align		4
        /*0000*/ 	.byte	0x04, 0x37
        /*0002*/ 	.short	(.L_159 - .L_158)
.L_158:
        /*0004*/ 	.word	0x00000082


	//----- nvinfo : EIATTR_KPARAM_INFO
	.align		4
.L_159:
        /*0008*/ 	.byte	0x04, 0x17
        /*000a*/ 	.short	(.L_161 - .L_160)
.L_160:
        /*000c*/ 	.word	0x00000000
        /*0010*/ 	.short	0x000a
        /*0012*/ 	.short	0x0050
        /*0014*/ 	.byte	0x00, 0xf0, 0x11, 0x00


	//----- nvinfo : EIATTR_KPARAM_INFO
	.align		4
.L_161:
        /*0018*/ 	.byte	0x04, 0x17
        /*001a*/ 	.short	(.L_163 - .L_162)
.L_162:
        /*001c*/ 	.word	0x00000000
        /*0020*/ 	.short	0x0009
        /*0022*/ 	.short	0x0048
        /*0024*/ 	.byte	0x00, 0xf0, 0x21, 0x00


	//----- nvinfo : EIATTR_KPARAM_INFO
	.align		4
.L_163:
        /*0028*/ 	.byte	0x04, 0x17
        /*002a*/ 	.short	(.L_165 - .L_164)
.L_164:
        /*002c*/ 	.word	0x00000000
        /*0030*/ 	.short	0x0008
        /*0032*/ 	.short	0x0040
        /*0034*/ 	.byte	0x00, 0xf0, 0x21, 0x00


	//----- nvinfo : EIATTR_KPARAM_INFO
	.align		4
.L_165:
        /*0038*/ 	.byte	0x04, 0x17
        /*003a*/ 	.short	(.L_167 - .L_166)
.L_166:
        /*003c*/ 	.word	0x00000000
        /*0040*/ 	.short	0x0007
        /*0042*/ 	.short	0x0038
        /*0044*/ 	.byte	0x00, 0xf0, 0x21, 0x00


	//----- nvinfo : EIATTR_KPARAM_INFO
	.align		4
.L_167:
        /*0048*/ 	.byte	0x04, 0x17
        /*004a*/ 	.short	(.L_169 - .L_168)
.L_168:
        /*004c*/ 	.word	0x00000000
        /*0050*/ 	.short	0x0006
        /*0052*/ 	.short	0x0030
        /*0054*/ 	.byte	0x00, 0xf0, 0x21, 0x00


	//----- nvinfo : EIATTR_KPARAM_INFO
	.align		4
.L_169:
        /*0058*/ 	.byte	0x04, 0x17
        /*005a*/ 	.short	(.L_171 - .L_170)
.L_170:
        /*005c*/ 	.word	0x00000000
        /*0060*/ 	.short	0x0005
        /*0062*/ 	.short	0x0028
        /*0064*/ 	.byte	0x00, 0xf5, 0x21, 0x00


	//----- nvinfo : EIATTR_KPARAM_INFO
	.align		4
.L_171:
        /*0068*/ 	.byte	0x04, 0x17
        /*006a*/ 	.short	(.L_173 - .L_172)
.L_172:
        /*006c*/ 	.word	0x00000000
        /*0070*/ 	.short	0x0004
        /*0072*/ 	.short	0x0020
        /*0074*/ 	.byte	0x00, 0xf5, 0x21, 0x00


	//----- nvinfo : EIATTR_KPARAM_INFO
	.align		4
.L_173:
        /*0078*/ 	.byte	0x04, 0x17
        /*007a*/ 	.short	(.L_175 - .L_174)
.L_174:
        /*007c*/ 	.word	0x00000000
        /*0080*/ 	.short	0x0003
        /*0082*/ 	.short	0x0018
        /*0084*/ 	.byte	0x00, 0xf5, 0x21, 0x00


	//----- nvinfo : EIATTR_KPARAM_INFO
	.align		4
.L_175:
        /*0088*/ 	.byte	0x04, 0x17
        /*008a*/ 	.short	(.L_177 - .L_176)
.L_176:
        /*008c*/ 	.word	0x00000000
        /*0090*/ 	.short	0x0002
        /*0092*/ 	.short	0x0010
        /*0094*/ 	.byte	0x00, 0xf5, 0x21, 0x00


	//----- nvinfo : EIATTR_KPARAM_INFO
	.align		4
.L_177:
        /*0098*/ 	.byte	0x04, 0x17
        /*009a*/ 	.short	(.L_179 - .L_178)
.L_178:
        /*009c*/ 	.word	0x00000000
        /*00a0*/ 	.short	0x0001
        /*00a2*/ 	.short	0x0008
        /*00a4*/ 	.byte	0x00, 0xf5, 0x21, 0x00


	//----- nvinfo : EIATTR_KPARAM_INFO
	.align		4
.L_179:
        /*00a8*/ 	.byte	0x04, 0x17
        /*00aa*/ 	.short	(.L_181 - .L_180)
.L_180:
        /*00ac*/ 	.word	0x00000000
        /*00b0*/ 	.short	0x0000
        /*00b2*/ 	.short	0x0000
        /*00b4*/ 	.byte	0x00, 0xf0, 0x11, 0x00


	//----- nvinfo : EIATTR_SPARSE_MMA_MASK
	.align		4
.L_181:
        /*00b8*/ 	.byte	0x03, 0x50
        /*00ba*/ 	.short	0x0000


	//----- nvinfo : EIATTR_MAXREG_COUNT
	.align		4
        /*00bc*/ 	.byte	0x03, 0x1b
        /*00be*/ 	.short	0x00ff


	//----- nvinfo : EIATTR_NUM_BARRIERS
	.align		4
        /*00c0*/ 	.byte	0x02, 0x4c
        /*00c2*/ 	.byte	0x01
	.zero		1


	//----- nvinfo : EIATTR_MERCURY_ISA_VERSION
	.align		4
        /*00c4*/ 	.byte	0x03, 0x5f
        /*00c6*/ 	.short	0x0101


	//----- nvinfo : EIATTR_VRC_CTA_INIT_COUNT
	.align		4
        /*00c8*/ 	.byte	0x02, 0x4a
	.zero		1
	.zero		1


	//----- nvinfo : EIATTR_EXIT_INSTR_OFFSETS
	.align		4
        /*00cc*/ 	.byte	0x04, 0x1c
        /*00ce*/ 	.short	(.L_183 - .L_182)


	//   ....[0]....
.L_182:
        /*00d0*/ 	.word	0x00000b50


	//   ....[1]....
        /*00d4*/ 	.word	0x00000c00


	//----- nvinfo : EIATTR_CBANK_PARAM_SIZE
	.align		4
.L_183:
        /*00d8*/ 	.byte	0x03, 0x19
        /*00da*/ 	.short	0x0054


	//----- nvinfo : EIATTR_PARAM_CBANK
	.align		4
        /*00dc*/ 	.byte	0x04, 0x0a
        /*00de*/ 	.short	(.L_185 - .L_184)
	.align		4
.L_184:
        /*00e0*/ 	.word	index@(.nv.constant0.transMatrixCalc)
        /*00e4*/ 	.short	0x0380
        /*00e6*/ 	.short	0x0054


	//----- nvinfo : EIATTR_SW_WAR
	.align		4
.L_185:
        /*00e8*/ 	.byte	0x04, 0x36
        /*00ea*/ 	.short	(.L_187 - .L_186)
.L_186:
        /*00ec*/ 	.word	0x00000008
.L_187:


//--------------------- .nv.info.GTRGPU           --------------------------
	.section	.nv.info.GTRGPU,"",@"SHT_CUDA_INFO"
	.sectionflags	@""
	.align	4


	//----- nvinfo : EIATTR_CUDA_API_VERSION
	.align		4
        /*0000*/ 	.byte	0x04, 0x37
        /*0002*/ 	.short	(.L_189 - .L_188)
.L_188:
        /*0004*/ 	.word	0x00000082


	//----- nvinfo : EIATTR_KPARAM_INFO
	.align		4
.L_189:
        /*0008*/ 	.byte	0x04, 0x17
        /*000a*/ 	.short	(.L_191 - .L_190)
.L_190:
        /*000c*/ 	.word	0x00000000
        /*0010*/ 	.short	0x000a
        /*0012*/ 	.short	0x0040
        /*0014*/ 	.byte	0x00, 0xf0, 0x11, 0x00


	//----- nvinfo : EIATTR_KPARAM_INFO
	.align		4
.L_191:
        /*0018*/ 	.byte	0x04, 0x17
        /*001a*/ 	.short	(.L_193 - .L_192)
.L_192:
        /*001c*/ 	.word	0x00000000
        /*0020*/ 	.short	0x0009
        /*0022*/ 	.short	0x0038
        /*0024*/ 	.byte	0x00, 0xf5, 0x21, 0x00


	//----- nvinfo : EIATTR_KPARAM_INFO
	.align		4
.L_193:
        /*0028*/ 	.byte	0x04, 0x17
        /*002a*/ 	.short	(.L_195 - .L_194)
.L_194:
        /*002c*/ 	.word	0x00000000
        /*0030*/ 	.short	0x0008
        /*0032*/ 	.short	0x0030
        /*0034*/ 	.byte	0x00, 0xf5, 0x21, 0x00


	//----- nvinfo : EIATTR_KPARAM_INFO
	.align		4
.L_195:
        /*0038*/ 	.byte	0x04, 0x17
        /*003a*/ 	.short	(.L_197 - .L_196)
.L_196:
        /*003c*/ 	.word	0x00000000
        /*0040*/ 	.short	0x0007
        /*0042*/ 	.short	0x0028
        /*0044*/ 	.byte	0x00, 0xf5, 0x21, 0x00


	//----- nvinfo : EIATTR_KPARAM_INFO
	.align		4
.L_197:
        /*0048*/ 	.byte	0x04, 0x17
        /*004a*/ 	.short	(.L_199 - .L_198)
.L_198:
        /*004c*/ 	.word	0x00000000
        /*0050*/ 	.short	0x0006
        /*0052*/ 	.short	0x0020
        /*0054*/ 	.byte	0x00, 0xf5, 0x21, 0x00


	//----- nvinfo : EIATTR_KPARAM_INFO
	.align		4
.L_199:
        /*0058*/ 	.byte	0x04, 0x17
        /*005a*/ 	.short	(.L_201 - .L_200)
.L_200:
        /*005c*/ 	.word	0x00000000
        /*0060*/ 	.short	0x0005
        /*0062*/ 	.short	0x0018
        /*0064*/ 	.byte	0x00, 0xf5, 0x21, 0x00


	//----- nvinfo : EIATTR_KPARAM_INFO
	.align		4
.L_201:
        /*0068*/ 	.byte	0x04, 0x17
        /*006a*/ 	.short	(.L_203 - .L_202)
.L_202:
        /*006c*/ 	.word	0x00000000
        /*0070*/ 	.short	0x0004
        /*0072*/ 	.short	0x0010
        /*0074*/ 	.byte	0x00, 0xf5, 0x21, 0x00


	//----- nvinfo : EIATTR_KPARAM_INFO
	.align		4
.L_203:
        /*0078*/ 	.byte	0x04, 0x17
        /*007a*/ 	.short	(.L_205 - .L_204)
.L_204:
        /*007c*/ 	.word	0x00000000
        /*0080*/ 	.short	0x0003
        /*0082*/ 	.short	0x000c
        /*0084*/ 	.byte	0x00, 0xf0, 0x11, 0x00


	//----- nvinfo : EIATTR_KPARAM_INFO
	.align		4
.L_205:
        /*0088*/ 	.byte	0x04, 0x17
        /*008a*/ 	.short	(.L_207 - .L_206)
.L_206:
        /*008c*/ 	.word	0x00000000
        /*0090*/ 	.short	0x0002
        /*0092*/ 	.short	0x0008
        /*0094*/ 	.byte	0x00, 0xf0, 0x11, 0x00


	//----- nvinfo : EIATTR_KPARAM_INFO
	.align		4
.L_207:
        /*0098*/ 	.byte	0x04, 0x17
        /*009a*/ 	.short	(.L_209 - .L_208)
.L_208:
        /*009c*/ 	.word	0x00000000
        /*00a0*/ 	.short	0x0001
        /*00a2*/ 	.short	0x0004
        /*00a4*/ 	.byte	0x00, 0xf0, 0x11, 0x00


	//----- nvinfo : EIATTR_KPARAM_INFO
	.align		4
.L_209:
        /*00a8*/ 	.byte	0x04, 0x17
        /*00aa*/ 	.short	(.L_211 - .L_210)
.L_210:
        /*00ac*/ 	.word	0x00000000
        /*00b0*/ 	.short	0x0000
        /*00b2*/ 	.short	0x0000
        /*00b4*/ 	.byte	0x00, 0xf0, 0x11, 0x00


	//----- nvinfo : EIATTR_SPARSE_MMA_MASK
	.align		4
.L_211:
        /*00b8*/ 	.byte	0x03, 0x50
        /*00ba*/ 	.short	0x0000


	//----- nvinfo : EIATTR_MAXREG_COUNT
	.align		4
        /*00bc*/ 	.byte	0x03, 0x1b
        /*00be*/ 	.short	0x00ff


	//----- nvinfo : EIATTR_NUM_BARRIERS
	.align		4
        /*00c0*/ 	.byte	0x02, 0x4c
        /*00c2*/ 	.byte	0x01
	.zero		1


	//----- nvinfo : EIATTR_MERCURY_ISA_VERSION
	.align		4
        /*00c4*/ 	.byte	0x03, 0x5f
        /*00c6*/ 	.short	0x0101


	//----- nvinfo : EIATTR_VRC_CTA_INIT_COUNT
	.align		4
        /*00c8*/ 	.byte	0x02, 0x4a
	.zero		1
	.zero		1


	//----- nvinfo : EIATTR_EXIT_INSTR_OFFSETS
	.align		4
        /*00cc*/ 	.byte	0x04, 0x1c
        /*00ce*/ 	.short	(.L_213 - .L_212)


	//   ....[0]....
.L_212:
        /*00d0*/ 	.word	0x00001640


	//   ....[1]....
        /*00d4*/ 	.word	0x000017e0


	//   ....[2]....
        /*00d8*/ 	.word	0x00001820


	//----- nvinfo : EIATTR_CRS_STACK_SIZE
	.align		4
.L_213:
        /*00dc*/ 	.byte	0x04, 0x1e
        /*00de*/ 	.short	(.L_215 - .L_214)
.L_214:
        /*00e0*/ 	.word	0x00000000


	//----- nvinfo : EIATTR_CBANK_PARAM_SIZE
	.align		4
.L_215:
        /*00e4*/ 	.byte	0x03, 0x19
        /*00e6*/ 	.short	0x0044


	//----- nvinfo : EIATTR_PARAM_CBANK
	.align		4
        /*00e8*/ 	.byte	0x04, 0x0a
        /*00ea*/ 	.short	(.L_217 - .L_216)
	.align		4
.L_216:
        /*00ec*/ 	.word	index@(.nv.constant0.GTRGPU)
        /*00f0*/ 	.short	0x0380
        /*00f2*/ 	.short	0x0044


	//----- nvinfo : EIATTR_SW_WAR
	.align		4
.L_217:
        /*00f4*/ 	.byte	0x04, 0x36
        /*00f6*/ 	.short	(.L_219 - .L_218)
.L_218:
        /*00f8*/ 	.word	0x00000008
.L_219:


//--------------------- .nv.info.HasegawaGPU      --------------------------
	.section	.nv.info.HasegawaGPU,"",@"SHT_CUDA_INFO"
	.sectionflags	@""
	.align	4


	//----- nvinfo : EIATTR_CUDA_API_VERSION
	.align		4
        /*0000*/ 	.byte	0x04, 0x37
        /*0002*/ 	.short	(.L_221 - .L_220)
.L_220:
        /*0004*/ 	.word	0x00000082


	//----- nvinfo : EIATTR_KPARAM_INFO
	.align		4
.L_221:
        /*0008*/ 	.byte	0x04, 0x17
        /*000a*/ 	.short	(.L_223 - .L_222)
.L_222:
        /*000c*/ 	.word	0x00000000
        /*0010*/ 	.short	0x000e
        /*0012*/ 	.short	0x0060
        /*0014*/ 	.byte	0x00, 0xf5, 0x21, 0x00


	//----- nvinfo : EIATTR_KPARAM_INFO
	.align		4
.L_223:
        /*0018*/ 	.byte	0x04, 0x17
        /*001a*/ 	.short	(.L_225 - .L_224)
.L_224:
        /*001c*/ 	.word	0x00000000
        /*0020*/ 	.short	0x000d
        /*0022*/ 	.short	0x0058
        /*0024*/ 	.byte	0x00, 0xf5, 0x21, 0x00


	//----- nvinfo : EIATTR_KPARAM_INFO
	.align		4
.L_225:
        /*0028*/ 	.byte	0x04, 0x17
        /*002a*/ 	.short	(.L_227 - .L_226)
.L_226:
        /*002c*/ 	.word	0x00000000
        /*0030*/ 	.short	0x000c
        /*0032*/ 	.short	0x0050
        /*0034*/ 	.byte	0x00, 0xf5, 0x21, 0x00


	//----- nvinfo : EIATTR_KPARAM_INFO
	.align		4
.L_227:
        /*0038*/ 	.byte	0x04, 0x17
        /*003a*/ 	.short	(.L_229 - .L_228)
.L_228:
        /*003c*/ 	.word	0x00000000
        /*0040*/ 	.short	0x000b
        /*0042*/ 	.short	0x0048
        /*0044*/ 	.byte	0x00, 0xf5, 0x21, 0x00


	//----- nvinfo : EIATTR_KPARAM_INFO
	.align		4
.L_229:
        /*0048*/ 	.byte	0x04, 0x17
        /*004a*/ 	.short	(.L_231 - .L_230)
.L_230:
        /*004c*/ 	.word	0x00000000
        /*0050*/ 	.short	0x000a
        /*0052*/ 	.short	0x0040
        /*0054*/ 	.byte	0x00, 0xf5, 0x21, 0x00


	//----- nvinfo : EIATTR_KPARAM_INFO
	.align		4
.L_231:
        /*0058*/ 	.byte	0x04, 0x17
        /*005a*/ 	.short	(.L_233 - .L_232)
.L_232:
        /*005c*/ 	.word	0x00000000
        /*0060*/ 	.short	0x0009
        /*0062*/ 	.short	0x0038
        /*0064*/ 	.byte	0x00, 0xf5, 0x21, 0x00


	//----- nvinfo : EIATTR_KPARAM_INFO
	.align		4
.L_233:
        /*0068*/ 	.byte	0x04, 0x17
        /*006a*/ 	.short	(.L_235 - .L_234)
.L_234:
        /*006c*/ 	.word	0x00000000
        /*0070*/ 	.short	0x0008
        /*0072*/ 	.short	0x0030
        /*0074*/ 	.byte	0x00, 0xf5, 0x21, 0x00


	//----- nvinfo : EIATTR_KPARAM_INFO
	.align		4
.L_235:
        /*0078*/ 	.byte	0x04, 0x17
        /*007a*/ 	.short	(.L_237 - .L_236)
.L_236:
        /*007c*/ 	.word	0x00000000
        /*0080*/ 	.short	0x0007
        /*0082*/ 	.short	0x0028
        /*0084*/ 	.byte	0x00, 0xf0, 0x21, 0x00


	//----- nvinfo : EIATTR_KPARAM_INFO
	.align		4
.L_237:
        /*0088*/ 	.byte	0x04, 0x17
        /*008a*/ 	.short	(.L_239 - .L_238)
.L_238:
        /*008c*/ 	.word	0x00000000
        /*0090*/ 	.short	0x0006
        /*0092*/ 	.short	0x0020
        /*0094*/ 	.byte	0x00, 0xf5, 0x21, 0x00


	//----- nvinfo : EIATTR_KPARAM_INFO
	.align		4
.L_239:
        /*0098*/ 	.byte	0x04, 0x17
        /*009a*/ 	.short	(.L_241 - .L_240)
.L_240:
        /*009c*/ 	.word	0x00000000
        /*00a0*/ 	.short	0x0005
        /*00a2*/ 	.short	0x0018
        /*00a4*/ 	.byte	0x00, 0xf0, 0x21, 0x00


	//----- nvinfo : EIATTR_KPARAM_INFO
	.align		4
.L_241:
        /*00a8*/ 	.byte	0x04, 0x17
        /*00aa*/ 	.short	(.L_243 - .L_242)
.L_242:
        /*00ac*/ 	.word	0x00000000
        /*00b0*/ 	.short	0x0004
        /*00b2*/ 	.short	0x0010
        /*00b4*/ 	.byte	0x00, 0xf0, 0x21, 0x00


	//----- nvinfo : EIATTR_KPARAM_INFO
	.align		4
.L_243:
        /*00b8*/ 	.byte	0x04, 0x17
        /*00ba*/ 	.short	(.L_245 - .L_244)
.L_244:
        /*00bc*/ 	.word	0x00000000
        /*00c0*/ 	.short	0x0003
        /*00c2*/ 	.short	0x000c
        /*00c4*/ 	.byte	0x00, 0xf0, 0x11, 0x00


	//----- nvinfo : EIATTR_KPARAM_INFO
	.align		4
.L_245:
        /*00c8*/ 	.byte	0x04, 0x17
        /*00ca*/ 	.short	(.L_247 - .L_246)
.L_246:
        /*00cc*/ 	.word	0x00000000
        /*00d0*/ 	.short	0x0002
        /*00d2*/ 	.short	0x0008
        /*00d4*/ 	.byte	0x00, 0xf0, 0x11, 0x00


	//----- nvinfo : EIATTR_KPARAM_INFO
	.align		4
.L_247:
        /*00d8*/ 	.byte	0x04, 0x17
        /*00da*/ 	.short	(.L_249 - .L_248)
.L_248:
        /*00dc*/ 	.word	0x00000000
        /*00e0*/ 	.short	0x0001
        /*00e2*/ 	.short	0x0004
        /*00e4*/ 	.byte	0x00, 0xf0, 0x11, 0x00


	//----- nvinfo : EIATTR_KPARAM_INFO
	.align		4
.L_249:
        /*00e8*/ 	.byte	0x04, 0x17
        /*00ea*/ 	.short	(.L_251 - .L_250)
.L_250:
        /*00ec*/ 	.word	0x00000000
        /*00f0*/ 	.short	0x0000
        /*00f2*/ 	.short	0x0000
        /*00f4*/ 	.byte	0x00, 0xf0, 0x11, 0x00


	//----- nvinfo : EIATTR_SPARSE_MMA_MASK
	.align		4
.L_251:
        /*00f8*/ 	.byte	0x03, 0x50
        /*00fa*/ 	.short	0x0000


	//----- nvinfo : EIATTR_MAXREG_COUNT
	.align		4
        /*00fc*/ 	.byte	0x03, 0x1b
        /*00fe*/ 	.short	0x00ff


	//----- nvinfo : EIATTR_NUM_BARRIERS
	.align		4
        /*0100*/ 	.byte	0x02, 0x4c
        /*0102*/ 	.byte	0x01
	.zero		1


	//----- nvinfo : EIATTR_MERCURY_ISA_VERSION
	.align		4
        /*0104*/ 	.byte	0x03, 0x5f
        /*0106*/ 	.short	0x0101


	//----- nvinfo : EIATTR_VRC_CTA_INIT_COUNT
	.align		4
        /*0108*/ 	.byte	0x02, 0x4a
	.zero		1
	.zero		1


	//----- nvinfo : EIATTR_EXIT_INSTR_OFFSETS
	.align		4
        /*010c*/ 	.byte	0x04, 0x1c
        /*010e*/ 	.short	(.L_253 - .L_252)


	//   ....[0]....
.L_252:
        /*0110*/ 	.word	0x00002cd0


	//   ....[1]....
        /*0114*/ 	.word	0x00002eb0


	//   ....[2]....
        /*0118*/ 	.word	0x00002ef0


	//----- nvinfo : EIATTR_CRS_STACK_SIZE
	.align		4
.L_253:
        /*011c*/ 	.byte	0x04, 0x1e
        /*011e*/ 	.short	(.L_255 - .L_254)
.L_254:
        /*0120*/ 	.word	0x00000000


	//----- nvinfo : EIATTR_CBANK_PARAM_SIZE
	.align		4
.L_255:
        /*0124*/ 	.byte	0x03, 0x19
        /*0126*/ 	.short	0x0068


	//----- nvinfo : EIATTR_PARAM_CBANK
	.align		4
        /*0128*/ 	.byte	0x04, 0x0a
        /*012a*/ 	.short	(.L_257 - .L_256)
	.align		4
.L_256:
        /*012c*/ 	.word	index@(.nv.constant0.HasegawaGPU)
        /*0130*/ 	.short	0x0380
        /*0132*/ 	.short	0x0068


	//----- nvinfo : EIATTR_SW_WAR
	.align		4
.L_257:
        /*0134*/ 	.byte	0x04, 0x36
        /*0136*/ 	.short	(.L_259 - .L_258)
.L_258:
        /*0138*/ 	.word	0x00000008
.L_259:


//--------------------- .nv.info.KimuraGpu        --------------------------
	.section	.nv.info.KimuraGpu,"",@"SHT_CUDA_INFO"
	.sectionflags	@""
	.align	4


	//----- nvinfo : EIATTR_CUDA_API_VERSION
	.align		4
        /*0000*/ 	.byte	0x04, 0x37
        /*0002*/ 	.short	(.L_261 - .L_260)
.L_260:
        /*0004*/ 	.word	0x00000082


	//----- nvinfo : EIATTR_KPARAM_INFO
	.align		4
.L_261:
        /*0008*/ 	.byte	0x04, 0x17
        /*000a*/ 	.short	(.L_263 - .L_262)
.L_262:
        /*000c*/ 	.word	0x00000000
        /*0010*/ 	.short	0x000d
        /*0012*/ 	.short	0x0058
        /*0014*/ 	.byte	0x00, 0xf5, 0x21, 0x00


	//----- nvinfo : EIATTR_KPARAM_INFO
	.align		4
.L_263:
        /*0018*/ 	.byte	0x04, 0x17
        /*001a*/ 	.short	(.L_265 - .L_264)
.L_264:
        /*001c*/ 	.word	0x00000000
        /*0020*/ 	.short	0x000c
        /*0022*/ 	.short	0x0050
        /*0024*/ 	.byte	0x00, 0xf0, 0x21, 0x00


	//----- nvinfo : EIATTR_KPARAM_INFO
	.align		4
.L_265:
        /*0028*/ 	.byte	0x04, 0x17
        /*002a*/ 	.short	(.L_267 - .L_266)
.L_266:
        /*002c*/ 	.word	0x00000000
        /*0030*/ 	.short	0x000b
        /*0032*/ 	.short	0x0048
        /*0034*/ 	.byte	0x00, 0xf0, 0x21, 0x00


	//----- nvinfo : EIATTR_KPARAM_INFO
	.align		4
.L_267:
        /*0038*/ 	.byte	0x04, 0x17
        /*003a*/ 	.short	(.L_269 - .L_268)
.L_268:
        /*003c*/ 	.word	0x00000000
        /*0040*/ 	.short	0x000a
        /*0042*/ 	.short	0x0040
        /*0044*/ 	.byte	0x00, 0xf5, 0x21, 0x00


	//----- nvinfo : EIATTR_KPARAM_INFO
	.align		4
.L_269:
        /*0048*/ 	.byte	0x04, 0x17
        /*004a*/ 	.short	(.L_271 - .L_270)
.L_270:
        /*004c*/ 	.word	0x00000000
        /*0050*/ 	.short	0x0009
        /*0052*/ 	.short	0x0038
        /*0054*/ 	.byte	0x00, 0xf5, 0x21, 0x00


	//----- nvinfo : EIATTR_KPARAM_INFO
	.align		4
.L_271:
        /*0058*/ 	.byte	0x04, 0x17
        /*005a*/ 	.short	(.L_273 - .L_272)
.L_272:
        /*005c*/ 	.word	0x00000000
        /*0060*/ 	.short	0x0008
        /*0062*/ 	.short	0x0030
        /*0064*/ 	.byte	0x00, 0xf5, 0x21, 0x00


	//----- nvinfo : EIATTR_KPARAM_INFO
	.align		4
.L_273:
        /*0068*/ 	.byte	0x04, 0x17
        /*006a*/ 	.short	(.L_275 - .L_274)
.L_274:
        /*006c*/ 	.word	0x00000000
        /*0070*/ 	.short	0x0007
        /*0072*/ 	.short	0x0028
        /*0074*/ 	.byte	0x00, 0xf0, 0x21, 0x00


	//----- nvinfo : EIATTR_KPARAM_INFO
	.align		4
.L_275:
        /*0078*/ 	.byte	0x04, 0x17
        /*007a*/ 	.short	(.L_277 - .L_276)
.L_276:
        /*007c*/ 	.word	0x00000000
        /*0080*/ 	.short	0x0006
        /*0082*/ 	.short	0x0020
        /*0084*/ 	.byte	0x00, 0xf5, 0x21, 0x00


	//----- nvinfo : EIATTR_KPARAM_INFO
	.align		4
.L_277:
        /*0088*/ 	.byte	0x04, 0x17
        /*008a*/ 	.short	(.L_279 - .L_278)
.L_278:
        /*008c*/ 	.word	0x00000000
        /*0090*/ 	.short	0x0005
        /*0092*/ 	.short	0x0018
        /*0094*/ 	.byte	0x00, 0xf0, 0x21, 0x00


	//----- nvinfo : EIATTR_KPARAM_INFO
	.align		4
.L_279:
        /*0098*/ 	.byte	0x04, 0x17
        /*009a*/ 	.short	(.L_281 - .L_280)
.L_280:
        /*009c*/ 	.word	0x00000000
        /*00a0*/ 	.short	0x0004
        /*00a2*/ 	.short	0x0010
        /*00a4*/ 	.byte	0x00, 0xf0, 0x21, 0x00


	//----- nvinfo : EIATTR_KPARAM_INFO
	.align		4
.L_281:
        /*00a8*/ 	.byte	0x04, 0x17
        /*00aa*/ 	.short	(.L_283 - .L_282)
.L_282:
        /*00ac*/ 	.word	0x00000000
        /*00b0*/ 	.short	0x0003
        /*00b2*/ 	.short	0x000c
        /*00b4*/ 	.byte	0x00, 0xf0, 0x11, 0x00


	//----- nvinfo : EIATTR_KPARAM_INFO
	.align		4
.L_283:
        /*00b8*/ 	.byte	0x04, 0x17
        /*00ba*/ 	.short	(.L_285 - .L_284)
.L_284:
        /*00bc*/ 	.word	0x00000000
        /*00c0*/ 	.short	0x0002
        /*00c2*/ 	.short	0x0008
        /*00c4*/ 	.byte	0x00, 0xf0, 0x11, 0x00


	//----- nvinfo : EIATTR_KPARAM_INFO
	.align		4
.L_285:
        /*00c8*/ 	.byte	0x04, 0x17
        /*00ca*/ 	.short	(.L_287 - .L_286)
.L_286:
        /*00cc*/ 	.word	0x00000000
        /*00d0*/ 	.short	0x0001
        /*00d2*/ 	.short	0x0004
        /*00d4*/ 	.byte	0x00, 0xf0, 0x11, 0x00


	//----- nvinfo : EIATTR_KPARAM_INFO
	.align		4
.L_287:
        /*00d8*/ 	.byte	0x04, 0x17
        /*00da*/ 	.short	(.L_289 - .L_288)
.L_288:
        /*00dc*/ 	.word	0x00000000
        /*00e0*/ 	.short	0x0000
        /*00e2*/ 	.short	0x0000
        /*00e4*/ 	.byte	0x00, 0xf0, 0x11, 0x00


	//----- nvinfo : EIATTR_SPARSE_MMA_MASK
	.align		4
.L_289:
        /*00e8*/ 	.byte	0x03, 0x50
        /*00ea*/ 	.short	0x0000


	//----- nvinfo : EIATTR_MAXREG_COUNT
	.align		4
        /*00ec*/ 	.byte	0x03, 0x1b
        /*00ee*/ 	.short	0x00ff


	//----- nvinfo : EIATTR_NUM_BARRIERS
	.align		4
        /*00f0*/ 	.byte	0x02, 0x4c
        /*00f2*/ 	.byte	0x01
	.zero		1


	//----- nvinfo : EIATTR_MERCURY_ISA_VERSION
	.align		4
        /*00f4*/ 	.byte	0x03, 0x5f
        /*00f6*/ 	.short	0x0101


	//----- nvinfo : EIATTR_VRC_CTA_INIT_COUNT
	.align		4
        /*00f8*/ 	.byte	0x02, 0x4a
	.zero		1
	.zero		1


	//----- nvinfo : EIATTR_EXIT_INSTR_OFFSETS
	.align		4
        /*00fc*/ 	.byte	0x04, 0x1c
        /*00fe*/ 	.short	(.L_291 - .L_290)


	//   ....[0]....
.L_290:
        /*0100*/ 	.word	0x000022c0


	//   ....[1]....
        /*0104*/ 	.word	0x00002460


	//   ....[2]....
        /*0108*/ 	.word	0x000024a0


	//----- nvinfo : EIATTR_CRS_STACK_SIZE
	.align		4
.L_291:
        /*010c*/ 	.byte	0x04, 0x1e
        /*010e*/ 	.short	(.L_293 - .L_292)
.L_292:
        /*0110*/ 	.word	0x00000000


	//----- nvinfo : EIATTR_CBANK_PARAM_SIZE
	.align		4
.L_293:
        /*0114*/ 	.byte	0x03, 0x19
        /*0116*/ 	.short	0x0060


	//----- nvinfo : EIATTR_PARAM_CBANK
	.align		4
        /*0118*/ 	.byte	0x04, 0x0a
        /*011a*/ 	.short	(.L_295 - .L_294)
	.align		4
.L_294:
        /*011c*/ 	.word	index@(.nv.constant0.KimuraGpu)
        /*0120*/ 	.short	0x0380
        /*0122*/ 	.short	0x0060


	//----- nvinfo : EIATTR_SW_WAR
	.align		4
.L_295:
        /*0124*/ 	.byte	0x04, 0x36
        /*0126*/ 	.short	(.L_297 - .L_296)
.L_296:
        /*0128*/ 	.word	0x00000008
.L_297:


//--------------------- .nv.info.PoissonGpu       --------------------------
	.section	.nv.info.PoissonGpu,"",@"SHT_CUDA_INFO"
	.sectionflags	@""
	.align	4


	//----- nvinfo : EIATTR_CUDA_API_VERSION
	.align		4
        /*0000*/ 	.byte	0x04, 0x37
        /*0002*/ 	.short	(.L_299 - .L_298)
.L_298:
        /*0004*/ 	.word	0x00000082


	//----- nvinfo : EIATTR_KPARAM_INFO
	.align		4
.L_299:
        /*0008*/ 	.byte	0x04, 0x17
        /*000a*/ 	.short	(.L_301 - .L_300)
.L_300:
        /*000c*/ 	.word	0x00000000
        /*0010*/ 	.short	0x000c
        /*0012*/ 	.short	0x0050
        /*0014*/ 	.byte	0x00, 0xf5, 0x21, 0x00


	//----- nvinfo : EIATTR_KPARAM_INFO
	.align		4
.L_301:
        /*0018*/ 	.byte	0x04, 0x17
        /*001a*/ 	.short	(.L_303 - .L_302)
.L_302:
        /*001c*/ 	.word	0x00000000
        /*0020*/ 	.short	0x000b
        /*0022*/ 	.short	0x0048
        /*0024*/ 	.byte	0x00, 0xf0, 0x21, 0x00


	//----- nvinfo : EIATTR_KPARAM_INFO
	.align		4
.L_303:
        /*0028*/ 	.byte	0x04, 0x17
        /*002a*/ 	.short	(.L_305 - .L_304)
.L_304:
        /*002c*/ 	.word	0x00000000
        /*0030*/ 	.short	0x000a
        /*0032*/ 	.short	0x0040
        /*0034*/ 	.byte	0x00, 0xf0, 0x21, 0x00


	//----- nvinfo : EIATTR_KPARAM_INFO
	.align		4
.L_305:
        /*0038*/ 	.byte	0x04, 0x17
        /*003a*/ 	.short	(.L_307 - .L_306)
.L_306:
        /*003c*/ 	.word	0x00000000
        /*0040*/ 	.short	0x0009
        /*0042*/ 	.short	0x0038
        /*0044*/ 	.byte	0x00, 0xf5, 0x21, 0x00


	//----- nvinfo : EIATTR_KPARAM_INFO
	.align		4
.L_307:
        /*0048*/ 	.byte	0x04, 0x17
        /*004a*/ 	.short	(.L_309 - .L_308)
.L_308:
        /*004c*/ 	.word	0x00000000
        /*0050*/ 	.short	0x0008
        /*0052*/ 	.short	0x0030
        /*0054*/ 	.byte	0x00, 0xf5, 0x21, 0x00


	//----- nvinfo : EIATTR_KPARAM_INFO
	.align		4
.L_309:
        /*0058*/ 	.byte	0x04, 0x17
        /*005a*/ 	.short	(.L_311 - .L_310)
.L_310:
        /*005c*/ 	.word	0x00000000
        /*0060*/ 	.short	0x0007
        /*0062*/ 	.short	0x0028
        /*0064*/ 	.byte	0x00, 0xf5, 0x21, 0x00


	//----- nvinfo : EIATTR_KPARAM_INFO
	.align		4
.L_311:
        /*0068*/ 	.byte	0x04, 0x17
        /*006a*/ 	.short	(.L_313 - .L_312)
.L_312:
        /*006c*/ 	.word	0x00000000
        /*0070*/ 	.short	0x0006
        /*0072*/ 	.short	0x0020
        /*0074*/ 	.byte	0x00, 0xf0, 0x21, 0x00


	//----- nvinfo : EIATTR_KPARAM_INFO
	.align		4
.L_313:
        /*0078*/ 	.byte	0x04, 0x17
        /*007a*/ 	.short	(.L_315 - .L_314)
.L_314:
        /*007c*/ 	.word	0x00000000
        /*0080*/ 	.short	0x0005
        /*0082*/ 	.short	0x0018
        /*0084*/ 	.byte	0x00, 0xf5, 0x21, 0x00


	//----- nvinfo : EIATTR_KPARAM_INFO
	.align		4
.L_315:
        /*0088*/ 	.byte	0x04, 0x17
        /*008a*/ 	.short	(.L_317 - .L_316)
.L_316:
        /*008c*/ 	.word	0x00000000
        /*0090*/ 	.short	0x0004
        /*0092*/ 	.short	0x0010
        /*0094*/ 	.byte	0x00, 0xf0, 0x21, 0x00


	//----- nvinfo : EIATTR_KPARAM_INFO
	.align		4
.L_317:
        /*0098*/ 	.byte	0x04, 0x17
        /*009a*/ 	.short	(.L_319 - .L_318)
.L_318:
        /*009c*/ 	.word	0x00000000
        /*00a0*/ 	.short	0x0003
        /*00a2*/ 	.short	0x000c
        /*00a4*/ 	.byte	0x00, 0xf0, 0x11, 0x00


	//----- nvinfo : EIATTR_KPARAM_INFO
	.align		4
.L_319:
        /*00a8*/ 	.byte	0x04, 0x17
        /*00aa*/ 	.short	(.L_321 - .L_320)
.L_320:
        /*00ac*/ 	.word	0x00000000
        /*00b0*/ 	.short	0x0002
        /*00b2*/ 	.short	0x0008
        /*00b4*/ 	.byte	0x00, 0xf0, 0x11, 0x00


	//----- nvinfo : EIATTR_KPARAM_INFO
	.align		4
.L_321:
        /*00b8*/ 	.byte	0x04, 0x17
        /*00ba*/ 	.short	(.L_323 - .L_322)
.L_322:
        /*00bc*/ 	.word	0x00000000
        /*00c0*/ 	.short	0x0001
        /*00c2*/ 	.short	0x0004
        /*00c4*/ 	.byte	0x00, 0xf0, 0x11, 0x00


	//----- nvinfo : EIATTR_KPARAM_INFO
	.align		4
.L_323:
        /*00c8*/ 	.byte	0x04, 0x17
        /*00ca*/ 	.short	(.L_325 - .L_324)
.L_324:
        /*00cc*/ 	.word	0x00000000
        /*00d0*/ 	.short	0x0000
        /*00d2*/ 	.short	0x0000
        /*00d4*/ 	.byte	0x00, 0xf0, 0x11, 0x00


	//----- nvinfo : EIATTR_SPARSE_MMA_MASK
	.align		4
.L_325:
        /*00d8*/ 	.byte	0x03, 0x50
        /*00da*/ 	.short	0x0000


	//----- nvinfo : EIATTR_MAXREG_COUNT
	.align		4
        /*00dc*/ 	.byte	0x03, 0x1b
        /*00de*/ 	.short	0x00ff


	//----- nvinfo : EIATTR_NUM_BARRIERS
	.align		4
        /*00e0*/ 	.byte	0x02, 0x4c
        /*00e2*/ 	.byte	0x01
	.zero		1


	//----- nvinfo : EIATTR_MERCURY_ISA_VERSION
	.align		4
        /*00e4*/ 	.byte	0x03, 0x5f
        /*00e6*/ 	.short	0x0101


	//----- nvinfo : EIATTR_VRC_CTA_INIT_COUNT
	.align		4
        /*00e8*/ 	.byte	0x02, 0x4a
	.zero		1
	.zero		1


	//----- nvinfo : EIATTR_EXIT_INSTR_OFFSETS
	.align		4
        /*00ec*/ 	.byte	0x04, 0x1c
        /*00ee*/ 	.short	(.L_327 - .L_326)


	//   ....[0]....
.L_326:
        /*00f0*/ 	.word	0x00001a30


	//   ....[1]....
        /*00f4*/ 	.word	0x00001bd0


	//   ....[2]....
        /*00f8*/ 	.word	0x00001c10


	//----- nvinfo : EIATTR_CRS_STACK_SIZE
	.align		4
.L_327:
        /*00fc*/ 	.byte	0x04, 0x1e
        /*00fe*/ 	.short	(.L_329 - .L_328)
.L_328:
        /*0100*/ 	.word	0x00000000


	//----- nvinfo : EIATTR_CBANK_PARAM_SIZE
	.align		4
.L_329:
        /*0104*/ 	.byte	0x03, 0x19
        /*0106*/ 	.short	0x0058


	//----- nvinfo : EIATTR_PARAM_CBANK
	.align		4
        /*0108*/ 	.byte	0x04, 0x0a
        /*010a*/ 	.short	(.L_331 - .L_330)
	.align		4
.L_330:
        /*010c*/ 	.word	index@(.nv.constant0.PoissonGpu)
        /*0110*/ 	.short	0x0380
        /*0112*/ 	.short	0x0058


	//----- nvinfo : EIATTR_SW_WAR
	.align		4
.L_331:
        /*0114*/ 	.byte	0x04, 0x36
        /*0116*/ 	.short	(.L_333 - .L_332)
.L_332:
        /*0118*/ 	.word	0x00000008
.L_333:


//--------------------- .nv.info.JukesCantorGpu   --------------------------
	.section	.nv.info.JukesCantorGpu,"",@"SHT_CUDA_INFO"
	.sectionflags	@""
	.align	4


	//----- nvinfo : EIATTR_CUDA_API_VERSION
	.align		4
        /*0000*/ 	.byte	0x04, 0x37
        /*0002*/ 	.short	(.L_335 - .L_334)
.L_334:
        /*0004*/ 	.word	0x00000082


	//----- nvinfo : EIATTR_KPARAM_INFO
	.align		4
.L_335:
        /*0008*/ 	.byte	0x04, 0x17
        /*000a*/ 	.short	(.L_337 - .L_336)
.L_336:
        /*000c*/ 	.word	0x00000000
        /*0010*/ 	.short	0x000c
        /*0012*/ 	.short	0x0050
        /*0014*/ 	.byte	0x00, 0xf5, 0x21, 0x00


	//----- nvinfo : EIATTR_KPARAM_INFO
	.align		4
.L_337:
        /*0018*/ 	.byte	0x04, 0x17
        /*001a*/ 	.short	(.L_339 - .L_338)
.L_338:
        /*001c*/ 	.word	0x00000000
        /*0020*/ 	.short	0x000b
        /*0022*/ 	.short	0x0048
        /*0024*/ 	.byte	0x00, 0xf0, 0x21, 0x00


	//----- nvinfo : EIATTR_KPARAM_INFO
	.align		4
.L_339:
        /*0028*/ 	.byte	0x04, 0x17
        /*002a*/ 	.short	(.L_341 - .L_340)
.L_340:
        /*002c*/ 	.word	0x00000000
        /*0030*/ 	.short	0x000a
        /*0032*/ 	.short	0x0040
        /*0034*/ 	.byte	0x00, 0xf0, 0x21, 0x00


	//----- nvinfo : EIATTR_KPARAM_INFO
	.align		4
.L_341:
        /*0038*/ 	.byte	0x04, 0x17
        /*003a*/ 	.short	(.L_343 - .L_342)
.L_342:
        /*003c*/ 	.word	0x00000000
        /*0040*/ 	.short	0x0009
        /*0042*/ 	.short	0x0038
        /*0044*/ 	.byte	0x00, 0xf5, 0x21, 0x00


	//----- nvinfo : EIATTR_KPARAM_INFO
	.align		4
.L_343:
        /*0048*/ 	.byte	0x04, 0x17
        /*004a*/ 	.short	(.L_345 - .L_344)
.L_344:
        /*004c*/ 	.word	0x00000000
        /*0050*/ 	.short	0x0008
        /*0052*/ 	.short	0x0030
        /*0054*/ 	.byte	0x00, 0xf5, 0x21, 0x00


	//----- nvinfo : EIATTR_KPARAM_INFO
	.align		4
.L_345:
        /*0058*/ 	.byte	0x04, 0x17
        /*005a*/ 	.short	(.L_347 - .L_346)
.L_346:
        /*005c*/ 	.word	0x00000000
        /*0060*/ 	.short	0x0007
        /*0062*/ 	.short	0x0028
        /*0064*/ 	.byte	0x00, 0xf5, 0x21, 0x00


	//----- nvinfo : EIATTR_KPARAM_INFO
	.align		4
.L_347:
        /*0068*/ 	.byte	0x04, 0x17
        /*006a*/ 	.short	(.L_349 - .L_348)
.L_348:
        /*006c*/ 	.word	0x00000000
        /*0070*/ 	.short	0x0006
        /*0072*/ 	.short	0x0020
        /*0074*/ 	.byte	0x00, 0xf0, 0x21, 0x00


	//----- nvinfo : EIATTR_KPARAM_INFO
	.align		4
.L_349:
        /*0078*/ 	.byte	0x04, 0x17
        /*007a*/ 	.short	(.L_351 - .L_350)
.L_350:
        /*007c*/ 	.word	0x00000000
        /*0080*/ 	.short	0x0005
        /*0082*/ 	.short	0x0018
        /*0084*/ 	.byte	0x00, 0xf5, 0x21, 0x00


	//----- nvinfo : EIATTR_KPARAM_INFO
	.align		4
.L_351:
        /*0088*/ 	.byte	0x04, 0x17
        /*008a*/ 	.short	(.L_353 - .L_352)
.L_352:
        /*008c*/ 	.word	0x00000000
        /*0090*/ 	.short	0x0004
        /*0092*/ 	.short	0x0010
        /*0094*/ 	.byte	0x00, 0xf0, 0x21, 0x00


	//----- nvinfo : EIATTR_KPARAM_INFO
	.align		4
.L_353:
        /*0098*/ 	.byte	0x04, 0x17
        /*009a*/ 	.short	(.L_355 - .L_354)
.L_354:
        /*009c*/ 	.word	0x00000000
        /*00a0*/ 	.short	0x0003
        /*00a2*/ 	.short	0x000c
        /*00a4*/ 	.byte	0x00, 0xf0, 0x11, 0x00


	//----- nvinfo : EIATTR_KPARAM_INFO
	.align		4
.L_355:
        /*00a8*/ 	.byte	0x04, 0x17
        /*00aa*/ 	.short	(.L_357 - .L_356)
.L_356:
        /*00ac*/ 	.word	0x00000000
        /*00b0*/ 	.short	0x0002
        /*00b2*/ 	.short	0x0008
        /*00b4*/ 	.byte	0x00, 0xf0, 0x11, 0x00


	//----- nvinfo : EIATTR_KPARAM_INFO
	.align		4
.L_357:
        /*00b8*/ 	.byte	0x04, 0x17
        /*00ba*/ 	.short	(.L_359 - .L_358)
.L_358:
        /*00bc*/ 	.word	0x00000000
        /*00c0*/ 	.short	0x0001
        /*00c2*/ 	.short	0x0004
        /*00c4*/ 	.byte	0x00, 0xf0, 0x11, 0x00


	//----- nvinfo : EIATTR_KPARAM_INFO
	.align		4
.L_359:
        /*00c8*/ 	.byte	0x04, 0x17
        /*00ca*/ 	.short	(.L_361 - .L_360)
.L_360:
        /*00cc*/ 	.word	0x00000000
        /*00d0*/ 	.short	0x0000
        /*00d2*/ 	.short	0x0000
        /*00d4*/ 	.byte	0x00, 0xf0, 0x11, 0x00


	//----- nvinfo : EIATTR_SPARSE_MMA_MASK
	.align		4
.L_361:
        /*00d8*/ 	.byte	0x03, 0x50
        /*00da*/ 	.short	0x0000


	//----- nvinfo : EIATTR_MAXREG_COUNT
	.align		4
        /*00dc*/ 	.byte	0x03, 0x1b
        /*00de*/ 	.short	0x00ff


	//----- nvinfo : EIATTR_NUM_BARRIERS
	.align		4
        /*00e0*/ 	.byte	0x02, 0x4c
        /*00e2*/ 	.byte	0x01
	.zero		1


	//----- nvinfo : EIATTR_MERCURY_ISA_VERSION
	.align		4
        /*00e4*/ 	.byte	0x03, 0x5f
        /*00e6*/ 	.short	0x0101


	//----- nvinfo : EIATTR_VRC_CTA_INIT_COUNT
	.align		4
        /*00e8*/ 	.byte	0x02, 0x4a
	.zero		1
	.zero		1


	//----- nvinfo : EIATTR_EXIT_INSTR_OFFSETS
	.align		4
        /*00ec*/ 	.byte	0x04, 0x1c
        /*00ee*/ 	.short	(.L_363 - .L_362)


	//   ....[0]....
.L_362:
        /*00f0*/ 	.word	0x000019b0


	//   ....[1]....
        /*00f4*/ 	.word	0x00001b50


	//   ....[2]....
        /*00f8*/ 	.word	0x00001b90


	//----- nvinfo : EIATTR_CRS_STACK_SIZE
	.align		4
.L_363:
        /*00fc*/ 	.byte	0x04, 0x1e
        /*00fe*/ 	.short	(.L_365 - .L_364)
.L_364:
        /*0100*/ 	.word	0x00000000


	//----- nvinfo : EIATTR_CBANK_PARAM_SIZE
	.align		4
.L_365:
        /*0104*/ 	.byte	0x03, 0x19
        /*0106*/ 	.short	0x0058


	//----- nvinfo : EIATTR_PARAM_CBANK
	.align		4
        /*0108*/ 	.byte	0x04, 0x0a
        /*010a*/ 	.short	(.L_367 - .L_366)
	.align		4
.L_366:
        /*010c*/ 	.word	index@(.nv.constant0.JukesCantorGpu)
        /*0110*/ 	.short	0x0380
        /*0112*/ 	.short	0x0058


	//----- nvinfo : EIATTR_SW_WAR
	.align		4
.L_367:
        /*0114*/ 	.byte	0x04, 0x36
        /*0116*/ 	.short	(.L_369 - .L_368)
.L_368:
        /*0118*/ 	.word	0x00000008
.L_369:


//--------------------- .nv.callgraph             --------------------------
	.section	.nv.callgraph,"",@"SHT_CUDA_CALLGRAPH"
	.align	4
	.sectionentsize	8
	.align		4
        /*0000*/ 	.word	0x00000000
	.align		4
        /*0004*/ 	.word	0xffffffff
	.align		4
        /*0008*/ 	.word	0x00000000
	.align		4
        /*000c*/ 	.word	0xfffffffe
	.align		4
        /*0010*/ 	.word	0x00000000
	.align		4
        /*0014*/ 	.word	0xfffffffd
	.align		4
        /*0018*/ 	.word	0x00000000
	.align		4
        /*001c*/ 	.word	0xfffffffc


//--------------------- .text.reduceSites         --------------------------
	.section	.text.reduceSites,"ax",@progbits
	.align	128
        .global         reduceSites
        .type           reduceSites,@function
        .size           reduceSites,(.L_x_224 - reduceSites)
        .other          reduceSites,@"STO_CUDA_ENTRY STV_DEFAULT"
reduceSites:
.text.reduceSites:
[----:B------:R-:W-:Y:S01]  /*0000*/  LDC R1, c[0x0][0x37c] ;  /* 0x0000df00ff017b82 */ /* 0x000fe20000000800 */
[----:B------:R-:W0:Y:S01]  /*0010*/  S2R R5, SR_CTAID.X ;  /* 0x0000000000057919 */ /* 0x000e220000002500 */
[----:B------:R-:W1:Y:S06]  /*0020*/  LDCU UR4, c[0x0][0x390] ;  /* 0x00007200ff0477ac */ /* 0x000e6c0008000800 */
[----:B------:R-:W2:Y:S01]  /*0030*/  LDC.64 R2, c[0x0][0x388] ;  /* 0x0000e200ff027b82 */ /* 0x000ea20000000a00 */
[----:B------:R-:W3:Y:S01]  /*0040*/  S2R R0, SR_TID.X ;  /* 0x0000000000007919 */ /* 0x000ee20000002100 */
[----:B------:R-:W4:Y:S01]  /*0050*/  LDCU.64 UR6, c[0x0][0x358] ;  /* 0x00006b00ff0677ac */ /* 0x000f220008000a00 */
[----:B0-----:R-:W-:-:S05]  /*0060*/  IMAD.SHL.U32 R7, R5, 0x800, RZ ;  /* 0x0000080005077824 */ /* 0x001fca00078e00ff */
[----:B---3--:R-:W-:-:S04]  /*0070*/  LOP3.LUT R7, R7, R0, RZ, 0xfc, !PT ;  /* 0x0000000007077212 */ /* 0x008fc800078efcff */
[C---:B-1----:R-:W-:Y:S01]  /*0080*/  ISETP.GE.AND P0, PT, R7.reuse, UR4, PT ;  /* 0x0000000407007c0c */ /* 0x042fe2000bf06270 */
[C---:B------:R-:W-:Y:S02]  /*0090*/  VIADD R4, R7.reuse, 0x400 ;  /* 0x0000040007047836 */ /* 0x040fe40000000000 */
[----:B--2---:R-:W-:-:S03]  /*00a0*/  IMAD.WIDE R8, R7, 0x8, R2 ;  /* 0x0000000807087825 */ /* 0x004fc600078e0202 */
[----:B------:R-:W-:-:S07]  /*00b0*/  ISETP.GE.AND P1, PT, R4, UR4, PT ;  /* 0x0000000404007c0c */ /* 0x000fce000bf26270 */
[----:B----4-:R-:W2:Y:S06]  /*00c0*/  @!P0 LDG.E.64 R10, desc[UR6][R8.64] ;  /* 0x00000006080a8981 */ /* 0x010eac000c1e1b00 */
[----:B------:R0:W3:Y:S01]  /*00d0*/  @!P1 LDG.E.64 R6, desc[UR6][R8.64+0x2000] ;  /* 0x0020000608069981 */ /* 0x0000e2000c1e1b00 */
[----:B------:R-:W1:Y:S01]  /*00e0*/  S2UR UR5, SR_CgaCtaId ;  /* 0x00000000000579c3 */ /* 0x000e620000008800 */
[----:B------:R-:W-:Y:S01]  /*00f0*/  UMOV UR4, 0x400 ;  /* 0x0000040000047882 */ /* 0x000fe20000000000 */
[C---:B------:R-:W-:Y:S01]  /*0100*/  LEA.HI R13, R0.reuse, R0, RZ, 0x1b ;  /* 0x00000000000d7211 */ /* 0x040fe200078fd8ff */
[C---:B------:R-:W-:Y:S01]  /*0110*/  IMAD.SHL.U32 R17, R0.reuse, 0x2, RZ ;  /* 0x0000000200117824 */ /* 0x040fe200078e00ff */
[C---:B------:R-:W-:Y:S01]  /*0120*/  LOP3.LUT R19, R0.reuse, 0x400, RZ, 0xfc, !PT ;  /* 0x0000040000137812 */ /* 0x040fe200078efcff */
[----:B------:R-:W-:Y:S01]  /*0130*/  BSSY.RECONVERGENT B0, `(.L_x_0) ;  /* 0x000002e000007945 */ /* 0x000fe20003800200 */
[----:B------:R-:W-:-:S02]  /*0140*/  ISETP.GT.U32.AND P6, PT, R0, 0xff, PT ;  /* 0x000000ff0000780c */ /* 0x000fc40003fc4070 */
[-C--:B------:R-:W-:Y:S02]  /*0150*/  LEA.HI R21, R17, R17.reuse, RZ, 0x1b ;  /* 0x0000001111157211 */ /* 0x080fe400078fd8ff */
[----:B0-----:R-:W-:Y:S02]  /*0160*/  LEA.HI R9, R19, R0, RZ, 0x1b ;  /* 0x0000000013097211 */ /* 0x001fe400078fd8ff */
[C---:B------:R-:W-:Y:S02]  /*0170*/  LEA.HI R19, R0.reuse, R17, RZ, 0x1c ;  /* 0x0000001100137211 */ /* 0x040fe400078fe0ff */
[C---:B------:R-:W-:Y:S02]  /*0180*/  ISETP.GT.U32.AND P5, PT, R0.reuse, 0x7f, PT ;  /* 0x0000007f0000780c */ /* 0x040fe40003fa4070 */
[C---:B------:R-:W-:Y:S02]  /*0190*/  ISETP.GT.U32.AND P4, PT, R0.reuse, 0x1f, PT ;  /* 0x0000001f0000780c */ /* 0x040fe40003f84070 */
[----:B------:R-:W-:-:S02]  /*01a0*/  ISETP.GT.U32.AND P3, PT, R0, 0xf, PT ;  /* 0x0000000f0000780c */ /* 0x000fc40003f64070 */
[----:B------:R-:W-:Y:S01]  /*01b0*/  ISETP.GT.U32.AND P2, PT, R0, 0x7, PT ;  /* 0x000000070000780c */ /* 0x000fe20003f44070 */
[----:B-1----:R-:W-:-:S06]  /*01c0*/  ULEA UR4, UR5, UR4, 0x18 ;  /* 0x0000000405047291 */ /* 0x002fcc000f8ec0ff */
[----:B------:R-:W-:-:S04]  /*01d0*/  @!P0 IMAD.U32 R4, RZ, RZ, UR4 ;  /* 0x00000004ff048e24 */ /* 0x000fc8000f8e00ff */
[----:B------:R-:W-:Y:S01]  /*01e0*/  @!P0 IMAD R15, R13, 0x8, R4 ;  /* 0x000000080d0f8824 */ /* 0x000fe200078e0204 */
[----:B------:R-:W-:-:S04]  /*01f0*/  @P0 MOV R4, UR4 ;  /* 0x0000000400040c02 */ /* 0x000fc80008000f00 */
[----:B------:R-:W-:Y:S01]  /*0200*/  LEA R19, R19, R4, 0x3 ;  /* 0x0000000413137211 */ /* 0x000fe200078e18ff */
[--C-:B------:R-:W-:Y:S02]  /*0210*/  @P0 IMAD R12, R13, 0x8, R4.reuse ;  /* 0x000000080d0c0824 */ /* 0x100fe400078e0204 */
[C-C-:B------:R-:W-:Y:S02]  /*0220*/  @!P1 IMAD R13, R9.reuse, 0x8, R4.reuse ;  /* 0x00000008090d9824 */ /* 0x140fe400078e0204 */
[--C-:B------:R-:W-:Y:S02]  /*0230*/  @P1 IMAD R14, R9, 0x8, R4.reuse ;  /* 0x00000008090e1824 */ /* 0x100fe400078e0204 */
[----:B------:R-:W-:Y:S01]  /*0240*/  IMAD R21, R21, 0x8, R4 ;  /* 0x0000000815157824 */ /* 0x000fe200078e0204 */
[----:B--2---:R-:W-:Y:S04]  /*0250*/  @!P0 STS.64 [R15], R10 ;  /* 0x0000000a0f008388 */ /* 0x004fe80000000a00 */
[----:B------:R-:W-:Y:S01]  /*0260*/  @P0 STS.64 [R12], RZ ;  /* 0x000000ff0c000388 */ /* 0x000fe20000000a00 */
[----:B------:R-:W-:-:S03]  /*0270*/  ISETP.GT.U32.AND P0, PT, R0, 0x1ff, PT ;  /* 0x000001ff0000780c */ /* 0x000fc60003f04070 */
[----:B---3--:R0:W-:Y:S04]  /*0280*/  @!P1 STS.64 [R13+0x2000], R6 ;  /* 0x002000060d009388 */ /* 0x0081e80000000a00 */
[----:B------:R-:W-:Y:S01]  /*0290*/  @P1 STS.64 [R14+0x2000], RZ ;  /* 0x002000ff0e001388 */ /* 0x000fe20000000a00 */
[----:B------:R-:W-:Y:S01]  /*02a0*/  BAR.SYNC.DEFER_BLOCKING 0x0 ;  /* 0x0000000000007b1d */ /* 0x000fe20000010000 */
[----:B------:R-:W-:Y:S01]  /*02b0*/  ISETP.GT.U32.AND P1, PT, R0, 0x3f, PT ;  /* 0x0000003f0000780c */ /* 0x000fe20003f24070 */
[----:B0-----:R-:W-:-:S03]  /*02c0*/  VIADD R7, R17, 0x2 ;  /* 0x0000000211077836 */ /* 0x001fc60000000000 */
[----:B------:R-:W-:Y:S01]  /*02d0*/  P2R R6, PR, RZ, 0x2 ;  /* 0x00000002ff067803 */ /* 0x000fe20000000000 */
[----:B------:R-:W-:Y:S01]  /*02e0*/  VIADD R6, R17, 0x1 ;  /* 0x0000000111067836 */ /* 0x000fe20000000000 */
[----:B------:R-:W-:Y:S01]  /*02f0*/  ISETP.GT.U32.AND P1, PT, R0, 0x3, PT ;  /* 0x000000030000780c */ /* 0x000fe20003f24070 */
[----:B------:R-:W-:Y:S04]  /*0300*/  LDS.64 R8, [R19] ;  /* 0x0000000013087984 */ /* 0x000fe80000000a00 */
[----:B------:R-:W0:Y:S02]  /*0310*/  LDS.64 R10, [R21+0x8] ;  /* 0x00000800150a7984 */ /* 0x000e240000000a00 */
[----:B0-----:R-:W-:-:S07]  /*0320*/  DADD R8, R8, R10 ;  /* 0x0000000008087229 */ /* 0x001fce000000000a */
[----:B------:R0:W-:Y:S01]  /*0330*/  STS.64 [R21+0x8], R8 ;  /* 0x0000080815007388 */ /* 0x0001e20000000a00 */
[----:B------:R-:W-:Y:S06]  /*0340*/  BAR.SYNC.DEFER_BLOCKING 0x0 ;  /* 0x0000000000007b1d */ /* 0x000fec0000010000 */
[----:B------:R-:W-:Y:S05]  /*0350*/  @P0 BRA `(.L_x_1) ;  /* 0x00000000002c0947 */ /* 0x000fea0003800000 */
[----:B0-----:R-:W-:Y:S01]  /*0360*/  IMAD.SHL.U32 R8, R6, 0x2, RZ ;  /* 0x0000000206087824 */ /* 0x001fe200078e00ff */
[----:B------:R-:W-:-:S03]  /*0370*/  SHF.L.U32 R11, R7, 0x1, RZ ;  /* 0x00000001070b7819 */ /* 0x000fc600000006ff */
[C---:B------:R-:W-:Y:S01]  /*0380*/  VIADD R9, R8.reuse, 0xffffffff ;  /* 0xffffffff08097836 */ /* 0x040fe20000000000 */
[----:B------:R-:W-:-:S04]  /*0390*/  LEA.HI R11, R8, R11, RZ, 0x1b ;  /* 0x0000000b080b7211 */ /* 0x000fc800078fd8ff */
[----:B------:R-:W-:Y:S01]  /*03a0*/  LEA.HI R9, R9, R8, RZ, 0x1b ;  /* 0x0000000809097211 */ /* 0x000fe200078fd8ff */
[----:B------:R-:W-:-:S04]  /*03b0*/  IMAD R13, R11, 0x8, R4 ;  /* 0x000000080b0d7824 */ /* 0x000fc800078e0204 */
[----:B------:R-:W-:Y:S01]  /*03c0*/  IMAD R12, R9, 0x8, R4 ;  /* 0x00000008090c7824 */ /* 0x000fe200078e0204 */
[----:B------:R-:W-:Y:S04]  /*03d0*/  LDS.64 R10, [R13+-0x8] ;  /* 0xfffff8000d0a7984 */ /* 0x000fe80000000a00 */
[----:B------:R-:W0:Y:S02]  /*03e0*/  LDS.64 R8, [R12+-0x8] ;  /* 0xfffff8000c087984 */ /* 0x000e240000000a00 */
[----:B0-----:R-:W-:-:S07]  /*03f0*/  DADD R8, R8, R10 ;  /* 0x0000000008087229 */ /* 0x001fce000000000a */
[----:B------:R1:W-:Y:S04]  /*0400*/  STS.64 [R13+-0x8], R8 ;  /* 0xfffff8080d007388 */ /* 0x0003e80000000a00 */
.L_x_1:
[----:B------:R-:W-:Y:S05]  /*0410*/  BSYNC.RECONVERGENT B0 ;  /* 0x0000000000007941 */ /* 0x000fea0003800200 */
.L_x_0:
[----:B------:R-:W-:Y:S01]  /*0420*/  BAR.SYNC.DEFER_BLOCKING 0x0 ;  /* 0x0000000000007b1d */ /* 0x000fe20000010000 */
[----:B------:R-:W-:-:S05]  /*0430*/  ISETP.GT.U32.AND P0, PT, R0, 0x1, PT ;  /* 0x000000010000780c */ /* 0x000fca0003f04070 */
[----:B------:R-:W-:Y:S04]  /*0440*/  BSSY.RECONVERGENT B0, `(.L_x_2) ;  /* 0x000000d000007945 */ /* 0x000fe80003800200 */
[----:B------:R-:W-:Y:S05]  /*0450*/  @P6 BRA `(.L_x_3) ;  /* 0x00000000002c6947 */ /* 0x000fea0003800000 */
[----:B01----:R-:W-:Y:S01]  /*0460*/  IMAD.SHL.U32 R8, R6, 0x4, RZ ;  /* 0x0000000406087824 */ /* 0x003fe200078e00ff */
        /* <DEDUP_REMOVED lines=10> */
.L_x_3:
[----:B------:R-:W-:Y:S05]  /*0510*/  BSYNC.RECONVERGENT B0 ;  /* 0x0000000000007941 */ /* 0x000fea0003800200 */
.L_x_2:
[----:B------:R-:W-:Y:S01]  /*0520*/  BAR.SYNC.DEFER_BLOCKING 0x0 ;  /* 0x0000000000007b1d */ /* 0x000fe20000010000 */
[----:B------:R-:W-:-:S05]  /*0530*/  ISETP.NE.AND P6, PT, R0, RZ, PT ;  /* 0x000000ff0000720c */ /* 0x000fca0003fc5270 */
[----:B------:R-:W-:Y:S04]  /*0540*/  BSSY.RECONVERGENT B0, `(.L_x_4) ;  /* 0x000000d000007945 */ /* 0x000fe80003800200 */
[----:B------:R-:W-:Y:S05]  /*0550*/  @P5 BRA `(.L_x_5) ;  /* 0x00000000002c5947 */ /* 0x000fea0003800000 */
[----:B012---:R-:W-:Y:S01]  /*0560*/  IMAD.SHL.U32 R8, R6, 0x8, RZ ;  /* 0x0000000806087824 */ /* 0x007fe200078e00ff */
        /* <DEDUP_REMOVED lines=10> */
.L_x_5:
[----:B------:R-:W-:Y:S05]  /*0610*/  BSYNC.RECONVERGENT B0 ;  /* 0x0000000000007941 */ /* 0x000fea0003800200 */
.L_x_4:
[----:B------:R-:W-:Y:S01]  /*0620*/  BAR.SYNC.DEFER_BLOCKING 0x0 ;  /* 0x0000000000007b1d */ /* 0x000fe20000010000 */
[----:B------:R-:W-:-:S05]  /*0630*/  ISETP.GT.U32.AND P5, PT, R0, 0x3f, PT ;  /* 0x0000003f0000780c */ /* 0x000fca0003fa4070 */
[----:B------:R-:W-:Y:S08]  /*0640*/  BSSY.RECONVERGENT B0, `(.L_x_6) ;  /* 0x000000d000007945 */ /* 0x000ff00003800200 */
[----:B------:R-:W-:Y:S05]  /*0650*/  @P5 BRA `(.L_x_7) ;  /* 0x00000000002c5947 */ /* 0x000fea0003800000 */
[----:B0123--:R-:W-:Y:S01]  /*0660*/  IMAD.SHL.U32 R8, R6, 0x10, RZ ;  /* 0x0000001006087824 */ /* 0x00ffe200078e00ff */
        /* <DEDUP_REMOVED lines=10> */
.L_x_7:
[----:B------:R-:W-:Y:S05]  /*0710*/  BSYNC.RECONVERGENT B0 ;  /* 0x0000000000007941 */ /* 0x000fea0003800200 */
.L_x_6:
[----:B------:R-:W-:Y:S06]  /*0720*/  BAR.SYNC.DEFER_BLOCKING 0x0 ;  /* 0x0000000000007b1d */ /* 0x000fec0000010000 */
[----:B------:R-:W-:Y:S04]  /*0730*/  BSSY.RECONVERGENT B0, `(.L_x_8) ;  /* 0x000000c000007945 */ /* 0x000fe80003800200 */
[----:B------:R-:W-:Y:S05]  /*0740*/  @P4 BRA `(.L_x_9) ;  /* 0x0000000000284947 */ /* 0x000fea0003800000 */
[----:B01234-:R-:W-:Y:S02]  /*0750*/  IMAD.SHL.U32 R8, R6, 0x20, RZ ;  /* 0x0000002006087824 */ /* 0x01ffe400078e00ff */
[----:B------:R-:W-:-:S03]  /*0760*/  IMAD R11, R7, 0x20, R6 ;  /* 0x00000020070b7824 */ /* 0x000fc600078e0206 */
[----:B------:R-:W-:Y:S01]  /*0770*/  IADD3 R9, PT, PT, R8, -0x1, RZ ;  /* 0xffffffff08097810 */ /* 0x000fe20007ffe0ff */
[----:B------:R-:W-:-:S03]  /*0780*/  IMAD R13, R11, 0x8, R4 ;  /* 0x000000080b0d7824 */ /* 0x000fc600078e0204 */
[----:B------:R-:W-:Y:S02]  /*0790*/  LEA.HI R9, R9, R8, RZ, 0x1b ;  /* 0x0000000809097211 */ /* 0x000fe400078fd8ff */
[----:B------:R-:W-:Y:S03]  /*07a0*/  LDS.64 R10, [R13+-0x8] ;  /* 0xfffff8000d0a7984 */ /* 0x000fe60000000a00 */
[----:B------:R-:W-:-:S05]  /*07b0*/  IMAD R12, R9, 0x8, R4 ;  /* 0x00000008090c7824 */ /* 0x000fca00078e0204 */
[----:B------:R-:W0:Y:S02]  /*07c0*/  LDS.64 R8, [R12+-0x8] ;  /* 0xfffff8000c087984 */ /* 0x000e240000000a00 */
[----:B0-----:R-:W-:-:S07]  /*07d0*/  DADD R8, R8, R10 ;  /* 0x0000000008087229 */ /* 0x001fce000000000a */
[----:B------:R0:W-:Y:S04]  /*07e0*/  STS.64 [R13+-0x8], R8 ;  /* 0xfffff8080d007388 */ /* 0x0001e80000000a00 */
.L_x_9:
[----:B------:R-:W-:Y:S05]  /*07f0*/  BSYNC.RECONVERGENT B0 ;  /* 0x0000000000007941 */ /* 0x000fea0003800200 */
.L_x_8:
[----:B------:R-:W-:Y:S06]  /*0800*/  BAR.SYNC.DEFER_BLOCKING 0x0 ;  /* 0x0000000000007b1d */ /* 0x000fec0000010000 */
[----:B------:R-:W-:Y:S04]  /*0810*/  BSSY.RECONVERGENT B0, `(.L_x_10) ;  /* 0x000000d000007945 */ /* 0x000fe80003800200 */
[----:B------:R-:W-:Y:S05]  /*0820*/  @P3 BRA `(.L_x_11) ;  /* 0x00000000002c3947 */ /* 0x000fea0003800000 */
[----:B01234-:R-:W-:-:S05]  /*0830*/  IMAD.SHL.U32 R8, R6, 0x40, RZ ;  /* 0x0000004006087824 */ /* 0x01ffca00078e00ff */
[----:B------:R-:W-:Y:S02]  /*0840*/  IADD3 R9, PT, PT, R8, -0x1, RZ ;  /* 0xffffffff08097810 */ /* 0x000fe40007ffe0ff */
[----:B------:R-:W-:Y:S02]  /*0850*/  SHF.R.U32.HI R10, RZ, 0x5, R8 ;  /* 0x00000005ff0a7819 */ /* 0x000fe40000011608 */
[----:B------:R-:W-:-:S03]  /*0860*/  LEA.HI R9, R9, R8, RZ, 0x1b ;  /* 0x0000000809097211 */ /* 0x000fc600078fd8ff */
[----:B------:R-:W-:Y:S02]  /*0870*/  IMAD R11, R7, 0x40, R10 ;  /* 0x00000040070b7824 */ /* 0x000fe400078e020a */
[--C-:B------:R-:W-:Y:S02]  /*0880*/  IMAD R12, R9, 0x8, R4.reuse ;  /* 0x00000008090c7824 */ /* 0x100fe400078e0204 */
[----:B------:R-:W-:-:S03]  /*0890*/  IMAD R13, R11, 0x8, R4 ;  /* 0x000000080b0d7824 */ /* 0x000fc600078e0204 */
[----:B------:R-:W-:Y:S04]  /*08a0*/  LDS.64 R8, [R12+-0x8] ;  /* 0xfffff8000c087984 */ /* 0x000fe80000000a00 */
[----:B------:R-:W0:Y:S02]  /*08b0*/  LDS.64 R10, [R13] ;  /* 0x000000000d0a7984 */ /* 0x000e240000000a00 */
[----:B0-----:R-:W-:-:S07]  /*08c0*/  DADD R8, R8, R10 ;  /* 0x0000000008087229 */ /* 0x001fce000000000a */
[----:B------:R0:W-:Y:S04]  /*08d0*/  STS.64 [R13], R8 ;  /* 0x000000080d007388 */ /* 0x0001e80000000a00 */
.L_x_11:
[----:B------:R-:W-:Y:S05]  /*08e0*/  BSYNC.RECONVERGENT B0 ;  /* 0x0000000000007941 */ /* 0x000fea0003800200 */
.L_x_10:
[----:B------:R-:W-:Y:S06]  /*08f0*/  BAR.SYNC.DEFER_BLOCKING 0x0 ;  /* 0x0000000000007b1d */ /* 0x000fec0000010000 */
[----:B------:R-:W-:Y:S04]  /*0900*/  BSSY.RECONVERGENT B0, `(.L_x_12) ;  /* 0x000000d000007945 */ /* 0x000fe80003800200 */
[----:B------:R-:W-:Y:S05]  /*0910*/  @P2 BRA `(.L_x_13) ;  /* 0x00000000002c2947 */ /* 0x000fea0003800000 */
[----:B01234-:R-:W-:-:S04]  /*0920*/  SHF.L.U32 R8, R6, 0x7, RZ ;  /* 0x0000000706087819 */ /* 0x01ffc800000006ff */
[----:B------:R-:W-:Y:S01]  /*0930*/  SHF.R.U32.HI R10, RZ, 0x5, R8 ;  /* 0x00000005ff0a7819 */ /* 0x000fe20000011608 */
[----:B------:R-:W-:-:S04]  /*0940*/  VIADD R9, R8, 0xffffffff ;  /* 0xffffffff08097836 */ /* 0x000fc80000000000 */
[----:B------:R-:W-:Y:S01]  /*0950*/  IMAD R11, R7, 0x80, R10 ;  /* 0x00000080070b7824 */ /* 0x000fe200078e020a */
[----:B------:R-:W-:-:S04]  /*0960*/  LEA.HI R9, R9, R8, RZ, 0x1b ;  /* 0x0000000809097211 */ /* 0x000fc800078fd8ff */
[----:B------:R-:W-:Y:S01]  /*0970*/  LEA R13, R11, R4, 0x3 ;  /* 0x000000040b0d7211 */ /* 0x000fe200078e18ff */
[----:B------:R-:W-:-:S04]  /*0980*/  IMAD R12, R9, 0x8, R4 ;  /* 0x00000008090c7824 */ /* 0x000fc800078e0204 */
[----:B------:R-:W-:Y:S04]  /*0990*/  LDS.64 R10, [R13+0x10] ;  /* 0x000010000d0a7984 */ /* 0x000fe80000000a00 */
[----:B------:R-:W0:Y:S02]  /*09a0*/  LDS.64 R8, [R12+-0x8] ;  /* 0xfffff8000c087984 */ /* 0x000e240000000a00 */
[----:B0-----:R-:W-:-:S07]  /*09b0*/  DADD R8, R8, R10 ;  /* 0x0000000008087229 */ /* 0x001fce000000000a */
[----:B------:R0:W-:Y:S04]  /*09c0*/  STS.64 [R13+0x10], R8 ;  /* 0x000010080d007388 */ /* 0x0001e80000000a00 */
.L_x_13:
[----:B------:R-:W-:Y:S05]  /*09d0*/  BSYNC.RECONVERGENT B0 ;  /* 0x0000000000007941 */ /* 0x000fea0003800200 */
.L_x_12:
[----:B------:R-:W-:Y:S06]  /*09e0*/  BAR.SYNC.DEFER_BLOCKING 0x0 ;  /* 0x0000000000007b1d */ /* 0x000fec0000010000 */
[----:B------:R-:W-:Y:S04]  /*09f0*/  BSSY.RECONVERGENT B0, `(.L_x_14) ;  /* 0x000000d000007945 */ /* 0x000fe80003800200 */
[----:B------:R-:W-:Y:S05]  /*0a00*/  @P1 BRA `(.L_x_15) ;  /* 0x00000000002c1947 */ /* 0x000fea0003800000 */
[----:B01234-:R-:W-:-:S04]  /*0a10*/  IMAD.SHL.U32 R8, R6, 0x100, RZ ;  /* 0x0000010006087824 */ /* 0x01ffc800078e00ff */
[----:B------:R-:W-:Y:S01]  /*0a20*/  VIADD R9, R8, 0xffffffff ;  /* 0xffffffff08097836 */ /* 0x000fe20000000000 */
[----:B------:R-:W-:-:S04]  /*0a30*/  SHF.R.U32.HI R10, RZ, 0x5, R8 ;  /* 0x00000005ff0a7819 */ /* 0x000fc80000011608 */
[----:B------:R-:W-:Y:S01]  /*0a40*/  LEA.HI R9, R9, R8, RZ, 0x1b ;  /* 0x0000000809097211 */ /* 0x000fe200078fd8ff */
[----:B------:R-:W-:-:S03]  /*0a50*/  IMAD R11, R7, 0x100, R10 ;  /* 0x00000100070b7824 */ /* 0x000fc600078e020a */
[----:B------:R-:W-:Y:S01]  /*0a60*/  LEA R12, R9, R4, 0x3 ;  /* 0x00000004090c7211 */ /* 0x000fe200078e18ff */
[----:B------:R-:W-:-:S04]  /*0a70*/  IMAD R13, R11, 0x8, R4 ;  /* 0x000000080b0d7824 */ /* 0x000fc800078e0204 */
[----:B------:R-:W-:Y:S04]  /*0a80*/  LDS.64 R8, [R12+-0x8] ;  /* 0xfffff8000c087984 */ /* 0x000fe80000000a00 */
[----:B------:R-:W0:Y:S02]  /*0a90*/  LDS.64 R10, [R13+0x30] ;  /* 0x000030000d0a7984 */ /* 0x000e240000000a00 */
[----:B0-----:R-:W-:-:S07]  /*0aa0*/  DADD R8, R8, R10 ;  /* 0x0000000008087229 */ /* 0x001fce000000000a */
[----:B------:R0:W-:Y:S04]  /*0ab0*/  STS.64 [R13+0x30], R8 ;  /* 0x000030080d007388 */ /* 0x0001e80000000a00 */
.L_x_15:
[----:B------:R-:W-:Y:S05]  /*0ac0*/  BSYNC.RECONVERGENT B0 ;  /* 0x0000000000007941 */ /* 0x000fea0003800200 */
.L_x_14:
[----:B------:R-:W-:Y:S06]  /*0ad0*/  BAR.SYNC.DEFER_BLOCKING 0x0 ;  /* 0x0000000000007b1d */ /* 0x000fec0000010000 */
[----:B------:R-:W-:Y:S04]  /*0ae0*/  BSSY.RECONVERGENT B0, `(.L_x_16) ;  /* 0x000000d000007945 */ /* 0x000fe80003800200 */
[----:B------:R-:W-:Y:S05]  /*0af0*/  @P0 BRA `(.L_x_17) ;  /* 0x00000000002c0947 */ /* 0x000fea0003800000 */
[----:B------:R-:W-:-:S04]  /*0b00*/  IMAD.SHL.U32 R6, R6, 0x200, RZ ;  /* 0x0000020006067824 */ /* 0x000fc800078e00ff */
[----:B01234-:R-:W-:Y:S01]  /*0b10*/  VIADD R9, R6, 0xffffffff ;  /* 0xffffffff06097836 */ /* 0x01ffe20000000000 */
[----:B------:R-:W-:-:S04]  /*0b20*/  SHF.R.U32.HI R8, RZ, 0x5, R6 ;  /* 0x00000005ff087819 */ /* 0x000fc80000011606 */
[----:B------:R-:W-:Y:S02]  /*0b30*/  LEA.HI R9, R9, R6, RZ, 0x1b ;  /* 0x0000000609097211 */ /* 0x000fe400078fd8ff */
[----:B------:R-:W-:-:S03]  /*0b40*/  LEA R7, R7, R8, 0x9 ;  /* 0x0000000807077211 */ /* 0x000fc600078e48ff */
[--C-:B------:R-:W-:Y:S02]  /*0b50*/  IMAD R10, R9, 0x8, R4.reuse ;  /* 0x00000008090a7824 */ /* 0x100fe400078e0204 */
[----:B------:R-:W-:-:S03]  /*0b60*/  IMAD R11, R7, 0x8, R4 ;  /* 0x00000008070b7824 */ /* 0x000fc600078e0204 */
[----:B------:R-:W-:Y:S04]  /*0b70*/  LDS.64 R6, [R10+-0x8] ;  /* 0xfffff8000a067984 */ /* 0x000fe80000000a00 */
[----:B------:R-:W0:Y:S02]  /*0b80*/  LDS.64 R8, [R11+0x70] ;  /* 0x000070000b087984 */ /* 0x000e240000000a00 */
[----:B0-----:R-:W-:-:S07]  /*0b90*/  DADD R6, R6, R8 ;  /* 0x0000000006067229 */ /* 0x001fce0000000008 */
[----:B------:R0:W-:Y:S04]  /*0ba0*/  STS.64 [R11+0x70], R6 ;  /* 0x000070060b007388 */ /* 0x0001e80000000a00 */
.L_x_17:
[----:B------:R-:W-:Y:S05]  /*0bb0*/  BSYNC.RECONVERGENT B0 ;  /* 0x0000000000007941 */ /* 0x000fea0003800200 */
.L_x_16:
[----:B------:R-:W-:Y:S01]  /*0bc0*/  BAR.SYNC.DEFER_BLOCKING 0x0 ;  /* 0x0000000000007b1d */ /* 0x000fe20000010000 */
[----:B------:R-:W-:Y:S01]  /*0bd0*/  @!P6 IMAD.WIDE.U32 R2, R5, 0x8, R2 ;  /* 0x000000080502e825 */ /* 0x000fe200078e0002 */
[----:B------:R-:W-:-:S06]  /*0be0*/  LOP3.LUT P0, RZ, R0, R5, RZ, 0xfc, !PT ;  /* 0x0000000500ff7212 */ /* 0x000fcc000780fcff */
[----:B------:R-:W5:Y:S01]  /*0bf0*/  LDC R10, c[0x0][0x370] ;  /* 0x0000dc00ff0a7b82 */ /* 0x000f620000000800 */
[----:B0-----:R-:W-:Y:S04]  /*0c00*/  @!P6 LDS.64 R6, [R4+0x20f0] ;  /* 0x0020f0000406e984 */ /* 0x001fe80000000a00 */
[----:B-1234-:R-:W0:Y:S01]  /*0c10*/  @!P6 LDS.64 R8, [R4+0x41f0] ;  /* 0x0041f0000408e984 */ /* 0x01ee220000000a00 */
[----:B-----5:R-:W-:Y:S01]  /*0c20*/  ISETP.NE.OR P0, PT, R10, 0x1, P0 ;  /* 0x000000010a00780c */ /* 0x020fe20000705670 */
[----:B0-----:R-:W-:-:S07]  /*0c30*/  @!P6 DADD R6, R6, R8 ;  /* 0x000000000606e229 */ /* 0x001fce0000000008 */
[----:B------:R0:W-:Y:S04]  /*0c40*/  @!P6 STG.E.64 desc[UR6][R2.64], R6 ;  /* 0x000000060200e986 */ /* 0x0001e8000c101b06 */
[----:B------:R0:W-:Y:S01]  /*0c50*/  @!P6 STS.64 [R4+0x41f0], R6 ;  /* 0x0041f0060400e388 */ /* 0x0001e20000000a00 */
[----:B------:R-:W-:Y:S06]  /*0c60*/  BAR.SYNC.DEFER_BLOCKING 0x0 ;  /* 0x0000000000007b1d */ /* 0x000fec0000010000 */
[----:B------:R-:W-:Y:S05]  /*0c70*/  @P0 EXIT ;  /* 0x000000000000094d */ /* 0x000fea0003800000 */
[----:B0-----:R-:W0:Y:S02]  /*0c80*/  LDC.64 R2, c[0x0][0x388] ;  /* 0x0000e200ff027b82 */ /* 0x001e240000000a00 */
[----:B0-----:R-:W2:Y:S06]  /*0c90*/  LDG.E.64 R2, desc[UR6][R2.64] ;  /* 0x0000000602027981 */ /* 0x001eac000c1e1b00 */
[----:B------:R-:W2:Y:S02]  /*0ca0*/  LDC.64 R4, c[0x0][0x380] ;  /* 0x0000e000ff047b82 */ /* 0x000ea40000000a00 */
[----:B--2---:R-:W-:Y:S01]  /*0cb0*/  STG.E.64 desc[UR6][R4.64], R2 ;  /* 0x0000000204007986 */ /* 0x004fe2000c101b06 */
[----:B------:R-:W-:Y:S05]  /*0cc0*/  EXIT ;  /* 0x000000000000794d */ /* 0x000fea0003800000 */
.L_x_18:
[----:B------:R-:W-:-:S00]  /*0cd0*/  BRA `(.L_x_18) ;  /* 0xfffffffc00fc7947 */ /* 0x000fc0000383ffff */
[----:B------:R-:W-:-:S00]  /*0ce0*/  NOP ;  /* 0x0000000000007918 */ /* 0x000fc00000000000 */
        /* <DEDUP_REMOVED lines=9> */
.L_x_224:


//--------------------- .text.reduceCategories    --------------------------
	.section	.text.reduceCategories,"ax",@progbits
	.align	128
        .global         reduceCategories
        .type           reduceCategories,@function
        .size           reduceCategories,(.L_x_225 - reduceCategories)
        .other          reduceCategories,@"STO_CUDA_ENTRY STV_DEFAULT"
reduceCategories:
.text.reduceCategories:
[----:B------:R-:W-:Y:S01]  /*0000*/  LDC R1, c[0x0][0x37c] ;  /* 0x0000df00ff017b82 */ /* 0x000fe20000000800 */
[----:B------:R-:W0:Y:S01]  /*0010*/  S2R R8, SR_TID.X ;  /* 0x0000000000087919 */ /* 0x000e220000002100 */
[----:B------:R-:W0:Y:S01]  /*0020*/  LDCU UR8, c[0x0][0x360] ;  /* 0x00006c00ff0877ac */ /* 0x000e220008000800 */
[----:B------:R-:W-:Y:S01]  /*0030*/  BSSY.RECONVERGENT B0, `(.L_x_19) ;  /* 0x0000017000007945 */ /* 0x000fe20003800200 */
[----:B------:R-:W0:Y:S01]  /*0040*/  S2R R3, SR_CTAID.X ;  /* 0x0000000000037919 */ /* 0x000e220000002500 */
[----:B------:R-:W1:Y:S01]  /*0050*/  LDCU UR4, c[0x0][0x384] ;  /* 0x00007080ff0477ac */ /* 0x000e620008000800 */
[----:B------:R-:W2:Y:S01]  /*0060*/  S2R R7, SR_TID.Y ;  /* 0x0000000000077919 */ /* 0x000ea20000002200 */
[----:B------:R-:W3:Y:S01]  /*0070*/  LDCU.64 UR6, c[0x0][0x358] ;  /* 0x00006b00ff0677ac */ /* 0x000ee20008000a00 */
[----:B0-----:R-:W-:-:S05]  /*0080*/  IMAD R0, R3, UR8, R8 ;  /* 0x0000000803007c24 */ /* 0x001fca000f8e0208 */
[----:B-1----:R-:W-:-:S04]  /*0090*/  ISETP.GE.AND P1, PT, R0, UR4, PT ;  /* 0x0000000400007c0c */ /* 0x002fc8000bf26270 */
[----:B--2---:R-:W-:-:S09]  /*00a0*/  ISETP.NE.OR P0, PT, R7, RZ, P1 ;  /* 0x000000ff0700720c */ /* 0x004fd20000f05670 */
[----:B---3--:R-:W-:Y:S05]  /*00b0*/  @P1 BRA `(.L_x_20) ;  /* 0x0000000000381947 */ /* 0x008fea0003800000 */
[----:B------:R-:W0:Y:S01]  /*00c0*/  LDC R5, c[0x0][0x380] ;  /* 0x0000e000ff057b82 */ /* 0x000e220000000800 */
[----:B------:R-:W1:Y:S01]  /*00d0*/  LDCU UR4, c[0x0][0x388] ;  /* 0x00007100ff0477ac */ /* 0x000e620008000800 */
[----:B------:R-:W0:Y:S06]  /*00e0*/  LDCU UR5, c[0x0][0x3b0] ;  /* 0x00007600ff0577ac */ /* 0x000e2c0008000800 */
[----:B------:R-:W2:Y:S01]  /*00f0*/  LDC.64 R2, c[0x0][0x398] ;  /* 0x0000e600ff027b82 */ /* 0x000ea20000000a00 */
[----:B-1----:R-:W-:-:S04]  /*0100*/  IMAD R4, R7, UR4, R0 ;  /* 0x0000000407047c24 */ /* 0x002fc8000f8e0200 */
[----:B0-----:R-:W-:-:S04]  /*0110*/  IMAD R5, R5, UR5, R4 ;  /* 0x0000000505057c24 */ /* 0x001fc8000f8e0204 */
[----:B--2---:R-:W-:-:S06]  /*0120*/  IMAD.WIDE R2, R5, 0x8, R2 ;  /* 0x0000000805027825 */ /* 0x004fcc00078e0202 */
[----:B------:R-:W2:Y:S01]  /*0130*/  LDG.E.64 R2, desc[UR6][R2.64] ;  /* 0x0000000602027981 */ /* 0x000ea2000c1e1b00 */
[----:B------:R-:W0:Y:S01]  /*0140*/  S2UR UR5, SR_CgaCtaId ;  /* 0x00000000000579c3 */ /* 0x000e220000008800 */
[----:B------:R-:W-:Y:S01]  /*0150*/  UMOV UR4, 0x400 ;  /* 0x0000040000047882 */ /* 0x000fe20000000000 */
[----:B------:R-:W-:Y:S01]  /*0160*/  IMAD R4, R7, UR8, R8 ;  /* 0x0000000807047c24 */ /* 0x000fe2000f8e0208 */
[----:B0-----:R-:W-:-:S06]  /*0170*/  ULEA UR4, UR5, UR4, 0x18 ;  /* 0x0000000405047291 */ /* 0x001fcc000f8ec0ff */
[----:B------:R-:W-:-:S05]  /*0180*/  LEA R5, R4, UR4, 0x3 ;  /* 0x0000000404057c11 */ /* 0x000fca000f8e18ff */
[----:B--2---:R0:W-:Y:S02]  /*0190*/  STS.64 [R5], R2 ;  /* 0x0000000205007388 */ /* 0x0041e40000000a00 */
.L_x_20:
[----:B------:R-:W-:Y:S05]  /*01a0*/  BSYNC.RECONVERGENT B0 ;  /* 0x0000000000007941 */ /* 0x000fea0003800200 */
.L_x_19:
[----:B------:R-:W-:Y:S06]  /*01b0*/  BAR.SYNC.DEFER_BLOCKING 0x0 ;  /* 0x0000000000007b1d */ /* 0x000fec0000010000 */
[----:B------:R-:W-:Y:S05]  /*01c0*/  @P0 EXIT ;  /* 0x000000000000094d */ /* 0x000fea0003800000 */
[----:B------:R-:W1:Y:S02]  /*01d0*/  LDC R4, c[0x0][0x380] ;  /* 0x0000e000ff047b82 */ /* 0x000e640000000800 */
[----:B-1----:R-:W-:-:S13]  /*01e0*/  ISETP.GT.AND P0, PT, R4, 0x1, PT ;  /* 0x000000010400780c */ /* 0x002fda0003f04270 */
[----:B0-----:R-:W0:Y:S01]  /*01f0*/  @!P0 S2R R3, SR_CgaCtaId ;  /* 0x0000000000038919 */ /* 0x001e220000008800 */
[----:B------:R-:W-:-:S04]  /*0200*/  @!P0 MOV R2, 0x400 ;  /* 0x0000040000028802 */ /* 0x000fc80000000f00 */
[----:B0-----:R-:W-:-:S05]  /*0210*/  @!P0 LEA R3, R3, R2, 0x18 ;  /* 0x0000000203038211 */ /* 0x001fca00078ec0ff */
[----:B------:R-:W-:-:S06]  /*0220*/  @!P0 IMAD R10, R8, 0x8, R3 ;  /* 0x00000008080a8824 */ /* 0x000fcc00078e0203 */
[----:B------:R-:W0:Y:S01]  /*0230*/  @!P0 LDS.64 R10, [R10] ;  /* 0x000000000a0a8984 */ /* 0x000e220000000a00 */
[----:B------:R-:W-:Y:S05]  /*0240*/  @!P0 BRA `(.L_x_21) ;  /* 0x0000000400a08947 */ /* 0x000fea0003800000 */
[----:B------:R-:W1:Y:S01]  /*0250*/  S2UR UR5, SR_CgaCtaId ;  /* 0x00000000000579c3 */ /* 0x000e620000008800 */
[----:B------:R-:W-:Y:S01]  /*0260*/  UMOV UR4, 0x400 ;  /* 0x0000040000047882 */ /* 0x000fe20000000000 */
[C---:B------:R-:W-:Y:S01]  /*0270*/  VIADD R2, R4.reuse, 0xfffffffe ;  /* 0xfffffffe04027836 */ /* 0x040fe20000000000 */
[----:B------:R-:W-:Y:S01]  /*0280*/  IADD3 R4, PT, PT, R4, -0x1, RZ ;  /* 0xffffffff04047810 */ /* 0x000fe20007ffe0ff */
[----:B------:R-:W-:-:S03]  /*0290*/  IMAD.MOV.U32 R6, RZ, RZ, 0x1 ;  /* 0x00000001ff067424 */ /* 0x000fc600078e00ff */
[----:B------:R-:W-:Y:S02]  /*02a0*/  ISETP.GE.U32.AND P0, PT, R2, 0x7, PT ;  /* 0x000000070200780c */ /* 0x000fe40003f06070 */
[----:B------:R-:W-:Y:S01]  /*02b0*/  LOP3.LUT R5, R4, 0x7, RZ, 0xc0, !PT ;  /* 0x0000000704057812 */ /* 0x000fe200078ec0ff */
[----:B-1----:R-:W-:-:S06]  /*02c0*/  ULEA UR4, UR5, UR4, 0x18 ;  /* 0x0000000405047291 */ /* 0x002fcc000f8ec0ff */
[----:B------:R-:W-:-:S05]  /*02d0*/  LEA R3, R8, UR4, 0x3 ;  /* 0x0000000408037c11 */ /* 0x000fca000f8e18ff */
[----:B0-----:R0:W1:Y:S01]  /*02e0*/  LDS.64 R10, [R3] ;  /* 0x00000000030a7984 */ /* 0x0010620000000a00 */
[----:B------:R-:W-:Y:S05]  /*02f0*/  @!P0 BRA `(.L_x_22) ;  /* 0x0000000000bc8947 */ /* 0x000fea0003800000 */
[----:B------:R-:W-:Y:S01]  /*0300*/  USHF.L.U32 UR5, UR8, 0x3, URZ ;  /* 0x0000000308057899 */ /* 0x000fe200080006ff */
[----:B------:R-:W-:Y:S01]  /*0310*/  LOP3.LUT R2, R4, 0xfffffff8, RZ, 0xc0, !PT ;  /* 0xfffffff804027812 */ /* 0x000fe200078ec0ff */
[----:B------:R-:W-:Y:S02]  /*0320*/  HFMA2 R6, -RZ, RZ, 0, 0 ;  /* 0x00000000ff067431 */ /* 0x000fe400000001ff */
[----:B------:R-:W-:Y:S02]  /*0330*/  IMAD.MOV.U32 R7, RZ, RZ, 0x1 ;  /* 0x00000001ff077424 */ /* 0x000fe400078e00ff */
[----:B------:R-:W-:Y:S01]  /*0340*/  LEA R8, R8, UR5, 0x3 ;  /* 0x0000000508087c11 */ /* 0x000fe2000f8e18ff */
[----:B------:R-:W-:-:S04]  /*0350*/  IMAD.MOV R2, RZ, RZ, -R2 ;  /* 0x000000ffff027224 */ /* 0x000fc800078e0a02 */
[----:B------:R-:W-:-:S07]  /*0360*/  VIADD R8, R8, UR4 ;  /* 0x0000000408087c36 */ /* 0x000fce0008000000 */
.L_x_23:
[----:B------:R-:W1:Y:S01]  /*0370*/  LDS.64 R12, [R8] ;  /* 0x00000000080c7984 */ /* 0x000e620000000a00 */
[C---:B------:R-:W-:Y:S01]  /*0380*/  IMAD R14, R7.reuse, UR8, RZ ;  /* 0x00000008070e7c24 */ /* 0x040fe2000f8e02ff */
[----:B------:R-:W-:Y:S01]  /*0390*/  IADD3 R6, PT, PT, R6, 0x8, RZ ;  /* 0x0000000806067810 */ /* 0x000fe20007ffe0ff */
[----:B------:R-:W-:Y:S02]  /*03a0*/  VIADD R2, R2, 0x8 ;  /* 0x0000000802027836 */ /* 0x000fe40000000000 */
[----:B------:R-:W-:Y:S01]  /*03b0*/  VIADD R7, R7, 0x8 ;  /* 0x0000000807077836 */ /* 0x000fe20000000000 */
[----:B------:R-:W-:Y:S02]  /*03c0*/  LEA R9, R14, R3, 0x3 ;  /* 0x000000030e097211 */ /* 0x000fe400078e18ff */
[----:B------:R-:W-:-:S03]  /*03d0*/  ISETP.NE.AND P0, PT, R2, RZ, PT ;  /* 0x000000ff0200720c */ /* 0x000fc60003f05270 */
[----:B------:R-:W-:-:S04]  /*03e0*/  VIADD R18, R9, UR5 ;  /* 0x0000000509127c36 */ /* 0x000fc80008000000 */
[----:B------:R-:W-:-:S05]  /*03f0*/  VIADD R20, R18, UR5 ;  /* 0x0000000512147c36 */ /* 0x000fca0008000000 */
[----:B------:R-:W-:Y:S01]  /*0400*/  IADD3 R21, PT, PT, R20, UR5, RZ ;  /* 0x0000000514157c10 */ /* 0x000fe2000fffe0ff */
[----:B-1----:R-:W-:-:S07]  /*0410*/  DADD R12, R12, R10 ;  /* 0x000000000c0c7229 */ /* 0x002fce000000000a */
[----:B------:R-:W-:Y:S04]  /*0420*/  STS.64 [R3], R12 ;  /* 0x0000000c03007388 */ /* 0x000fe80000000a00 */
[----:B--2---:R1:W2:Y:S02]  /*0430*/  LDS.64 R10, [R9+UR5] ;  /* 0x00000005090a7984 */ /* 0x0042a40008000a00 */
[----:B-1----:R-:W-:-:S04]  /*0440*/  VIADD R9, R21, UR5 ;  /* 0x0000000515097c36 */ /* 0x002fc80008000000 */
[----:B------:R-:W-:Y:S01]  /*0450*/  VIADD R22, R9, UR5 ;  /* 0x0000000509167c36 */ /* 0x000fe20008000000 */
[----:B--2---:R-:W-:-:S07]  /*0460*/  DADD R10, R12, R10 ;  /* 0x000000000c0a7229 */ /* 0x004fce000000000a */
[----:B------:R-:W-:Y:S04]  /*0470*/  STS.64 [R3], R10 ;  /* 0x0000000a03007388 */ /* 0x000fe80000000a00 */
[----:B------:R-:W1:Y:S02]  /*0480*/  LDS.64 R14, [R18+UR5] ;  /* 0x00000005120e7984 */ /* 0x000e640008000a00 */
[----:B-1----:R-:W-:-:S07]  /*0490*/  DADD R14, R10, R14 ;  /* 0x000000000a0e7229 */ /* 0x002fce000000000e */
[----:B------:R-:W-:Y:S04]  /*04a0*/  STS.64 [R3], R14 ;  /* 0x0000000e03007388 */ /* 0x000fe80000000a00 */
[----:B------:R-:W1:Y:S02]  /*04b0*/  LDS.64 R16, [R20+UR5] ;  /* 0x0000000514107984 */ /* 0x000e640008000a00 */
[----:B-1----:R-:W-:-:S07]  /*04c0*/  DADD R16, R14, R16 ;  /* 0x000000000e107229 */ /* 0x002fce0000000010 */
[----:B------:R-:W-:Y:S04]  /*04d0*/  STS.64 [R3], R16 ;  /* 0x0000001003007388 */ /* 0x000fe80000000a00 */
[----:B------:R-:W1:Y:S02]  /*04e0*/  LDS.64 R12, [R21+UR5] ;  /* 0x00000005150c7984 */ /* 0x000e640008000a00 */
[----:B-1----:R-:W-:Y:S01]  /*04f0*/  DADD R12, R16, R12 ;  /* 0x00000000100c7229 */ /* 0x002fe2000000000c */
[----:B------:R-:W-:Y:S01]  /*0500*/  IADD3 R16, PT, PT, R22, UR5, RZ ;  /* 0x0000000516107c10 */ /* 0x000fe2000fffe0ff */
[----:B------:R-:W1:Y:S05]  /*0510*/  LDC R17, c[0x0][0x360] ;  /* 0x0000d800ff117b82 */ /* 0x000e6a0000000800 */
[----:B------:R-:W-:Y:S04]  /*0520*/  STS.64 [R3], R12 ;  /* 0x0000000c03007388 */ /* 0x000fe80000000a00 */
[----:B------:R-:W2:Y:S01]  /*0530*/  LDS.64 R10, [R9+UR5] ;  /* 0x00000005090a7984 */ /* 0x000ea20008000a00 */
[----:B-1----:R-:W-:Y:S01]  /*0540*/  IMAD R8, R17, 0x40, R8 ;  /* 0x0000004011087824 */ /* 0x002fe200078e0208 */
[----:B--2---:R-:W-:-:S07]  /*0550*/  DADD R18, R12, R10 ;  /* 0x000000000c127229 */ /* 0x004fce000000000a */
[----:B------:R-:W-:Y:S04]  /*0560*/  STS.64 [R3], R18 ;  /* 0x0000001203007388 */ /* 0x000fe80000000a00 */
[----:B------:R-:W1:Y:S02]  /*0570*/  LDS.64 R10, [R22+UR5] ;  /* 0x00000005160a7984 */ /* 0x000e640008000a00 */
[----:B-1----:R-:W-:-:S07]  /*0580*/  DADD R14, R18, R10 ;  /* 0x00000000120e7229 */ /* 0x002fce000000000a */
[----:B------:R-:W-:Y:S04]  /*0590*/  STS.64 [R3], R14 ;  /* 0x0000000e03007388 */ /* 0x000fe80000000a00 */
[----:B------:R-:W1:Y:S02]  /*05a0*/  LDS.64 R10, [R16+UR5] ;  /* 0x00000005100a7984 */ /* 0x000e640008000a00 */
[----:B-1----:R-:W-:-:S07]  /*05b0*/  DADD R10, R14, R10 ;  /* 0x000000000e0a7229 */ /* 0x002fce000000000a */
[----:B------:R2:W-:Y:S01]  /*05c0*/  STS.64 [R3], R10 ;  /* 0x0000000a03007388 */ /* 0x0005e20000000a00 */
[----:B------:R-:W-:Y:S05]  /*05d0*/  @P0 BRA `(.L_x_23) ;  /* 0xfffffffc00640947 */ /* 0x000fea000383ffff */
[----:B------:R-:W-:-:S07]  /*05e0*/  VIADD R6, R6, 0x1 ;  /* 0x0000000106067836 */ /* 0x000fce0000000000 */
.L_x_22:
[----:B------:R-:W-:-:S13]  /*05f0*/  ISETP.NE.AND P0, PT, R5, RZ, PT ;  /* 0x000000ff0500720c */ /* 0x000fda0003f05270 */
[----:B------:R-:W-:Y:S05]  /*0600*/  @!P0 BRA `(.L_x_21) ;  /* 0x0000000000b08947 */ /* 0x000fea0003800000 */
[----:B------:R-:W-:Y:S02]  /*0610*/  ISETP.GE.U32.AND P0, PT, R5, 0x4, PT ;  /* 0x000000040500780c */ /* 0x000fe40003f06070 */
[----:B------:R-:W-:-:S04]  /*0620*/  LOP3.LUT R17, R4, 0x3, RZ, 0xc0, !PT ;  /* 0x0000000304117812 */ /* 0x000fc800078ec0ff */
[----:B------:R-:W-:-:S07]  /*0630*/  ISETP.NE.AND P1, PT, R17, RZ, PT ;  /* 0x000000ff1100720c */ /* 0x000fce0003f25270 */
[----:B------:R-:W-:Y:S06]  /*0640*/  @!P0 BRA `(.L_x_24) ;  /* 0x00000000004c8947 */ /* 0x000fec0003800000 */
[C---:B------:R-:W-:Y:S01]  /*0650*/  IMAD R2, R6.reuse, UR8, RZ ;  /* 0x0000000806027c24 */ /* 0x040fe2000f8e02ff */
[----:B------:R-:W3:Y:S01]  /*0660*/  LDC R16, c[0x0][0x360] ;  /* 0x0000d800ff107b82 */ /* 0x000ee20000000800 */
[----:B------:R-:W-:-:S03]  /*0670*/  VIADD R6, R6, 0x4 ;  /* 0x0000000406067836 */ /* 0x000fc60000000000 */
[----:B------:R-:W-:-:S05]  /*0680*/  LEA R2, R2, R3, 0x3 ;  /* 0x0000000302027211 */ /* 0x000fca00078e18ff */
[----:B------:R4:W1:Y:S01]  /*0690*/  LDS.64 R8, [R2] ;  /* 0x0000000002087984 */ /* 0x0008620000000a00 */
[----:B---3--:R-:W-:-:S04]  /*06a0*/  IMAD R5, R16, 0x8, R2 ;  /* 0x0000000810057824 */ /* 0x008fc800078e0202 */
[----:B------:R-:W-:-:S05]  /*06b0*/  IMAD R7, R16, 0x8, R5 ;  /* 0x0000000810077824 */ /* 0x000fca00078e0205 */
[----:B----4-:R-:W-:Y:S01]  /*06c0*/  LEA R2, R16, R7, 0x3 ;  /* 0x0000000710027211 */ /* 0x010fe200078e18ff */
[----:B-1----:R-:W-:-:S07]  /*06d0*/  DADD R8, R10, R8 ;  /* 0x000000000a087229 */ /* 0x002fce0000000008 */
[----:B------:R-:W-:Y:S04]  /*06e0*/  STS.64 [R3], R8 ;  /* 0x0000000803007388 */ /* 0x000fe80000000a00 */
[----:B--2---:R-:W1:Y:S02]  /*06f0*/  LDS.64 R10, [R5] ;  /* 0x00000000050a7984 */ /* 0x004e640000000a00 */
[----:B-1----:R-:W-:-:S07]  /*0700*/  DADD R12, R8, R10 ;  /* 0x00000000080c7229 */ /* 0x002fce000000000a */
[----:B------:R-:W-:Y:S04]  /*0710*/  STS.64 [R3], R12 ;  /* 0x0000000c03007388 */ /* 0x000fe80000000a00 */
[----:B------:R-:W1:Y:S02]  /*0720*/  LDS.64 R10, [R7] ;  /* 0x00000000070a7984 */ /* 0x000e640000000a00 */
[----:B-1----:R-:W-:-:S07]  /*0730*/  DADD R14, R12, R10 ;  /* 0x000000000c0e7229 */ /* 0x002fce000000000a */
[----:B------:R-:W-:Y:S04]  /*0740*/  STS.64 [R3], R14 ;  /* 0x0000000e03007388 */ /* 0x000fe80000000a00 */
[----:B------:R-:W1:Y:S02]  /*0750*/  LDS.64 R10, [R2] ;  /* 0x00000000020a7984 */ /* 0x000e640000000a00 */
[----:B-1----:R-:W-:-:S07]  /*0760*/  DADD R10, R14, R10 ;  /* 0x000000000e0a7229 */ /* 0x002fce000000000a */
[----:B------:R3:W-:Y:S04]  /*0770*/  STS.64 [R3], R10 ;  /* 0x0000000a03007388 */ /* 0x0007e80000000a00 */
.L_x_24:
[----:B------:R-:W-:Y:S05]  /*0780*/  @!P1 BRA `(.L_x_21) ;  /* 0x0000000000509947 */ /* 0x000fea0003800000 */
[----:B------:R-:W-:Y:S02]  /*0790*/  ISETP.NE.AND P0, PT, R17, 0x1, PT ;  /* 0x000000011100780c */ /* 0x000fe40003f05270 */
[----:B------:R-:W-:-:S04]  /*07a0*/  LOP3.LUT R4, R4, 0x1, RZ, 0xc0, !PT ;  /* 0x0000000104047812 */ /* 0x000fc800078ec0ff */
[----:B------:R-:W-:-:S07]  /*07b0*/  ISETP.NE.U32.AND P1, PT, R4, 0x1, PT ;  /* 0x000000010400780c */ /* 0x000fce0003f25070 */
[----:B------:R-:W-:Y:S06]  /*07c0*/  @!P0 BRA `(.L_x_25) ;  /* 0x00000000002c8947 */ /* 0x000fec0003800000 */
[C---:B------:R-:W-:Y:S01]  /*07d0*/  IMAD R2, R6.reuse, UR8, RZ ;  /* 0x0000000806027c24 */ /* 0x040fe2000f8e02ff */
[----:B------:R-:W4:Y:S01]  /*07e0*/  LDC R7, c[0x0][0x360] ;  /* 0x0000d800ff077b82 */ /* 0x000f220000000800 */
[----:B------:R-:W-:Y:S02]  /*07f0*/  VIADD R6, R6, 0x2 ;  /* 0x0000000206067836 */ /* 0x000fe40000000000 */
[----:B------:R-:W-:-:S05]  /*0800*/  IMAD R2, R2, 0x8, R3 ;  /* 0x0000000802027824 */ /* 0x000fca00078e0203 */
[----:B------:R-:W1:Y:S01]  /*0810*/  LDS.64 R4, [R2] ;  /* 0x0000000002047984 */ /* 0x000e620000000a00 */
[----:B----4-:R-:W-:Y:S01]  /*0820*/  LEA R7, R7, R2, 0x3 ;  /* 0x0000000207077211 */ /* 0x010fe200078e18ff */
[----:B-1----:R-:W-:-:S07]  /*0830*/  DADD R4, R10, R4 ;  /* 0x000000000a047229 */ /* 0x002fce0000000004 */
[----:B------:R-:W-:Y:S04]  /*0840*/  STS.64 [R3], R4 ;  /* 0x0000000403007388 */ /* 0x000fe80000000a00 */
[----:B--23--:R-:W1:Y:S02]  /*0850*/  LDS.64 R10, [R7] ;  /* 0x00000000070a7984 */ /* 0x00ce640000000a00 */
[----:B-1----:R-:W-:-:S07]  /*0860*/  DADD R10, R4, R10 ;  /* 0x00000000040a7229 */ /* 0x002fce000000000a */
[----:B------:R4:W-:Y:S04]  /*0870*/  STS.64 [R3], R10 ;  /* 0x0000000a03007388 */ /* 0x0009e80000000a00 */
.L_x_25:
[----:B------:R-:W-:-:S04]  /*0880*/  @!P1 IMAD R6, R6, UR8, RZ ;  /* 0x0000000806069c24 */ /* 0x000fc8000f8e02ff */
[----:B------:R-:W-:-:S06]  /*0890*/  @!P1 IMAD R4, R6, 0x8, R3 ;  /* 0x0000000806049824 */ /* 0x000fcc00078e0203 */
[----:B------:R-:W1:Y:S02]  /*08a0*/  @!P1 LDS.64 R4, [R4] ;  /* 0x0000000004049984 */ /* 0x000e640000000a00 */
[----:B-1234-:R-:W-:-:S07]  /*08b0*/  @!P1 DADD R10, R10, R4 ;  /* 0x000000000a0a9229 */ /* 0x01efce0000000004 */
[----:B------:R4:W-:Y:S04]  /*08c0*/  @!P1 STS.64 [R3], R10 ;  /* 0x0000000a03009388 */ /* 0x0009e80000000a00 */
.L_x_21:
[----:B------:R-:W5:Y:S01]  /*08d0*/  LDC.64 R4, c[0x0][0x3a0] ;  /* 0x0000e800ff047b82 */ /* 0x000f620000000a00 */
[----:B------:R-:W2:Y:S02]  /*08e0*/  LDCU UR4, c[0x0][0x3b0] ;  /* 0x00007600ff0477ac */ /* 0x000ea40008000800 */
[----:B--2---:R-:W-:Y:S01]  /*08f0*/  IADD3 R0, PT, PT, R0, UR4, RZ ;  /* 0x0000000400007c10 */ /* 0x004fe2000fffe0ff */
[----:B------:R-:W0:Y:S04]  /*0900*/  LDCU.64 UR4, c[0x0][0x390] ;  /* 0x00007200ff0477ac */ /* 0x000e280008000a00 */
[----:B-----5:R-:W-:-:S06]  /*0910*/  IMAD.WIDE R4, R0, 0x8, R4 ;  /* 0x0000000800047825 */ /* 0x020fcc00078e0204 */
[----:B------:R-:W0:Y:S01]  /*0920*/  LDG.E.64 R4, desc[UR6][R4.64] ;  /* 0x0000000604047981 */ /* 0x000e22000c1e1b00 */
[----:B------:R-:W-:Y:S01]  /*0930*/  BSSY.RECONVERGENT B0, `(.L_x_26) ;  /* 0x0000055000007945 */ /* 0x000fe20003800200 */
[----:B01-34-:R-:W-:-:S10]  /*0940*/  DFMA R10, R4, UR4, R10 ;  /* 0x00000004040a7c2b */ /* 0x01bfd4000800000a */
[----:B------:R-:W-:Y:S01]  /*0950*/  ISETP.GT.AND P0, PT, R11, 0xfffff, PT ;  /* 0x000fffff0b00780c */ /* 0x000fe20003f04270 */
[--C-:B------:R-:W-:Y:S01]  /*0960*/  IMAD.MOV.U32 R6, RZ, RZ, R10.reuse ;  /* 0x000000ffff067224 */ /* 0x100fe200078e000a */
[----:B------:R-:W-:Y:S01]  /*0970*/  MOV R3, R11 ;  /* 0x0000000b00037202 */ /* 0x000fe20000000f00 */
[----:B------:R-:W-:Y:S02]  /*0980*/  IMAD.MOV.U32 R7, RZ, RZ, R11 ;  /* 0x000000ffff077224 */ /* 0x000fe400078e000b */
[----:B------:R-:W-:-:S08]  /*0990*/  IMAD.MOV.U32 R4, RZ, RZ, R10 ;  /* 0x000000ffff047224 */ /* 0x000fd000078e000a */
[----:B------:R-:W-:-:S10]  /*09a0*/  @!P0 DMUL R6, R6, 1.80143985094819840000e+16 ;  /* 0x4350000006068828 */ /* 0x000fd40000000000 */
[----:B------:R-:W-:Y:S01]  /*09b0*/  @!P0 IMAD.MOV.U32 R3, RZ, RZ, R7 ;  /* 0x000000ffff038224 */ /* 0x000fe200078e0007 */
[----:B------:R-:W-:-:S03]  /*09c0*/  @!P0 MOV R4, R6 ;  /* 0x0000000600048202 */ /* 0x000fc60000000f00 */
[----:B------:R-:W-:-:S05]  /*09d0*/  VIADD R2, R3, 0xffffffff ;  /* 0xffffffff03027836 */ /* 0x000fca0000000000 */
[----:B------:R-:W-:Y:S02]  /*09e0*/  ISETP.GT.U32.AND P1, PT, R2, 0x7feffffe, PT ;  /* 0x7feffffe0200780c */ /* 0x000fe40003f24070 */
[----:B------:R-:W-:Y:S01]  /*09f0*/  MOV R2, 0xfffffc01 ;  /* 0xfffffc0100027802 */ /* 0x000fe20000000f00 */
[----:B------:R-:W-:-:S10]  /*0a00*/  @!P0 IMAD.MOV.U32 R2, RZ, RZ, -0x435 ;  /* 0xfffffbcbff028424 */ /* 0x000fd400078e00ff */
[----:B------:R-:W-:Y:S05]  /*0a10*/  @P1 BRA `(.L_x_27) ;  /* 0x0000000400001947 */ /* 0x000fea0003800000 */
[----:B------:R-:W-:Y:S01]  /*0a20*/  LOP3.LUT R5, R3, 0xfffff, RZ, 0xc0, !PT ;  /* 0x000fffff03057812 */ /* 0x000fe200078ec0ff */
[----:B------:R-:W-:Y:S01]  /*0a30*/  IMAD.MOV.U32 R14, RZ, RZ, -0x748574fc ;  /* 0x8b7a8b04ff0e7424 */ /* 0x000fe200078e00ff */
[----:B------:R-:W-:Y:S01]  /*0a40*/  MOV R6, RZ ;  /* 0x000000ff00067202 */ /* 0x000fe20000000f00 */
[----:B------:R-:W-:Y:S01]  /*0a50*/  UMOV UR4, 0x3ae80f1e ;  /* 0x3ae80f1e00047882 */ /* 0x000fe20000000000 */
[----:B------:R-:W-:Y:S01]  /*0a60*/  LOP3.LUT R5, R5, 0x3ff00000, RZ, 0xfc, !PT ;  /* 0x3ff0000005057812 */ /* 0x000fe200078efcff */
[----:B------:R-:W-:Y:S01]  /*0a70*/  UMOV UR5, 0x3eb1380b ;  /* 0x3eb1380b00057882 */ /* 0x000fe20000000000 */
[----:B------:R-:W-:Y:S01]  /*0a80*/  MOV R15, 0x3ed0ee25 ;  /* 0x3ed0ee25000f7802 */ /* 0x000fe20000000f00 */
[----:B------:R-:W-:Y:S01]  /*0a90*/  UMOV UR8, 0x80000000 ;  /* 0x8000000000087882 */ /* 0x000fe20000000000 */
[----:B------:R-:W-:Y:S01]  /*0aa0*/  ISETP.GE.U32.AND P0, PT, R5, 0x3ff6a09f, PT ;  /* 0x3ff6a09f0500780c */ /* 0x000fe20003f06070 */
[----:B------:R-:W-:Y:S01]  /*0ab0*/  UMOV UR9, 0x43300000 ;  /* 0x4330000000097882 */ /* 0x000fe20000000000 */
[----:B------:R-:W-:-:S02]  /*0ac0*/  LEA.HI R16, R3, R2, RZ, 0xc ;  /* 0x0000000203107211 */ /* 0x000fc400078f60ff */
[----:B------:R-:W-:-:S09]  /*0ad0*/  MOV R17, 0x43300000 ;  /* 0x4330000000117802 */ /* 0x000fd20000000f00 */
[----:B------:R-:W-:Y:S02]  /*0ae0*/  @P0 VIADD R7, R5, 0xfff00000 ;  /* 0xfff0000005070836 */ /* 0x000fe40000000000 */
[----:B------:R-:W-:Y:S02]  /*0af0*/  @P0 VIADD R16, R16, 0x1 ;  /* 0x0000000110100836 */ /* 0x000fe40000000000 */
[----:B------:R-:W-:-:S03]  /*0b00*/  @P0 IMAD.MOV.U32 R5, RZ, RZ, R7 ;  /* 0x000000ffff050224 */ /* 0x000fc600078e0007 */
[----:B------:R-:W-:-:S03]  /*0b10*/  LOP3.LUT R16, R16, 0x80000000, RZ, 0x3c, !PT ;  /* 0x8000000010107812 */ /* 0x000fc600078e3cff */
[C---:B------:R-:W-:Y:S02]  /*0b20*/  DADD R12, R4.reuse, 1 ;  /* 0x3ff00000040c7429 */ /* 0x040fe40000000000 */
[----:B------:R-:W-:-:S04]  /*0b30*/  DADD R4, R4, -1 ;  /* 0xbff0000004047429 */ /* 0x000fc80000000000 */
[----:B------:R-:W0:Y:S02]  /*0b40*/  MUFU.RCP64H R7, R13 ;  /* 0x0000000d00077308 */ /* 0x000e240000001800 */
[----:B0-----:R-:W-:-:S08]  /*0b50*/  DFMA R8, -R12, R6, 1 ;  /* 0x3ff000000c08742b */ /* 0x001fd00000000106 */
[----:B------:R-:W-:-:S08]  /*0b60*/  DFMA R8, R8, R8, R8 ;  /* 0x000000080808722b */ /* 0x000fd00000000008 */
[----:B------:R-:W-:-:S08]  /*0b70*/  DFMA R6, R6, R8, R6 ;  /* 0x000000080606722b */ /* 0x000fd00000000006 */
[----:B------:R-:W-:-:S08]  /*0b80*/  DMUL R8, R4, R6 ;  /* 0x0000000604087228 */ /* 0x000fd00000000000 */
[----:B------:R-:W-:-:S08]  /*0b90*/  DFMA R8, R4, R6, R8 ;  /* 0x000000060408722b */ /* 0x000fd00000000008 */
[----:B------:R-:W-:Y:S02]  /*0ba0*/  DMUL R10, R8, R8 ;  /* 0x00000008080a7228 */ /* 0x000fe40000000000 */
[----:B------:R-:W-:-:S06]  /*0bb0*/  DADD R2, R4, -R8 ;  /* 0x0000000004027229 */ /* 0x000fcc0000000808 */
[----:B------:R-:W-:Y:S01]  /*0bc0*/  DFMA R12, R10, UR4, R14 ;  /* 0x000000040a0c7c2b */ /* 0x000fe2000800000e */
[----:B------:R-:W-:Y:S01]  /*0bd0*/  UMOV UR4, 0x9f02676f ;  /* 0x9f02676f00047882 */ /* 0x000fe20000000000 */
[----:B------:R-:W-:Y:S01]  /*0be0*/  UMOV UR5, 0x3ef3b266 ;  /* 0x3ef3b26600057882 */ /* 0x000fe20000000000 */
[----:B------:R-:W-:Y:S02]  /*0bf0*/  DADD R14, R2, R2 ;  /* 0x00000000020e7229 */ /* 0x000fe40000000002 */
[----:B------:R-:W-:Y:S01]  /*0c00*/  DADD R2, R16, -UR8 ;  /* 0x8000000810027e29 */ /* 0x000fe20008000000 */
[----:B------:R-:W-:Y:S01]  /*0c10*/  UMOV UR8, 0xfefa39ef ;  /* 0xfefa39ef00087882 */ /* 0x000fe20000000000 */
[----:B------:R-:W-:Y:S01]  /*0c20*/  UMOV UR9, 0x3fe62e42 ;  /* 0x3fe62e4200097882 */ /* 0x000fe20000000000 */
[----:B------:R-:W-:Y:S01]  /*0c30*/  DFMA R12, R10, R12, UR4 ;  /* 0x000000040a0c7e2b */ /* 0x000fe2000800000c */
[----:B------:R-:W-:Y:S01]  /*0c40*/  UMOV UR4, 0xa9ab0956 ;  /* 0xa9ab095600047882 */ /* 0x000fe20000000000 */
[----:B------:R-:W-:Y:S01]  /*0c50*/  UMOV UR5, 0x3f1745cb ;  /* 0x3f1745cb00057882 */ /* 0x000fe20000000000 */
[----:B------:R-:W-:-:S02]  /*0c60*/  DFMA R14, R4, -R8, R14 ;  /* 0x80000008040e722b */ /* 0x000fc4000000000e */
[----:B------:R-:W-:-:S03]  /*0c70*/  DFMA R4, R2, UR8, R8 ;  /* 0x0000000802047c2b */ /* 0x000fc60008000008 */
[----:B------:R-:W-:Y:S01]  /*0c80*/  DFMA R12, R10, R12, UR4 ;  /* 0x000000040a0c7e2b */ /* 0x000fe2000800000c */
[----:B------:R-:W-:Y:S01]  /*0c90*/  UMOV UR4, 0x2d1b5154 ;  /* 0x2d1b515400047882 */ /* 0x000fe20000000000 */
[----:B------:R-:W-:Y:S01]  /*0ca0*/  UMOV UR5, 0x3f3c71c7 ;  /* 0x3f3c71c700057882 */ /* 0x000fe20000000000 */
[----:B------:R-:W-:-:S05]  /*0cb0*/  DMUL R14, R6, R14 ;  /* 0x0000000e060e7228 */ /* 0x000fca0000000000 */
[----:B------:R-:W-:Y:S01]  /*0cc0*/  DFMA R12, R10, R12, UR4 ;  /* 0x000000040a0c7e2b */ /* 0x000fe2000800000c */
[----:B------:R-:W-:Y:S01]  /*0cd0*/  UMOV UR4, 0x923be72d ;  /* 0x923be72d00047882 */ /* 0x000fe20000000000 */
[----:B------:R-:W-:-:S06]  /*0ce0*/  UMOV UR5, 0x3f624924 ;  /* 0x3f62492400057882 */ /* 0x000fcc0000000000 */
        /* <DEDUP_REMOVED lines=8> */
[----:B------:R-:W-:Y:S02]  /*0d70*/  UMOV UR5, 0x3fe62e42 ;  /* 0x3fe62e4200057882 */ /* 0x000fe40000000000 */
[----:B------:R-:W-:Y:S01]  /*0d80*/  DFMA R16, R2, -UR4, R4 ;  /* 0x8000000402107c2b */ /* 0x000fe20008000004 */
[----:B------:R-:W-:Y:S01]  /*0d90*/  UMOV UR4, 0x3b39803f ;  /* 0x3b39803f00047882 */ /* 0x000fe20000000000 */
[----:B------:R-:W-:Y:S02]  /*0da0*/  UMOV UR5, 0x3c7abc9e ;  /* 0x3c7abc9e00057882 */ /* 0x000fe40000000000 */
[----:B------:R-:W-:-:S04]  /*0db0*/  DMUL R12, R10, R12 ;  /* 0x0000000c0a0c7228 */ /* 0x000fc80000000000 */
[----:B------:R-:W-:-:S04]  /*0dc0*/  DADD R16, -R8, R16 ;  /* 0x0000000008107229 */ /* 0x000fc80000000110 */
[----:B------:R-:W-:-:S08]  /*0dd0*/  DFMA R12, R8, R12, R14 ;  /* 0x0000000c080c722b */ /* 0x000fd0000000000e */
[----:B------:R-:W-:-:S08]  /*0de0*/  DADD R12, R12, -R16 ;  /* 0x000000000c0c7229 */ /* 0x000fd00000000810 */
[----:B------:R-:W-:-:S08]  /*0df0*/  DFMA R12, R2, UR4, R12 ;  /* 0x00000004020c7c2b */ /* 0x000fd0000800000c */
[----:B------:R-:W-:Y:S01]  /*0e00*/  DADD R4, R4, R12 ;  /* 0x0000000004047229 */ /* 0x000fe2000000000c */
[----:B------:R-:W-:Y:S10]  /*0e10*/  BRA `(.L_x_28) ;  /* 0x0000000000187947 */ /* 0x000ff40003800000 */
.L_x_27:
[----:B------:R-:W-:Y:S01]  /*0e20*/  IMAD.MOV.U32 R2, RZ, RZ, 0x0 ;  /* 0x00000000ff027424 */ /* 0x000fe200078e00ff */
[----:B------:R-:W-:Y:S02]  /*0e30*/  MOV R3, 0x7ff00000 ;  /* 0x7ff0000000037802 */ /* 0x000fe40000000f00 */
[----:B------:R-:W-:-:S04]  /*0e40*/  LOP3.LUT P0, RZ, R7, 0x7fffffff, RZ, 0xc0, !PT ;  /* 0x7fffffff07ff7812 */ /* 0x000fc8000780c0ff */
[----:B------:R-:W-:-:S10]  /*0e50*/  DFMA R2, R6, R2, +INF ;  /* 0x7ff000000602742b */ /* 0x000fd40000000002 */
[----:B------:R-:W-:Y:S02]  /*0e60*/  FSEL R4, R2, RZ, P0 ;  /* 0x000000ff02047208 */ /* 0x000fe40000000000 */
[----:B------:R-:W-:-:S07]  /*0e70*/  FSEL R5, R3, -QNAN , P0 ;  /* 0xfff0000003057808 */ /* 0x000fce0000000000 */
.L_x_28:
[----:B------:R-:W-:Y:S05]  /*0e80*/  BSYNC.RECONVERGENT B0 ;  /* 0x0000000000007941 */ /* 0x000fea0003800200 */
.L_x_26:
[----:B------:R-:W0:Y:S08]  /*0e90*/  LDC.64 R2, c[0x0][0x3a8] ;  /* 0x0000ea00ff027b82 */ /* 0x000e300000000a00 */
[----:B------:R-:W1:Y:S01]  /*0ea0*/  LDC.64 R8, c[0x0][0x398] ;  /* 0x0000e600ff087b82 */ /* 0x000e620000000a00 */
[----:B0-----:R-:W-:-:S06]  /*0eb0*/  IMAD.WIDE R2, R0, 0x4, R2 ;  /* 0x0000000400027825 */ /* 0x001fcc00078e0202 */
[----:B------:R-:W2:Y:S02]  /*0ec0*/  LDG.E R2, desc[UR6][R2.64] ;  /* 0x0000000602027981 */ /* 0x000ea4000c1e1900 */
[----:B--2---:R-:W0:Y:S02]  /*0ed0*/  I2F.F64 R6, R2 ;  /* 0x0000000200067312 */ /* 0x004e240000201c00 */
[----:B0-----:R-:W-:Y:S01]  /*0ee0*/  DMUL R4, R6, R4 ;  /* 0x0000000406047228 */ /* 0x001fe20000000000 */
[----:B-1----:R-:W-:-:S06]  /*0ef0*/  IMAD.WIDE R6, R0, 0x8, R8 ;  /* 0x0000000800067825 */ /* 0x002fcc00078e0208 */
[----:B------:R-:W-:Y:S01]  /*0f00*/  STG.E.64 desc[UR6][R6.64], R4 ;  /* 0x0000000406007986 */ /* 0x000fe2000c101b06 */
[----:B------:R-:W-:Y:S05]  /*0f10*/  EXIT ;  /* 0x000000000000794d */ /* 0x000fea0003800000 */
.L_x_29:
        /* <DEDUP_REMOVED lines=14> */
.L_x_225:


//--------------------- .text.reduceStates        --------------------------
	.section	.text.reduceStates,"ax",@progbits
	.align	128
        .global         reduceStates
        .type           reduceStates,@function
        .size           reduceStates,(.L_x_217 - reduceStates)
        .other          reduceStates,@"STO_CUDA_ENTRY STV_DEFAULT"
reduceStates:
.text.reduceStates:
[----:B------:R-:W-:Y:S01]  /*0000*/  LDC R1, c[0x0][0x37c] ;  /* 0x0000df00ff017b82 */ /* 0x000fe20000000800 */
[----:B------:R-:W0:Y:S07]  /*0010*/  S2R R0, SR_TID.X ;  /* 0x0000000000007919 */ /* 0x000e2e0000002100 */
[----:B------:R-:W0:Y:S01]  /*0020*/  S2UR UR4, SR_CTAID.X ;  /* 0x00000000000479c3 */ /* 0x000e220000002500 */
[----:B------:R-:W1:Y:S01]  /*0030*/  LDCU.64 UR16, c[0x0][0x358] ;  /* 0x00006b00ff1077ac */ /* 0x000e620008000a00 */
[----:B------:R-:W2:Y:S06]  /*0040*/  S2R R11, SR_TID.Y ;  /* 0x00000000000b7919 */ /* 0x000eac0000002200 */
[----:B------:R-:W0:Y:S08]  /*0050*/  LDC R3, c[0x0][0x360] ;  /* 0x0000d800ff037b82 */ /* 0x000e300000000800 */
[----:B------:R-:W3:Y:S08]  /*0060*/  LDC R15, c[0x0][0x388] ;  /* 0x0000e200ff0f7b82 */ /* 0x000ef00000000800 */
[----:B------:R-:W-:Y:S01]  /*0070*/  S2UR UR6, SR_CgaCtaId ;  /* 0x00000000000679c3 */ /* 0x000fe20000008800 */
[----:B0-----:R-:W-:-:S07]  /*0080*/  IMAD R12, R3, UR4, R0 ;  /* 0x00000004030c7c24 */ /* 0x001fce000f8e0200 */
[----:B------:R-:W2:Y:S01]  /*0090*/  S2UR UR4, SR_CTAID.Y ;  /* 0x00000000000479c3 */ /* 0x000ea20000002600 */
[----:B---3--:R-:W-:Y:S01]  /*00a0*/  ISETP.GE.AND P0, PT, R12, R15, PT ;  /* 0x0000000f0c00720c */ /* 0x008fe20003f06270 */
[----:B------:R-:W-:-:S06]  /*00b0*/  UMOV UR5, 0x400 ;  /* 0x0000040000057882 */ /* 0x000fcc0000000000 */
[----:B------:R-:W0:Y:S08]  /*00c0*/  LDC.64 R8, c[0x0][0x3a8] ;  /* 0x0000ea00ff087b82 */ /* 0x000e300000000a00 */
[----:B------:R-:W2:Y:S08]  /*00d0*/  @!P0 LDC R2, c[0x0][0x384] ;  /* 0x0000e100ff028b82 */ /* 0x000eb00000000800 */
[----:B------:R-:W3:Y:S01]  /*00e0*/  @!P0 LDC.64 R6, c[0x0][0x3a0] ;  /* 0x0000e800ff068b82 */ /* 0x000ee20000000a00 */
[----:B--2---:R-:W-:-:S04]  /*00f0*/  @!P0 IMAD R5, R2, UR4, R11 ;  /* 0x0000000402058c24 */ /* 0x004fc8000f8e020b */
[----:B------:R-:W-:-:S04]  /*0100*/  @!P0 IMAD R5, R5, R15, R12 ;  /* 0x0000000f05058224 */ /* 0x000fc800078e020c */
[----:B---3--:R-:W-:-:S06]  /*0110*/  @!P0 IMAD.WIDE R6, R5, 0x4, R6 ;  /* 0x0000000405068825 */ /* 0x008fcc00078e0206 */
[----:B-1----:R1:W2:Y:S01]  /*0120*/  @!P0 LDG.E R6, desc[UR16][R6.64] ;  /* 0x0000001006068981 */ /* 0x0022a2000c1e1900 */
[----:B------:R-:W-:Y:S01]  /*0130*/  IMAD.U32 R2, RZ, RZ, UR5 ;  /* 0x00000005ff027e24 */ /* 0x000fe2000f8e00ff */
[----:B------:R-:W3:Y:S01]  /*0140*/  LDCU UR5, c[0x0][0x38c] ;  /* 0x00007180ff0577ac */ /* 0x000ee20008000800 */
[----:B------:R-:W-:Y:S01]  /*0150*/  IMAD.U32 R5, RZ, RZ, UR6 ;  /* 0x00000006ff057e24 */ /* 0x000fe2000f8e00ff */
[----:B------:R-:W-:Y:S01]  /*0160*/  BSSY.RECONVERGENT B0, `(.L_x_30) ;  /* 0x0000032000007945 */ /* 0x000fe20003800200 */
[----:B------:R-:W-:Y:S01]  /*0170*/  IMAD R10, R3, R11, R0 ;  /* 0x0000000b030a7224 */ /* 0x000fe200078e0200 */
[----:B------:R-:W1:Y:S01]  /*0180*/  LDCU UR6, c[0x0][0x3b0] ;  /* 0x00007600ff0677ac */ /* 0x000e620008000800 */
[----:B------:R-:W-:Y:S01]  /*0190*/  IMAD R4, R15, UR4, R12 ;  /* 0x000000040f047c24 */ /* 0x000fe2000f8e020c */
[----:B------:R-:W-:-:S05]  /*01a0*/  LEA R13, R5, R2, 0x18 ;  /* 0x00000002050d7211 */ /* 0x000fca00078ec0ff */
[----:B------:R-:W-:Y:S02]  /*01b0*/  IMAD R13, R10, 0x4, R13 ;  /* 0x000000040a0d7824 */ /* 0x000fe400078e020d */
[----:B-1----:R-:W-:-:S04]  /*01c0*/  VIADD R7, R4, UR6 ;  /* 0x0000000604077c36 */ /* 0x002fc80008000000 */
[----:B0-----:R-:W-:Y:S01]  /*01d0*/  IMAD.WIDE R8, R7, 0x8, R8 ;  /* 0x0000000807087825 */ /* 0x001fe200078e0208 */
[----:B--2---:R0:W-:Y:S01]  /*01e0*/  @!P0 STS [R13], R6 ;  /* 0x000000060d008388 */ /* 0x0041e20000000800 */
[----:B---3--:R-:W-:-:S13]  /*01f0*/  ISETP.GE.AND P0, PT, R12, UR5, PT ;  /* 0x000000050c007c0c */ /* 0x008fda000bf06270 */
[----:B0-----:R-:W-:Y:S05]  /*0200*/  @P0 BRA `(.L_x_31) ;  /* 0x00000000009c0947 */ /* 0x001fea0003800000 */
[----:B------:R-:W0:Y:S01]  /*0210*/  LDC.64 R6, c[0x0][0x398] ;  /* 0x0000e600ff067b82 */ /* 0x000e220000000a00 */
[----:B------:R-:W1:Y:S01]  /*0220*/  LDCU UR4, c[0x0][0x380] ;  /* 0x00007000ff0477ac */ /* 0x000e620008000800 */
[----:B------:R-:W-:Y:S01]  /*0230*/  IMAD.MOV.U32 R16, RZ, RZ, 0x1 ;  /* 0x00000001ff107424 */ /* 0x000fe200078e00ff */
[----:B------:R-:W2:Y:S01]  /*0240*/  LDS R13, [R13] ;  /* 0x000000000d0d7984 */ /* 0x000ea20000000800 */
[----:B0-----:R-:W-:-:S06]  /*0250*/  IMAD.WIDE.U32 R6, R11, 0x8, R6 ;  /* 0x000000080b067825 */ /* 0x001fcc00078e0006 */
[----:B------:R-:W3:Y:S01]  /*0260*/  LDG.E.64 R6, desc[UR16][R6.64] ;  /* 0x0000001006067981 */ /* 0x000ee2000c1e1b00 */
[----:B-1----:R-:W0:Y:S08]  /*0270*/  I2F.F64 R14, UR4 ;  /* 0x00000004000e7d12 */ /* 0x002e300008201c00 */
[----:B0-----:R-:W0:Y:S02]  /*0280*/  MUFU.RCP64H R17, R15 ;  /* 0x0000000f00117308 */ /* 0x001e240000001800 */
[----:B0-----:R-:W-:-:S08]  /*0290*/  DFMA R4, -R14, R16, 1 ;  /* 0x3ff000000e04742b */ /* 0x001fd00000000110 */
[----:B------:R-:W-:Y:S02]  /*02a0*/  DFMA R18, R4, R4, R4 ;  /* 0x000000040412722b */ /* 0x000fe40000000004 */
[----:B------:R-:W0:Y:S06]  /*02b0*/  LDC.64 R4, c[0x0][0x390] ;  /* 0x0000e400ff047b82 */ /* 0x000e2c0000000a00 */
[----:B------:R-:W-:-:S08]  /*02c0*/  DFMA R18, R16, R18, R16 ;  /* 0x000000121012722b */ /* 0x000fd00000000010 */
[----:B------:R-:W-:-:S08]  /*02d0*/  DFMA R16, -R14, R18, 1 ;  /* 0x3ff000000e10742b */ /* 0x000fd00000000112 */
[----:B------:R-:W-:Y:S02]  /*02e0*/  DFMA R18, R18, R16, R18 ;  /* 0x000000101212722b */ /* 0x000fe40000000012 */
[----:B0-----:R-:W-:-:S08]  /*02f0*/  DADD R16, -R4, 1 ;  /* 0x3ff0000004107429 */ /* 0x001fd00000000100 */
[----:B------:R-:W-:Y:S02]  /*0300*/  DMUL R4, R16, R18 ;  /* 0x0000001210047228 */ /* 0x000fe40000000000 */
[----:B------:R-:W-:-:S06]  /*0310*/  FSETP.GEU.AND P1, PT, |R17|, 6.5827683646048100446e-37, PT ;  /* 0x036000001100780b */ /* 0x000fcc0003f2e200 */
[----:B------:R-:W-:-:S08]  /*0320*/  DFMA R20, -R14, R4, R16 ;  /* 0x000000040e14722b */ /* 0x000fd00000000110 */
[----:B------:R-:W-:Y:S01]  /*0330*/  DFMA R4, R18, R20, R4 ;  /* 0x000000141204722b */ /* 0x000fe20000000004 */
[----:B--2---:R-:W3:Y:S09]  /*0340*/  F2F.F64.F32 R18, R13 ;  /* 0x0000000d00127310 */ /* 0x004ef20000201800 */
[----:B------:R-:W-:-:S05]  /*0350*/  FFMA R2, RZ, R15, R5 ;  /* 0x0000000fff027223 */ /* 0x000fca0000000005 */
[----:B------:R-:W-:Y:S01]  /*0360*/  FSETP.GT.AND P0, PT, |R2|, 1.469367938527859385e-39, PT ;  /* 0x001000000200780b */ /* 0x000fe20003f04200 */
[----:B---3--:R-:W-:-:S12]  /*0370*/  DMUL R6, R18, R6 ;  /* 0x0000000612067228 */ /* 0x008fd80000000000 */
[----:B------:R-:W-:Y:S05]  /*0380*/  @P0 BRA P1, `(.L_x_32) ;  /* 0x0000000000100947 */ /* 0x000fea0000800000 */
[----:B------:R-:W-:-:S07]  /*0390*/  MOV R2, 0x3b0 ;  /* 0x000003b000027802 */ /* 0x000fce0000000f00 */
[----:B------:R-:W-:Y:S05]  /*03a0*/  CALL.REL.NOINC `($__internal_0_$__cuda_sm20_div_rn_f64_full) ;  /* 0x0000000400a87944 */ /* 0x000fea0003c00000 */
[----:B------:R-:W-:Y:S02]  /*03b0*/  IMAD.MOV.U32 R4, RZ, RZ, R13 ;  /* 0x000000ffff047224 */ /* 0x000fe400078e000d */
[----:B------:R-:W-:-:S07]  /*03c0*/  IMAD.MOV.U32 R5, RZ, RZ, R15 ;  /* 0x000000ffff057224 */ /* 0x000fce00078e000f */
.L_x_32:
[----:B------:R-:W2:Y:S01]  /*03d0*/  LDG.E.64 R14, desc[UR16][R8.64] ;  /* 0x00000010080e7981 */ /* 0x000ea2000c1e1b00 */
[----:B------:R-:W0:Y:S01]  /*03e0*/  S2UR UR5, SR_CgaCtaId ;  /* 0x00000000000579c3 */ /* 0x000e220000008800 */
[----:B------:R-:W-:Y:S01]  /*03f0*/  UMOV UR4, 0x400 ;  /* 0x0000040000047882 */ /* 0x000fe20000000000 */
[----:B------:R-:W-:Y:S01]  /*0400*/  DMUL R6, R6, R4 ;  /* 0x0000000406067228 */ /* 0x000fe20000000000 */
[----:B------:R-:W-:-:S05]  /*0410*/  MOV R2, UR4 ;  /* 0x0000000400027c02 */ /* 0x000fca0008000f00 */
[----:B------:R-:W-:Y:S02]  /*0420*/  VIADD R4, R2, 0x1000 ;  /* 0x0000100002047836 */ /* 0x000fe40000000000 */
[----:B0-----:R-:W-:-:S05]  /*0430*/  IMAD.U32 R5, RZ, RZ, UR5 ;  /* 0x00000005ff057e24 */ /* 0x001fca000f8e00ff */
[----:B------:R-:W-:-:S05]  /*0440*/  LEA R13, R5, R4, 0x18 ;  /* 0x00000004050d7211 */ /* 0x000fca00078ec0ff */
[----:B------:R-:W-:Y:S01]  /*0450*/  IMAD R13, R10, 0x8, R13 ;  /* 0x000000080a0d7824 */ /* 0x000fe200078e020d */
[----:B--2---:R-:W-:-:S07]  /*0460*/  DMUL R6, R6, R14 ;  /* 0x0000000e06067228 */ /* 0x004fce0000000000 */
[----:B------:R0:W-:Y:S04]  /*0470*/  STS.64 [R13], R6 ;  /* 0x000000060d007388 */ /* 0x0001e80000000a00 */
.L_x_31:
[----:B------:R-:W-:Y:S05]  /*0480*/  BSYNC.RECONVERGENT B0 ;  /* 0x0000000000007941 */ /* 0x000fea0003800200 */
.L_x_30:
[----:B------:R-:W1:Y:S01]  /*0490*/  LDCU UR4, c[0x0][0x38c] ;  /* 0x00007180ff0477ac */ /* 0x000e620008000800 */
[----:B------:R-:W-:Y:S01]  /*04a0*/  BAR.SYNC.DEFER_BLOCKING 0x0 ;  /* 0x0000000000007b1d */ /* 0x000fe20000010000 */
[----:B-1----:R-:W-:-:S04]  /*04b0*/  ISETP.GE.AND P0, PT, R12, UR4, PT ;  /* 0x000000040c007c0c */ /* 0x002fc8000bf06270 */
[----:B------:R-:W-:-:S13]  /*04c0*/  ISETP.NE.OR P0, PT, R11, RZ, P0 ;  /* 0x000000ff0b00720c */ /* 0x000fda0000705670 */
[----:B------:R-:W-:Y:S05]  /*04d0*/  @P0 EXIT ;  /* 0x000000000000094d */ /* 0x000fea0003800000 */
[----:B------:R-:W1:Y:S01]  /*04e0*/  LDC R4, c[0x0][0x384] ;  /* 0x0000e100ff047b82 */ /* 0x000e620000000800 */
[----:B------:R-:W-:Y:S02]  /*04f0*/  CS2R R14, SRZ ;  /* 0x00000000000e7805 */ /* 0x000fe4000001ff00 */
[----:B-1----:R-:W-:-:S13]  /*0500*/  ISETP.GE.AND P0, PT, R4, 0x1, PT ;  /* 0x000000010400780c */ /* 0x002fda0003f06270 */
[----:B------:R-:W-:Y:S05]  /*0510*/  @!P0 BRA `(.L_x_33) ;  /* 0x0000000400448947 */ /* 0x000fea0003800000 */
[C---:B------:R-:W-:Y:S01]  /*0520*/  ISETP.GE.U32.AND P1, PT, R4.reuse, 0x8, PT ;  /* 0x000000080400780c */ /* 0x040fe20003f26070 */
[----:B------:R-:W-:Y:S01]  /*0530*/  IMAD.MOV.U32 R22, RZ, RZ, RZ ;  /* 0x000000ffff167224 */ /* 0x000fe200078e00ff */
[----:B0-----:R-:W-:Y:S02]  /*0540*/  LOP3.LUT R7, R4, 0x7, RZ, 0xc0, !PT ;  /* 0x0000000704077812 */ /* 0x001fe400078ec0ff */
[----:B------:R-:W-:Y:S02]  /*0550*/  CS2R R14, SRZ ;  /* 0x00000000000e7805 */ /* 0x000fe4000001ff00 */
[----:B------:R-:W-:-:S07]  /*0560*/  ISETP.NE.AND P0, PT, R7, RZ, PT ;  /* 0x000000ff0700720c */ /* 0x000fce0003f05270 */
[----:B------:R-:W-:Y:S06]  /*0570*/  @!P1 BRA `(.L_x_34) ;  /* 0x0000000000849947 */ /* 0x000fec0003800000 */
[----:B------:R-:W-:Y:S01]  /*0580*/  VIADD R6, R2, 0x1000 ;  /* 0x0000100002067836 */ /* 0x000fe20000000000 */
[----:B------:R-:W-:Y:S02]  /*0590*/  LOP3.LUT R22, R4, 0x7ffffff8, RZ, 0xc0, !PT ;  /* 0x7ffffff804167812 */ /* 0x000fe400078ec0ff */
[----:B------:R-:W-:Y:S02]  /*05a0*/  CS2R R14, SRZ ;  /* 0x00000000000e7805 */ /* 0x000fe4000001ff00 */
[----:B------:R-:W-:Y:S01]  /*05b0*/  LEA R11, R5, R6, 0x18 ;  /* 0x00000006050b7211 */ /* 0x000fe200078ec0ff */
[----:B------:R-:W-:-:S03]  /*05c0*/  IMAD.MOV R23, RZ, RZ, -R22 ;  /* 0x000000ffff177224 */ /* 0x000fc600078e0a16 */
[----:B------:R-:W-:-:S07]  /*05d0*/  LEA R6, R0, R11, 0x3 ;  /* 0x0000000b00067211 */ /* 0x000fce00078e18ff */
.L_x_35:
[----:B------:R0:W1:Y:S01]  /*05e0*/  LDS.64 R12, [R6] ;  /* 0x00000000060c7984 */ /* 0x0000620000000a00 */
[----:B------:R-:W-:Y:S02]  /*05f0*/  IMAD R24, R3, 0x8, R6 ;  /* 0x0000000803187824 */ /* 0x000fe400078e0206 */
[----:B------:R-:W-:Y:S02]  /*0600*/  VIADD R23, R23, 0x8 ;  /* 0x0000000817177836 */ /* 0x000fe40000000000 */
[----:B------:R-:W-:Y:S01]  /*0610*/  IMAD R26, R3, 0x8, R24 ;  /* 0x00000008031a7824 */ /* 0x000fe200078e0218 */
[----:B------:R2:W3:Y:S02]  /*0620*/  LDS.64 R20, [R24] ;  /* 0x0000000018147984 */ /* 0x0004e40000000a00 */
[----:B------:R-:W-:Y:S01]  /*0630*/  ISETP.NE.AND P1, PT, R23, RZ, PT ;  /* 0x000000ff1700720c */ /* 0x000fe20003f25270 */
[C---:B------:R-:W-:Y:S01]  /*0640*/  IMAD R28, R3.reuse, 0x8, R26 ;  /* 0x00000008031c7824 */ /* 0x040fe200078e021a */
[----:B------:R-:W4:Y:S01]  /*0650*/  LDS.64 R18, [R26] ;  /* 0x000000001a127984 */ /* 0x000f220000000a00 */
[----:B0-----:R-:W-:-:S02]  /*0660*/  IMAD R6, R3, 0x40, R6 ;  /* 0x0000004003067824 */ /* 0x001fc400078e0206 */
[C---:B------:R-:W-:Y:S01]  /*0670*/  IMAD R25, R3.reuse, 0x8, R28 ;  /* 0x0000000803197824 */ /* 0x040fe200078e021c */
[----:B------:R-:W0:Y:S03]  /*0680*/  LDS.64 R10, [R28] ;  /* 0x000000001c0a7984 */ /* 0x000e260000000a00 */
[C---:B------:R-:W-:Y:S01]  /*0690*/  IMAD R27, R3.reuse, 0x8, R25 ;  /* 0x00000008031b7824 */ /* 0x040fe200078e0219 */
[----:B------:R-:W5:Y:S03]  /*06a0*/  LDS.64 R16, [R25] ;  /* 0x0000000019107984 */ /* 0x000f660000000a00 */
[----:B------:R-:W-:-:S05]  /*06b0*/  IMAD R29, R3, 0x8, R27 ;  /* 0x00000008031d7824 */ /* 0x000fca00078e021b */
[----:B--2---:R-:W-:Y:S01]  /*06c0*/  LEA R24, R3, R29, 0x3 ;  /* 0x0000001d03187211 */ /* 0x004fe200078e18ff */
[----:B-1----:R-:W-:Y:S01]  /*06d0*/  DADD R12, R12, R14 ;  /* 0x000000000c0c7229 */ /* 0x002fe2000000000e */
[----:B------:R-:W1:Y:S07]  /*06e0*/  LDS.64 R14, [R27] ;  /* 0x000000001b0e7984 */ /* 0x000e6e0000000a00 */
[----:B---3--:R-:W-:Y:S02]  /*06f0*/  DADD R20, R12, R20 ;  /* 0x000000000c147229 */ /* 0x008fe40000000014 */
[----:B------:R-:W2:Y:S06]  /*0700*/  LDS.64 R12, [R29] ;  /* 0x000000001d0c7984 */ /* 0x000eac0000000a00 */
[----:B----4-:R-:W-:-:S02]  /*0710*/  DADD R18, R20, R18 ;  /* 0x0000000014127229 */ /* 0x010fc40000000012 */
[----:B------:R-:W3:Y:S06]  /*0720*/  LDS.64 R20, [R24] ;  /* 0x0000000018147984 */ /* 0x000eec0000000a00 */
[----:B0-----:R-:W-:-:S08]  /*0730*/  DADD R10, R18, R10 ;  /* 0x00000000120a7229 */ /* 0x001fd0000000000a */
[----:B-----5:R-:W-:-:S08]  /*0740*/  DADD R10, R10, R16 ;  /* 0x000000000a0a7229 */ /* 0x020fd00000000010 */
[----:B-1----:R-:W-:-:S08]  /*0750*/  DADD R10, R10, R14 ;  /* 0x000000000a0a7229 */ /* 0x002fd0000000000e */
[----:B--2---:R-:W-:-:S08]  /*0760*/  DADD R10, R10, R12 ;  /* 0x000000000a0a7229 */ /* 0x004fd0000000000c */
[----:B---3--:R-:W-:Y:S01]  /*0770*/  DADD R14, R10, R20 ;  /* 0x000000000a0e7229 */ /* 0x008fe20000000014 */
[----:B------:R-:W-:Y:S10]  /*0780*/  @P1 BRA `(.L_x_35) ;  /* 0xfffffffc00941947 */ /* 0x000ff4000383ffff */
.L_x_34:
[----:B------:R-:W-:Y:S05]  /*0790*/  @!P0 BRA `(.L_x_33) ;  /* 0x0000000000a48947 */ /* 0x000fea0003800000 */
[----:B------:R-:W-:Y:S02]  /*07a0*/  ISETP.GE.U32.AND P0, PT, R7, 0x4, PT ;  /* 0x000000040700780c */ /* 0x000fe40003f06070 */
[----:B------:R-:W-:-:S04]  /*07b0*/  LOP3.LUT R19, R4, 0x3, RZ, 0xc0, !PT ;  /* 0x0000000304137812 */ /* 0x000fc800078ec0ff */
[----:B------:R-:W-:-:S07]  /*07c0*/  ISETP.NE.AND P1, PT, R19, RZ, PT ;  /* 0x000000ff1300720c */ /* 0x000fce0003f25270 */
[----:B------:R-:W-:Y:S06]  /*07d0*/  @!P0 BRA `(.L_x_36) ;  /* 0x0000000000408947 */ /* 0x000fec0003800000 */
[----:B------:R-:W-:Y:S02]  /*07e0*/  VIADD R10, R2, 0x1000 ;  /* 0x00001000020a7836 */ /* 0x000fe40000000000 */
[C---:B------:R-:W-:Y:S02]  /*07f0*/  IMAD R6, R22.reuse, R3, R0 ;  /* 0x0000000316067224 */ /* 0x040fe400078e0200 */
[----:B------:R-:W-:Y:S01]  /*0800*/  VIADD R22, R22, 0x4 ;  /* 0x0000000416167836 */ /* 0x000fe20000000000 */
[----:B------:R-:W-:-:S05]  /*0810*/  LEA R7, R5, R10, 0x18 ;  /* 0x0000000a05077211 */ /* 0x000fca00078ec0ff */
[----:B------:R-:W-:-:S04]  /*0820*/  IMAD R18, R6, 0x8, R7 ;  /* 0x0000000806127824 */ /* 0x000fc800078e0207 */
[C---:B------:R-:W-:Y:S01]  /*0830*/  IMAD R20, R3.reuse, 0x8, R18 ;  /* 0x0000000803147824 */ /* 0x040fe200078e0212 */
[----:B------:R-:W0:Y:S03]  /*0840*/  LDS.64 R10, [R18] ;  /* 0x00000000120a7984 */ /* 0x000e260000000a00 */
[C---:B------:R-:W-:Y:S01]  /*0850*/  IMAD R24, R3.reuse, 0x8, R20 ;  /* 0x0000000803187824 */ /* 0x040fe200078e0214 */
[----:B------:R-:W1:Y:S04]  /*0860*/  LDS.64 R12, [R20] ;  /* 0x00000000140c7984 */ /* 0x000e680000000a00 */
[----:B------:R-:W2:Y:S01]  /*0870*/  LDS.64 R16, [R24] ;  /* 0x0000000018107984 */ /* 0x000ea20000000a00 */
[----:B------:R-:W-:-:S06]  /*0880*/  LEA R6, R3, R24, 0x3 ;  /* 0x0000001803067211 */ /* 0x000fcc00078e18ff */
[----:B------:R-:W3:Y:S01]  /*0890*/  LDS.64 R6, [R6] ;  /* 0x0000000006067984 */ /* 0x000ee20000000a00 */
[----:B0-----:R-:W-:-:S08]  /*08a0*/  DADD R10, R14, R10 ;  /* 0x000000000e0a7229 */ /* 0x001fd0000000000a */
[----:B-1----:R-:W-:-:S08]  /*08b0*/  DADD R10, R10, R12 ;  /* 0x000000000a0a7229 */ /* 0x002fd0000000000c */
[----:B--2---:R-:W-:-:S08]  /*08c0*/  DADD R10, R10, R16 ;  /* 0x000000000a0a7229 */ /* 0x004fd00000000010 */
[----:B---3--:R-:W-:-:S11]  /*08d0*/  DADD R14, R10, R6 ;  /* 0x000000000a0e7229 */ /* 0x008fd60000000006 */
.L_x_36:
[----:B------:R-:W-:Y:S05]  /*08e0*/  @!P1 BRA `(.L_x_33) ;  /* 0x0000000000509947 */ /* 0x000fea0003800000 */
[----:B------:R-:W-:Y:S02]  /*08f0*/  LOP3.LUT R4, R4, 0x1, RZ, 0xc0, !PT ;  /* 0x0000000104047812 */ /* 0x000fe400078ec0ff */
[----:B------:R-:W-:Y:S02]  /*0900*/  ISETP.NE.AND P0, PT, R19, 0x1, PT ;  /* 0x000000011300780c */ /* 0x000fe40003f05270 */
[----:B------:R-:W-:-:S13]  /*0910*/  ISETP.NE.U32.AND P1, PT, R4, 0x1, PT ;  /* 0x000000010400780c */ /* 0x000fda0003f25070 */
[----:B------:R-:W-:Y:S01]  /*0920*/  @!P1 VIADD R12, R2, 0x1000 ;  /* 0x00001000020c9836 */ /* 0x000fe20000000000 */
[----:B------:R-:W-:Y:S06]  /*0930*/  @!P0 BRA `(.L_x_37) ;  /* 0x0000000000288947 */ /* 0x000fec0003800000 */
[----:B------:R-:W-:Y:S02]  /*0940*/  VIADD R4, R2, 0x1000 ;  /* 0x0000100002047836 */ /* 0x000fe40000000000 */
[C---:B------:R-:W-:Y:S02]  /*0950*/  IMAD R2, R22.reuse, R3, R0 ;  /* 0x0000000316027224 */ /* 0x040fe400078e0200 */
[----:B------:R-:W-:Y:S01]  /*0960*/  VIADD R22, R22, 0x2 ;  /* 0x0000000216167836 */ /* 0x000fe20000000000 */
[----:B------:R-:W-:-:S05]  /*0970*/  LEA R7, R5, R4, 0x18 ;  /* 0x0000000405077211 */ /* 0x000fca00078ec0ff */
[----:B------:R-:W-:-:S04]  /*0980*/  IMAD R2, R2, 0x8, R7 ;  /* 0x0000000802027824 */ /* 0x000fc800078e0207 */
[----:B------:R-:W-:Y:S01]  /*0990*/  IMAD R10, R3, 0x8, R2 ;  /* 0x00000008030a7824 */ /* 0x000fe200078e0202 */
[----:B------:R-:W0:Y:S05]  /*09a0*/  LDS.64 R6, [R2] ;  /* 0x0000000002067984 */ /* 0x000e2a0000000a00 */
[----:B------:R-:W1:Y:S01]  /*09b0*/  LDS.64 R10, [R10] ;  /* 0x000000000a0a7984 */ /* 0x000e620000000a00 */
[----:B0-----:R-:W-:-:S08]  /*09c0*/  DADD R6, R14, R6 ;  /* 0x000000000e067229 */ /* 0x001fd00000000006 */
[----:B-1----:R-:W-:-:S11]  /*09d0*/  DADD R14, R6, R10 ;  /* 0x00000000060e7229 */ /* 0x002fd6000000000a */
.L_x_37:
[----:B------:R-:W-:Y:S01]  /*09e0*/  @!P1 IMAD R0, R3, R22, R0 ;  /* 0x0000001603009224 */ /* 0x000fe200078e0200 */
[----:B------:R-:W-:-:S04]  /*09f0*/  @!P1 LEA R5, R5, R12, 0x18 ;  /* 0x0000000c05059211 */ /* 0x000fc800078ec0ff */
[----:B------:R-:W-:-:S05]  /*0a00*/  @!P1 LEA R0, R0, R5, 0x3 ;  /* 0x0000000500009211 */ /* 0x000fca00078e18ff */
[----:B------:R-:W0:Y:S02]  /*0a10*/  @!P1 LDS.64 R2, [R0] ;  /* 0x0000000000029984 */ /* 0x000e240000000a00 */
[----:B0-----:R-:W-:-:S11]  /*0a20*/  @!P1 DADD R14, R14, R2 ;  /* 0x000000000e0e9229 */ /* 0x001fd60000000002 */
.L_x_33:
[----:B------:R-:W-:Y:S01]  /*0a30*/  STG.E.64 desc[UR16][R8.64], R14 ;  /* 0x0000000e08007986 */ /* 0x000fe2000c101b10 */
[----:B------:R-:W-:Y:S05]  /*0a40*/  EXIT ;  /* 0x000000000000794d */ /* 0x000fea0003800000 */
        .weak           $__internal_0_$__cuda_sm20_div_rn_f64_full
        .type           $__internal_0_$__cuda_sm20_div_rn_f64_full,@function
        .size           $__internal_0_$__cuda_sm20_div_rn_f64_full,(.L_x_217 - $__internal_0_$__cuda_sm20_div_rn_f64_full)
$__internal_0_$__cuda_sm20_div_rn_f64_full:
[C---:B------:R-:W-:Y:S01]  /*0a50*/  FSETP.GEU.AND P0, PT, |R15|.reuse, 1.469367938527859385e-39, PT ;  /* 0x001000000f00780b */ /* 0x040fe20003f0e200 */
[----:B------:R-:W-:Y:S01]  /*0a60*/  UMOV UR14, 0x1ca00000 ;  /* 0x1ca00000000e7882 */ /* 0x000fe20000000000 */
[C---:B------:R-:W-:Y:S02]  /*0a70*/  R2UR UR5, R15.reuse ;  /* 0x000000000f0572ca */ /* 0x040fe400000e0000 */
[----:B------:R-:W-:Y:S02]  /*0a80*/  R2UR UR8, R14 ;  /* 0x000000000e0872ca */ /* 0x000fe400000e0000 */
[C---:B------:R-:W-:Y:S02]  /*0a90*/  R2UR UR9, R15.reuse ;  /* 0x000000000f0972ca */ /* 0x040fe400000e0000 */
[C---:B------:R-:W-:Y:S02]  /*0aa0*/  LOP3.LUT R13, R15.reuse, 0x800fffff, RZ, 0xc0, !PT ;  /* 0x800fffff0f0d7812 */ /* 0x040fe400078ec0ff */
[----:B------:R-:W-:-:S02]  /*0ab0*/  R2UR UR11, R15 ;  /* 0x000000000f0b72ca */ /* 0x000fc400000e0000 */
[----:B------:R-:W-:Y:S01]  /*0ac0*/  LOP3.LUT R13, R13, 0x3ff00000, RZ, 0xfc, !PT ;  /* 0x3ff000000d0d7812 */ /* 0x000fe200078efcff */
[----:B------:R-:W-:Y:S01]  /*0ad0*/  VOTEU.ANY UP0, P0 ;  /* 0x0000000000ff7886 */ /* 0x000fe20000000100 */
[----:B------:R-:W-:Y:S02]  /*0ae0*/  PLOP3.LUT P0, PT, PT, PT, UP0, 0x80, 0x8 ;  /* 0x000000000008781c */ /* 0x000fe40003f0f008 */
[----:B------:R-:W-:Y:S01]  /*0af0*/  R2UR UR11, R13 ;  /* 0x000000000d0b72ca */ /* 0x000fe200000e0000 */
[----:B------:R-:W-:Y:S01]  /*0b00*/  UMOV UR9, UR5 ;  /* 0x0000000500097c82 */ /* 0x000fe20008000000 */
[----:B------:R-:W-:Y:S01]  /*0b10*/  IMAD.U32 R4, RZ, RZ, UR8 ;  /* 0x00000008ff047e24 */ /* 0x000fe2000f8e00ff */
[C---:B------:R-:W-:Y:S01]  /*0b20*/  R2UR UR10, R14.reuse ;  /* 0x000000000e0a72ca */ /* 0x040fe200000e0000 */
[----:B------:R-:W-:Y:S01]  /*0b30*/  IMAD.U32 R5, RZ, RZ, UR9 ;  /* 0x00000009ff057e24 */ /* 0x000fe2000f8e00ff */
[C---:B------:R-:W-:Y:S02]  /*0b40*/  R2UR UR4, R14.reuse ;  /* 0x000000000e0472ca */ /* 0x040fe400000e0000 */
[----:B------:R-:W-:-:S02]  /*0b50*/  R2UR UR12, R14 ;  /* 0x000000000e0c72ca */ /* 0x000fc400000e0000 */
[----:B------:R-:W-:Y:S02]  /*0b60*/  R2UR UR13, R15 ;  /* 0x000000000f0d72ca */ /* 0x000fe400000e0000 */
[----:B------:R-:W-:Y:S01]  /*0b70*/  @!P0 DMUL R4, R4, 8.98846567431157953865e+307 ;  /* 0x7fe0000004048828 */ /* 0x000fe20000000000 */
[C---:B------:R-:W-:Y:S02]  /*0b80*/  R2UR UR5, R17.reuse ;  /* 0x00000000110572ca */ /* 0x040fe400000e0000 */
[----:B------:R-:W-:Y:S02]  /*0b90*/  R2UR UR7, R17 ;  /* 0x00000000110772ca */ /* 0x000fe400000e0000 */
[C---:B------:R-:W-:Y:S02]  /*0ba0*/  R2UR UR4, R16.reuse ;  /* 0x00000000100472ca */ /* 0x040fe400000e0000 */
[----:B------:R-:W-:-:S03]  /*0bb0*/  R2UR UR6, R16 ;  /* 0x00000000100672ca */ /* 0x000fc600000e0000 */
[----:B------:R-:W-:Y:S01]  /*0bc0*/  @!P0 R2UR UR19, R5 ;  /* 0x00000000051382ca */ /* 0x000fe200000e0000 */
[----:B------:R-:W-:Y:S01]  /*0bd0*/  ULOP3.LUT UR12, UR13, 0x7ff00000, URZ, 0xc0, !UPT ;  /* 0x7ff000000d0c7892 */ /* 0x000fe2000f8ec0ff */
[----:B------:R-:W-:Y:S01]  /*0be0*/  @!P0 R2UR UR18, R4 ;  /* 0x00000000041282ca */ /* 0x000fe200000e0000 */
[----:B------:R-:W-:Y:S01]  /*0bf0*/  IMAD.MOV.U32 R4, RZ, RZ, 0x1 ;  /* 0x00000001ff047424 */ /* 0x000fe200078e00ff */
[----:B------:R-:W-:Y:S02]  /*0c00*/  UMOV UR7, UR5 ;  /* 0x0000000500077c82 */ /* 0x000fe40008000000 */
[----:B------:R-:W-:-:S04]  /*0c10*/  ULOP3.LUT UR4, UR7, 0x7ff00000, URZ, 0xc0, !UPT ;  /* 0x7ff0000007047892 */ /* 0x000fc8000f8ec0ff */
[----:B------:R-:W-:-:S03]  /*0c20*/  UISETP.GE.U32.AND UP1, UPT, UR4, UR12, UPT ;  /* 0x0000000c0400728c */ /* 0x000fc6000bf26070 */
[----:B------:R-:W-:Y:S01]  /*0c30*/  @!UP0 UMOV UR11, UR19 ;  /* 0x00000013000b8c82 */ /* 0x000fe20008000000 */
[----:B------:R-:W-:Y:S01]  /*0c40*/  USEL UR5, UR14, 0x63400000, !UP1 ;  /* 0x634000000e057887 */ /* 0x000fe2000c800000 */
[----:B------:R-:W0:Y:S01]  /*0c50*/  MUFU.RCP64H R5, UR11 ;  /* 0x0000000b00057d08 */ /* 0x000e220008001800 */
[----:B------:R-:W-:Y:S01]  /*0c60*/  @!UP0 UMOV UR10, UR18 ;  /* 0x00000012000a8c82 */ /* 0x000fe20008000000 */
[----:B------:R-:W-:Y:S01]  /*0c70*/  IMAD.U32 R19, RZ, RZ, UR11 ;  /* 0x0000000bff137e24 */ /* 0x000fe2000f8e00ff */
[----:B------:R-:W-:Y:S01]  /*0c80*/  MOV R17, UR11 ;  /* 0x0000000b00117c02 */ /* 0x000fe20008000f00 */
[----:B------:R-:W-:Y:S01]  /*0c90*/  IMAD.U32 R18, RZ, RZ, UR10 ;  /* 0x0000000aff127e24 */ /* 0x000fe2000f8e00ff */
[----:B------:R-:W-:Y:S01]  /*0ca0*/  ULOP3.LUT UR5, UR5, 0x800fffff, UR7, 0xf8, !UPT ;  /* 0x800fffff05057892 */ /* 0x000fe2000f8ef807 */
[----:B------:R-:W-:Y:S01]  /*0cb0*/  IMAD.U32 R16, RZ, RZ, UR10 ;  /* 0x0000000aff107e24 */ /* 0x000fe2000f8e00ff */
[----:B------:R-:W-:-:S03]  /*0cc0*/  UMOV UR13, UR4 ;  /* 0x00000004000d7c82 */ /* 0x000fc60008000000 */
[----:B0-----:R-:W-:-:S08]  /*0cd0*/  DFMA R14, R4, -R18, 1 ;  /* 0x3ff00000040e742b */ /* 0x001fd00000000812 */
[----:B------:R-:W-:-:S08]  /*0ce0*/  DFMA R14, R14, R14, R14 ;  /* 0x0000000e0e0e722b */ /* 0x000fd0000000000e */
[----:B------:R-:W-:Y:S01]  /*0cf0*/  DFMA R14, R4, R14, R4 ;  /* 0x0000000e040e722b */ /* 0x000fe20000000004 */
[----:B------:R-:W-:Y:S02]  /*0d00*/  IMAD.U32 R4, RZ, RZ, UR7 ;  /* 0x00000007ff047e24 */ /* 0x000fe4000f8e00ff */
[----:B------:R-:W-:Y:S02]  /*0d10*/  IMAD.U32 R5, RZ, RZ, UR7 ;  /* 0x00000007ff057e24 */ /* 0x000fe4000f8e00ff */
[----:B------:R-:W-:Y:S01]  /*0d20*/  IMAD.U32 R5, RZ, RZ, UR5 ;  /* 0x00000005ff057e24 */ /* 0x000fe2000f8e00ff */
[----:B------:R-:W-:Y:S02]  /*0d30*/  FSETP.GEU.AND P0, PT, |R4|, 1.469367938527859385e-39, PT ;  /* 0x001000000400780b */ /* 0x000fe40003f0e200 */
[----:B------:R-:W-:Y:S01]  /*0d40*/  DFMA R16, R14, -R16, 1 ;  /* 0x3ff000000e10742b */ /* 0x000fe20000000810 */
[----:B------:R-:W-:-:S07]  /*0d50*/  IMAD.U32 R4, RZ, RZ, UR6 ;  /* 0x00000006ff047e24 */ /* 0x000fce000f8e00ff */
[----:B------:R-:W-:-:S03]  /*0d60*/  DFMA R14, R14, R16, R14 ;  /* 0x000000100e0e722b */ /* 0x000fc6000000000e */
[----:B------:R-:W-:Y:S08]  /*0d70*/  @P0 BRA `(.L_x_38) ;  /* 0x0000000000340947 */ /* 0x000ff00003800000 */
[----:B------:R-:W-:Y:S01]  /*0d80*/  ULOP3.LUT UR5, UR9, 0x7ff00000, URZ, 0xc0, !UPT ;  /* 0x7ff0000009057892 */ /* 0x000fe2000f8ec0ff */
[----:B------:R-:W-:-:S03]  /*0d90*/  MOV R16, RZ ;  /* 0x000000ff00107202 */ /* 0x000fc60000000f00 */
[----:B------:R-:W-:-:S04]  /*0da0*/  UISETP.GE.U32.AND UP1, UPT, UR4, UR5, UPT ;  /* 0x000000050400728c */ /* 0x000fc8000bf26070 */
[----:B------:R-:W-:-:S04]  /*0db0*/  USEL UR5, UR14, 0x63400000, !UP1 ;  /* 0x634000000e057887 */ /* 0x000fc8000c800000 */
[----:B------:R-:W-:-:S04]  /*0dc0*/  ULOP3.LUT UR5, UR5, 0x80000000, UR7, 0xf8, !UPT ;  /* 0x8000000005057892 */ /* 0x000fc8000f8ef807 */
[----:B------:R-:W-:-:S06]  /*0dd0*/  ULOP3.LUT UR5, UR5, 0x100000, URZ, 0xfc, !UPT ;  /* 0x0010000005057892 */ /* 0x000fcc000f8efcff */
[----:B------:R-:W-:-:S06]  /*0de0*/  IMAD.U32 R17, RZ, RZ, UR5 ;  /* 0x00000005ff117e24 */ /* 0x000fcc000f8e00ff */
[----:B------:R-:W-:-:S10]  /*0df0*/  DFMA R4, R4, 2, -R16 ;  /* 0x400000000404782b */ /* 0x000fd40000000810 */
[----:B------:R-:W-:Y:S02]  /*0e00*/  R2UR UR20, R4 ;  /* 0x00000000041472ca */ /* 0x000fe400000e0000 */
[----:B------:R-:W-:-:S11]  /*0e10*/  R2UR UR21, R5 ;  /* 0x00000000051572ca */ /* 0x000fd600000e0000 */
[----:B------:R-:W-:Y:S02]  /*0e20*/  IMAD.U32 R4, RZ, RZ, UR20 ;  /* 0x00000014ff047e24 */ /* 0x000fe4000f8e00ff */
[----:B------:R-:W-:Y:S01]  /*0e30*/  IMAD.U32 R5, RZ, RZ, UR21 ;  /* 0x00000015ff057e24 */ /* 0x000fe2000f8e00ff */
[----:B------:R-:W-:-:S12]  /*0e40*/  ULOP3.LUT UR13, UR21, 0x7ff00000, URZ, 0xc0, !UPT ;  /* 0x7ff00000150d7892 */ /* 0x000fd8000f8ec0ff */
.L_x_38:
[----:B------:R-:W-:Y:S01]  /*0e50*/  @!UP0 ULOP3.LUT UR12, UR19, 0x7ff00000, URZ, 0xc0, !UPT ;  /* 0x7ff00000130c8892 */ /* 0x000fe2000f8ec0ff */
[----:B------:R-:W-:Y:S01]  /*0e60*/  DMUL R16, R14, R4 ;  /* 0x000000040e107228 */ /* 0x000fe20000000000 */
[----:B------:R-:W-:Y:S02]  /*0e70*/  UIADD3 UR5, UPT, UPT, UR13, -0x1, URZ ;  /* 0xffffffff0d057890 */ /* 0x000fe4000fffe0ff */
[----:B------:R-:W-:Y:S02]  /*0e80*/  UIADD3 UR15, UPT, UPT, UR12, -0x1, URZ ;  /* 0xffffffff0c0f7890 */ /* 0x000fe4000fffe0ff */
[----:B------:R-:W-:-:S03]  /*0e90*/  UISETP.GT.U32.AND UP0, UPT, UR5, 0x7feffffe, UPT ;  /* 0x7feffffe0500788c */ /* 0x000fc6000bf04070 */
[----:B------:R-:W-:Y:S01]  /*0ea0*/  DFMA R18, R16, -UR10, R4 ;  /* 0x8000000a10127c2b */ /* 0x000fe20008000004 */
[----:B------:R-:W-:-:S07]  /*0eb0*/  UISETP.GT.U32.OR UP0, UPT, UR15, 0x7feffffe, UP0 ;  /* 0x7feffffe0f00788c */ /* 0x000fce0008704470 */
[----:B------:R-:W-:Y:S02]  /*0ec0*/  DFMA R14, R14, R18, R16 ;  /* 0x000000120e0e722b */ /* 0x000fe40000000010 */
[----:B------:R-:W-:Y:S09]  /*0ed0*/  BRA.U UP0, `(.L_x_39) ;  /* 0x0000000100907547 */ /* 0x000ff2000b800000 */
[----:B------:R-:W-:Y:S01]  /*0ee0*/  ULOP3.LUT UR5, UR9, 0x7ff00000, URZ, 0xc0, !UPT ;  /* 0x7ff0000009057892 */ /* 0x000fe2000f8ec0ff */
[----:B------:R-:W-:-:S03]  /*0ef0*/  IMAD.U32 R13, RZ, RZ, UR4 ;  /* 0x00000004ff0d7e24 */ /* 0x000fc6000f8e00ff */
[----:B------:R-:W-:Y:S02]  /*0f00*/  UISETP.GE.U32.AND UP0, UPT, UR4, UR5, UPT ;  /* 0x000000050400728c */ /* 0x000fe4000bf06070 */
[----:B------:R-:W-:Y:S02]  /*0f10*/  IMAD.U32 R16, RZ, RZ, UR5 ;  /* 0x00000005ff107e24 */ /* 0x000fe4000f8e00ff */
[----:B------:R-:W-:-:S03]  /*0f20*/  USEL UR14, UR14, 0x63400000, !UP0 ;  /* 0x634000000e0e7887 */ /* 0x000fc6000c000000 */
[----:B------:R-:W-:Y:S01]  /*0f30*/  VIADDMNMX R13, R13, -R16, 0xb9600000, !PT ;  /* 0xb96000000d0d7446 */ /* 0x000fe20007800910 */
[----:B------:R-:W-:-:S03]  /*0f40*/  IMAD.MOV.U32 R16, RZ, RZ, RZ ;  /* 0x000000ffff107224 */ /* 0x000fc600078e00ff */
[----:B------:R-:W-:-:S05]  /*0f50*/  VIMNMX R13, PT, PT, R13, 0x46a00000, PT ;  /* 0x46a000000d0d7848 */ /* 0x000fca0003fe0100 */
[----:B------:R-:W-:-:S05]  /*0f60*/  VIADD R13, R13, -UR14 ;  /* 0x8000000e0d0d7c36 */ /* 0x000fca0008000000 */
[----:B------:R-:W-:-:S06]  /*0f70*/  IADD3 R17, PT, PT, R13, 0x7fe00000, RZ ;  /* 0x7fe000000d117810 */ /* 0x000fcc0007ffe0ff */
[----:B------:R-:W-:-:S10]  /*0f80*/  DMUL R18, R14, R16 ;  /* 0x000000100e127228 */ /* 0x000fd40000000000 */
[----:B------:R-:W-:Y:S02]  /*0f90*/  R2UR UR5, R19 ;  /* 0x00000000130572ca */ /* 0x000fe400000e0000 */
[----:B------:R-:W-:-:S11]  /*0fa0*/  R2UR UR4, R18 ;  /* 0x00000000120472ca */ /* 0x000fd600000e0000 */
[----:B------:R-:W-:-:S05]  /*0fb0*/  IMAD.U32 R18, RZ, RZ, UR5 ;  /* 0x00000005ff127e24 */ /* 0x000fca000f8e00ff */
[----:B------:R-:W-:-:S13]  /*0fc0*/  FSETP.GTU.AND P0, PT, |R18|, 1.469367938527859385e-39, PT ;  /* 0x001000001200780b */ /* 0x000fda0003f0c200 */
[----:B------:R-:W-:Y:S05]  /*0fd0*/  @P0 BRA `(.L_x_40) ;  /* 0x0000000000b40947 */ /* 0x000fea0003800000 */
[----:B------:R-:W-:Y:S01]  /*0fe0*/  DFMA R4, R14, -UR10, R4 ;  /* 0x8000000a0e047c2b */ /* 0x000fe20008000004 */
[----:B------:R-:W-:-:S09]  /*0ff0*/  IMAD.MOV.U32 R16, RZ, RZ, RZ ;  /* 0x000000ffff107224 */ /* 0x000fd200078e00ff */
[----:B------:R-:W-:Y:S02]  /*1000*/  R2UR UR7, R5 ;  /* 0x00000000050772ca */ /* 0x000fe400000e0000 */
[----:B------:R-:W-:-:S11]  /*1010*/  R2UR UR6, R4 ;  /* 0x00000000040672ca */ /* 0x000fd600000e0000 */
[----:B------:R-:W-:Y:S01]  /*1020*/  FSETP.NEU.AND P0, PT, RZ, UR7, PT ;  /* 0x00000007ff007c0b */ /* 0x000fe2000bf0d000 */
[----:B------:R-:W-:-:S06]  /*1030*/  ULOP3.LUT UR8, UR7, 0x80000000, UR9, 0x48, !UPT ;  /* 0x8000000007087892 */ /* 0x000fcc000f8e4809 */
[----:B------:R-:W-:-:S06]  /*1040*/  LOP3.LUT R17, R17, UR8, RZ, 0xfc, !PT ;  /* 0x0000000811117c12 */ /* 0x000fcc000f8efcff */
[----:B------:R-:W-:Y:S05]  /*1050*/  @!P0 BRA `(.L_x_40) ;  /* 0x0000000000948947 */ /* 0x000fea0003800000 */
[----:B------:R-:W-:Y:S01]  /*1060*/  IMAD.MOV R5, RZ, RZ, -R13 ;  /* 0x000000ffff057224 */ /* 0x000fe200078e0a0d */
[----:B------:R-:W-:Y:S01]  /*1070*/  IADD3 R13, PT, PT, -R13, -0x43300000, RZ ;  /* 0xbcd000000d0d7810 */ /* 0x000fe20007ffe1ff */
[----:B------:R-:W-:-:S06]  /*1080*/  IMAD.MOV.U32 R4, RZ, RZ, RZ ;  /* 0x000000ffff047224 */ /* 0x000fcc00078e00ff */
[----:B------:R-:W-:Y:S02]  /*1090*/  DFMA R4, -R4, UR4, R14 ;  /* 0x0000000404047c2b */ /* 0x000fe4000800010e */
[----:B------:R-:W-:-:S08]  /*10a0*/  DMUL.RP R14, R14, R16 ;  /* 0x000000100e0e7228 */ /* 0x000fd00000008000 */
[----:B------:R-:W-:Y:S02]  /*10b0*/  FSETP.NEU.AND P0, PT, |R5|, R13, PT ;  /* 0x0000000d0500720b */ /* 0x000fe40003f0d200 */
[----:B------:R-:W-:Y:S02]  /*10c0*/  LOP3.LUT R4, R15, UR8, RZ, 0x3c, !PT ;  /* 0x000000080f047c12 */ /* 0x000fe4000f8e3cff */
[----:B------:R-:W-:Y:S02]  /*10d0*/  FSEL R14, R14, UR4, !P0 ;  /* 0x000000040e0e7c08 */ /* 0x000fe4000c000000 */
[----:B------:R-:W-:Y:S02]  /*10e0*/  FSEL R4, R4, UR5, !P0 ;  /* 0x0000000504047c08 */ /* 0x000fe4000c000000 */
[----:B------:R-:W-:Y:S02]  /*10f0*/  R2UR UR4, R14 ;  /* 0x000000000e0472ca */ /* 0x000fe400000e0000 */
[----:B------:R-:W-:Y:S01]  /*1100*/  R2UR UR5, R4 ;  /* 0x00000000040572ca */ /* 0x000fe200000e0000 */
[----:B------:R-:W-:-:S14]  /*1110*/  BRA `(.L_x_40) ;  /* 0x0000000000647947 */ /* 0x000fdc0003800000 */
.L_x_39:
[----:B------:R-:W-:Y:S01]  /*1120*/  MOV R4, UR6 ;  /* 0x0000000600047c02 */ /* 0x000fe20008000f00 */
[----:B------:R-:W-:-:S06]  /*1130*/  IMAD.U32 R5, RZ, RZ, UR7 ;  /* 0x00000007ff057e24 */ /* 0x000fcc000f8e00ff */
[----:B------:R-:W-:-:S14]  /*1140*/  DSETP.NAN.AND P0, PT, R4, UR6, PT ;  /* 0x0000000604007e2a */ /* 0x000fdc000bf08000 */
[----:B------:R-:W-:Y:S05]  /*1150*/  @P0 BRA `(.L_x_41) ;  /* 0x00000000004c0947 */ /* 0x000fea0003800000 */
[----:B------:R-:W-:Y:S02]  /*1160*/  IMAD.U32 R4, RZ, RZ, UR8 ;  /* 0x00000008ff047e24 */ /* 0x000fe4000f8e00ff */
[----:B------:R-:W-:-:S06]  /*1170*/  IMAD.U32 R5, RZ, RZ, UR9 ;  /* 0x00000009ff057e24 */ /* 0x000fcc000f8e00ff */
[----:B------:R-:W-:-:S14]  /*1180*/  DSETP.NAN.AND P0, PT, R4, UR8, PT ;  /* 0x0000000804007e2a */ /* 0x000fdc000bf08000 */
[----:B------:R-:W-:Y:S05]  /*1190*/  @P0 BRA `(.L_x_42) ;  /* 0x0000000000300947 */ /* 0x000fea0003800000 */
[----:B------:R-:W-:Y:S01]  /*11a0*/  UISETP.NE.AND UP0, UPT, UR13, UR12, UPT ;  /* 0x0000000c0d00728c */ /* 0x000fe2000bf05270 */
[----:B------:R-:W-:Y:S01]  /*11b0*/  UMOV UR4, 0x0 ;  /* 0x0000000000047882 */ /* 0x000fe20000000000 */
[----:B------:R-:W-:-:S07]  /*11c0*/  UMOV UR5, 0xfff80000 ;  /* 0xfff8000000057882 */ /* 0x000fce0000000000 */
[----:B------:R-:W-:Y:S05]  /*11d0*/  BRA.U !UP0, `(.L_x_40) ;  /* 0x0000000108347547 */ /* 0x000fea000b800000 */
[----:B------:R-:W-:Y:S02]  /*11e0*/  UISETP.NE.AND UP0, UPT, UR13, 0x7ff00000, UPT ;  /* 0x7ff000000d00788c */ /* 0x000fe4000bf05270 */
[----:B------:R-:W-:Y:S02]  /*11f0*/  ULOP3.LUT UR5, UR7, 0x80000000, UR9, 0x48, !UPT ;  /* 0x8000000007057892 */ /* 0x000fe4000f8e4809 */
[----:B------:R-:W-:-:S11]  /*1200*/  UISETP.EQ.OR UP0, UPT, UR12, URZ, !UP0 ;  /* 0x000000ff0c00728c */ /* 0x000fd6000c702670 */
[----:B------:R-:W-:Y:S01]  /*1210*/  @UP0 ULOP3.LUT UR6, UR5, 0x7ff00000, URZ, 0xfc, !UPT ;  /* 0x7ff0000005060892 */ /* 0x000fe2000f8efcff */
[----:B------:R-:W-:Y:S01]  /*1220*/  @!UP0 UMOV UR4, URZ ;  /* 0x000000ff00048c82 */ /* 0x000fe20008000000 */
[----:B------:R-:W-:-:S05]  /*1230*/  @UP0 UMOV UR4, URZ ;  /* 0x000000ff00040c82 */ /* 0x000fca0008000000 */
[----:B------:R-:W-:Y:S01]  /*1240*/  @UP0 UMOV UR5, UR6 ;  /* 0x0000000600050c82 */ /* 0x000fe20008000000 */
[----:B------:R-:W-:Y:S05]  /*1250*/  BRA `(.L_x_40) ;  /* 0x0000000000147947 */ /* 0x000fea0003800000 */
.L_x_42:
[----:B------:R-:W-:Y:S01]  /*1260*/  ULOP3.LUT UR5, UR9, 0x80000, URZ, 0xfc, !UPT ;  /* 0x0008000009057892 */ /* 0x000fe2000f8efcff */
[----:B------:R-:W-:Y:S01]  /*1270*/  UMOV UR4, UR8 ;  /* 0x0000000800047c82 */ /* 0x000fe20008000000 */
[----:B------:R-:W-:Y:S10]  /*1280*/  BRA `(.L_x_40) ;  /* 0x0000000000087947 */ /* 0x000ff40003800000 */
.L_x_41:
[----:B------:R-:W-:Y:S01]  /*1290*/  ULOP3.LUT UR5, UR7, 0x80000, URZ, 0xfc, !UPT ;  /* 0x0008000007057892 */ /* 0x000fe2000f8efcff */
[----:B------:R-:W-:-:S11]  /*12a0*/  UMOV UR4, UR6 ;  /* 0x0000000600047c82 */ /* 0x000fd60008000000 */
.L_x_40:
[----:B------:R-:W-:Y:S01]  /*12b0*/  IMAD.U32 R4, RZ, RZ, UR4 ;  /* 0x00000004ff047e24 */ /* 0x000fe2000f8e00ff */
[----:B------:R-:W-:Y:S01]  /*12c0*/  MOV R14, UR4 ;  /* 0x00000004000e7c02 */ /* 0x000fe20008000f00 */
[----:B------:R-:W-:Y:S02]  /*12d0*/  IMAD.U32 R5, RZ, RZ, UR5 ;  /* 0x00000005ff057e24 */ /* 0x000fe4000f8e00ff */
[----:B------:R-:W-:Y:S02]  /*12e0*/  IMAD.MOV.U32 R13, RZ, RZ, R4 ;  /* 0x000000ffff0d7224 */ /* 0x000fe400078e0004 */
[----:B------:R-:W-:Y:S02]  /*12f0*/  IMAD.MOV.U32 R4, RZ, RZ, R2 ;  /* 0x000000ffff047224 */ /* 0x000fe400078e0002 */
[----:B------:R-:W-:Y:S02]  /*1300*/  IMAD.MOV.U32 R5, RZ, RZ, 0x0 ;  /* 0x00000000ff057424 */ /* 0x000fe400078e00ff */
[----:B------:R-:W-:-:S02]  /*1310*/  IMAD.U32 R15, RZ, RZ, UR5 ;  /* 0x00000005ff0f7e24 */ /* 0x000fc4000f8e00ff */
[----:B------:R-:W-:Y:S05]  /*1320*/  RET.REL.NODEC R4 `(reduceStates) ;  /* 0xffffffec04347950 */ /* 0x000fea0003c3ffff */
.L_x_43:
        /* <DEDUP_REMOVED lines=13> */
.L_x_217:


//--------------------- .text.initUnderflowScaling --------------------------
	.section	.text.initUnderflowScaling,"ax",@progbits
	.align	128
        .global         initUnderflowScaling
        .type           initUnderflowScaling,@function
        .size           initUnderflowScaling,(.L_x_227 - initUnderflowScaling)
        .other          initUnderflowScaling,@"STO_CUDA_ENTRY STV_DEFAULT"
initUnderflowScaling:
.text.initUnderflowScaling:
[----:B------:R-:W-:Y:S01]  /*0000*/  LDC R1, c[0x0][0x37c] ;  /* 0x0000df00ff017b82 */ /* 0x000fe20000000800 */
[----:B------:R-:W0:Y:S07]  /*0010*/  S2R R0, SR_TID.X ;  /* 0x0000000000007919 */ /* 0x000e2e0000002100 */
[----:B------:R-:W0:Y:S01]  /*0020*/  S2UR UR4, SR_CTAID.X ;  /* 0x00000000000479c3 */ /* 0x000e220000002500 */
[----:B------:R-:W1:Y:S07]  /*0030*/  LDCU UR5, c[0x0][0x390] ;  /* 0x00007200ff0577ac */ /* 0x000e6e0008000800 */
[----:B------:R-:W0:Y:S02]  /*0040*/  LDC R7, c[0x0][0x360] ;  /* 0x0000d800ff077b82 */ /* 0x000e240000000800 */
[----:B0-----:R-:W-:-:S05]  /*0050*/  IMAD R7, R7, UR4, R0 ;  /* 0x0000000407077c24 */ /* 0x001fca000f8e0200 */
[----:B-1----:R-:W-:-:S13]  /*0060*/  ISETP.GE.AND P0, PT, R7, UR5, PT ;  /* 0x0000000507007c0c */ /* 0x002fda000bf06270 */
[----:B------:R-:W-:Y:S05]  /*0070*/  @P0 EXIT ;  /* 0x000000000000094d */ /* 0x000fea0003800000 */
[----:B------:R-:W0:Y:S01]  /*0080*/  LDC.64 R2, c[0x0][0x380] ;  /* 0x0000e000ff027b82 */ /* 0x000e220000000a00 */
[----:B------:R-:W1:Y:S01]  /*0090*/  LDCU.64 UR4, c[0x0][0x358] ;  /* 0x00006b00ff0477ac */ /* 0x000e620008000a00 */
[----:B------:R-:W-:Y:S01]  /*00a0*/  HFMA2 R4, -RZ, RZ, 0, 0 ;  /* 0x00000000ff047431 */ /* 0x000fe200000001ff */
[----:B------:R-:W-:Y:S01]  /*00b0*/  MOV R5, 0x3ff00000 ;  /* 0x3ff0000000057802 */ /* 0x000fe20000000f00 */
[----:B0-----:R-:W-:-:S05]  /*00c0*/  IMAD.WIDE R2, R7, 0x8, R2 ;  /* 0x0000000807027825 */ /* 0x001fca00078e0202 */
[----:B-1----:R-:W-:Y:S01]  /*00d0*/  STG.E.64 desc[UR4][R2.64], R4 ;  /* 0x0000000402007986 */ /* 0x002fe2000c101b04 */
[----:B------:R-:W-:Y:S05]  /*00e0*/  EXIT ;  /* 0x000000000000794d */ /* 0x000fea0003800000 */
.L_x_44:
        /* <DEDUP_REMOVED lines=9> */
.L_x_227:


//--------------------- .text.transMatrixCalc     --------------------------
	.section	.text.transMatrixCalc,"ax",@progbits
	.align	128
        .global         transMatrixCalc
        .type           transMatrixCalc,@function
        .size           transMatrixCalc,(.L_x_228 - transMatrixCalc)
        .other          transMatrixCalc,@"STO_CUDA_ENTRY STV_DEFAULT"
transMatrixCalc:
.text.transMatrixCalc:
[----:B------:R-:W-:Y:S01]  /*0000*/  LDC R1, c[0x0][0x37c] ;  /* 0x0000df00ff017b82 */ /* 0x000fe20000000800 */
[----:B------:R-:W0:Y:S01]  /*0010*/  S2R R33, SR_TID.X ;  /* 0x0000000000217919 */ /* 0x000e220000002100 */
[----:B------:R-:W1:Y:S06]  /*0020*/  LDCU UR8, c[0x0][0x380] ;  /* 0x00007000ff0877ac */ /* 0x000e6c0008000800 */
[----:B------:R-:W0:Y:S01]  /*0030*/  LDC R0, c[0x0][0x360] ;  /* 0x0000d800ff007b82 */ /* 0x000e220000000800 */
[----:B------:R-:W-:Y:S01]  /*0040*/  CS2R R10, SRZ ;  /* 0x00000000000a7805 */ /* 0x000fe2000001ff00 */
[----:B------:R-:W2:Y:S01]  /*0050*/  S2R R32, SR_TID.Y ;  /* 0x0000000000207919 */ /* 0x000ea20000002200 */
[----:B------:R-:W-:Y:S01]  /*0060*/  CS2R R8, SRZ ;  /* 0x0000000000087805 */ /* 0x000fe2000001ff00 */
[----:B------:R-:W3:Y:S04]  /*0070*/  LDCU.64 UR10, c[0x0][0x358] ;  /* 0x00006b00ff0a77ac */ /* 0x000ee80008000a00 */
[----:B------:R-:W0:Y:S08]  /*0080*/  S2UR UR4, SR_CTAID.X ;  /* 0x00000000000479c3 */ /* 0x000e300000002500 */
[----:B------:R-:W2:Y:S01]  /*0090*/  S2UR UR5, SR_CTAID.Y ;  /* 0x00000000000579c3 */ /* 0x000ea20000002600 */
[----:B-1----:R-:W-:-:S07]  /*00a0*/  UISETP.GE.AND UP0, UPT, UR8, 0x1, UPT ;  /* 0x000000010800788c */ /* 0x002fce000bf06270 */
[----:B------:R-:W2:Y:S01]  /*00b0*/  LDC R3, c[0x0][0x364] ;  /* 0x0000d900ff037b82 */ /* 0x000ea20000000800 */
[----:B0-----:R-:W-:Y:S02]  /*00c0*/  IMAD R31, R0, UR4, R33 ;  /* 0x00000004001f7c24 */ /* 0x001fe4000f8e0221 */
[----:B--2---:R-:W-:Y:S01]  /*00d0*/  IMAD R30, R3, UR5, R32 ;  /* 0x00000005031e7c24 */ /* 0x004fe2000f8e0220 */
[----:B---3--:R-:W-:Y:S06]  /*00e0*/  BRA.U !UP0, `(.L_x_45) ;  /* 0x0000000908907547 */ /* 0x008fec000b800000 */
[----:B------:R-:W0:Y:S01]  /*00f0*/  LDC.64 R14, c[0x0][0x3c0] ;  /* 0x0000f000ff0e7b82 */ /* 0x000e220000000a00 */
[----:B------:R-:W0:Y:S01]  /*0100*/  LDCU.128 UR12, c[0x0][0x3b0] ;  /* 0x00007600ff0c77ac */ /* 0x000e220008000c00 */
[----:B------:R-:W-:Y:S02]  /*0110*/  CS2R R8, SRZ ;  /* 0x0000000000087805 */ /* 0x000fe4000001ff00 */
[----:B------:R-:W-:Y:S01]  /*0120*/  CS2R R10, SRZ ;  /* 0x00000000000a7805 */ /* 0x000fe2000001ff00 */
[----:B------:R-:W-:Y:S02]  /*0130*/  UMOV UR5, 0x400 ;  /* 0x0000040000057882 */ /* 0x000fe40000000000 */
[----:B------:R-:W-:Y:S01]  /*0140*/  UIADD3 UR4, UPT, UPT, UR5, 0x2000, URZ ;  /* 0x0000200005047890 */ /* 0x000fe2000fffe0ff */
[----:B------:R-:W1:Y:S08]  /*0150*/  S2UR UR6, SR_CgaCtaId ;  /* 0x00000000000679c3 */ /* 0x000e700000008800 */
[----:B------:R-:W2:Y:S01]  /*0160*/  LDC.64 R2, c[0x0][0x3c8] ;  /* 0x0000f200ff027b82 */ /* 0x000ea20000000a00 */
[----:B0-----:R-:W-:-:S02]  /*0170*/  DMUL R12, R14, UR12 ;  /* 0x0000000c0e0c7c28 */ /* 0x001fc40008000000 */
[----:B------:R-:W-:Y:S01]  /*0180*/  DMUL R14, R14, UR14 ;  /* 0x0000000e0e0e7c28 */ /* 0x000fe20008000000 */
[----:B-1----:R-:W-:Y:S02]  /*0190*/  ULEA UR7, UR6, UR4, 0x18 ;  /* 0x0000000406077291 */ /* 0x002fe4000f8ec0ff */
[----:B------:R-:W-:Y:S02]  /*01a0*/  ULEA UR6, UR6, UR5, 0x18 ;  /* 0x0000000506067291 */ /* 0x000fe4000f8ec0ff */
[----:B------:R-:W-:Y:S02]  /*01b0*/  UIADD3 UR4, UPT, UPT, UR8, 0x1f, URZ ;  /* 0x0000001f08047890 */ /* 0x000fe4000fffe0ff */
[----:B------:R-:W-:Y:S01]  /*01c0*/  LEA R7, R33, UR7, 0x3 ;  /* 0x0000000721077c11 */ /* 0x000fe2000f8e18ff */
[-C--:B--2---:R-:W-:Y:S01]  /*01d0*/  DMUL R12, R12, R2.reuse ;  /* 0x000000020c0c7228 */ /* 0x084fe20000000000 */
[----:B------:R-:W-:Y:S01]  /*01e0*/  LEA R6, R32, UR6, 0x8 ;  /* 0x0000000620067c11 */ /* 0x000fe2000f8e40ff */
[----:B------:R-:W-:-:S02]  /*01f0*/  DMUL R14, R14, R2 ;  /* 0x000000020e0e7228 */ /* 0x000fc40000000000 */
[----:B------:R-:W-:Y:S01]  /*0200*/  IMAD R5, R32, 0x100, R7 ;  /* 0x0000010020057824 */ /* 0x000fe200078e0207 */
[----:B------:R-:W-:-:S03]  /*0210*/  USHF.R.U32.HI UR5, URZ, 0x5, UR4 ;  /* 0x00000005ff057899 */ /* 0x000fc60008011604 */
[----:B------:R-:W-:-:S09]  /*0220*/  UMOV UR4, URZ ;  /* 0x000000ff00047c82 */ /* 0x000fd20008000000 */
.L_x_50:
[----:B0-----:R-:W0:Y:S01]  /*0230*/  LDC.64 R18, c[0x0][0x388] ;  /* 0x0000e200ff127b82 */ /* 0x001e220000000a00 */
[----:B------:R-:W1:Y:S01]  /*0240*/  LDCU UR8, c[0x0][0x380] ;  /* 0x00007000ff0877ac */ /* 0x000e620008000800 */
[----:B------:R-:W-:-:S06]  /*0250*/  USHF.L.U32 UR9, UR4, 0x5, URZ ;  /* 0x0000000504097899 */ /* 0x000fcc00080006ff */
[----:B------:R-:W2:Y:S01]  /*0260*/  LDC.64 R16, c[0x0][0x390] ;  /* 0x0000e400ff107b82 */ /* 0x000ea20000000a00 */
[----:B------:R-:W-:Y:S02]  /*0270*/  VIADD R21, R33, UR9 ;  /* 0x0000000921157c36 */ /* 0x000fe40008000000 */
[----:B------:R-:W-:-:S05]  /*0280*/  VIADD R0, R32, UR9 ;  /* 0x0000000920007c36 */ /* 0x000fca0008000000 */
[----:B------:R-:W3:Y:S01]  /*0290*/  LDC.64 R2, c[0x0][0x398] ;  /* 0x0000e600ff027b82 */ /* 0x000ee20000000a00 */
[----:B-1----:R-:W-:Y:S02]  /*02a0*/  IMAD R23, R30, UR8, R21 ;  /* 0x000000081e177c24 */ /* 0x002fe4000f8e0215 */
[----:B------:R-:W-:Y:S02]  /*02b0*/  IMAD R25, R0, UR8, R31 ;  /* 0x0000000800197c24 */ /* 0x000fe4000f8e021f */
[----:B0-----:R-:W-:-:S06]  /*02c0*/  IMAD.WIDE.U32 R18, R23, 0x8, R18 ;  /* 0x0000000817127825 */ /* 0x001fcc00078e0012 */
[----:B------:R-:W4:Y:S01]  /*02d0*/  LDG.E.64 R18, desc[UR10][R18.64] ;  /* 0x0000000a12127981 */ /* 0x000f22000c1e1b00 */
[----:B--2---:R-:W-:-:S06]  /*02e0*/  IMAD.WIDE R16, R25, 0x8, R16 ;  /* 0x0000000819107825 */ /* 0x004fcc00078e0210 */
[----:B------:R-:W2:Y:S01]  /*02f0*/  LDG.E.64 R16, desc[UR10][R16.64] ;  /* 0x0000000a10107981 */ /* 0x000ea2000c1e1b00 */
[----:B---3--:R-:W-:-:S06]  /*0300*/  IMAD.WIDE.U32 R2, R21, 0x8, R2 ;  /* 0x0000000815027825 */ /* 0x008fcc00078e0002 */
[----:B------:R-:W3:Y:S01]  /*0310*/  LDG.E.64 R2, desc[UR10][R2.64] ;  /* 0x0000000a02027981 */ /* 0x000ee2000c1e1b00 */
[----:B------:R-:W0:Y:S01]  /*0320*/  S2UR UR7, SR_CgaCtaId ;  /* 0x00000000000779c3 */ /* 0x000e220000008800 */
[----:B------:R-:W-:Y:S02]  /*0330*/  UMOV UR6, 0x400 ;  /* 0x0000040000067882 */ /* 0x000fe40000000000 */
[----:B------:R-:W-:Y:S01]  /*0340*/  UIADD3 UR6, UPT, UPT, UR6, 0x4000, URZ ;  /* 0x0000400006067890 */ /* 0x000fe2000fffe0ff */
[----:B------:R-:W-:-:S03]  /*0350*/  LEA R21, R33, R6, 0x3 ;  /* 0x0000000621157211 */ /* 0x000fc600078e18ff */
[----:B0-----:R-:W-:-:S06]  /*0360*/  ULEA UR6, UR7, UR6, 0x18 ;  /* 0x0000000607067291 */ /* 0x001fcc000f8ec0ff */
[----:B------:R-:W-:Y:S01]  /*0370*/  LEA R23, R33, UR6, 0x3 ;  /* 0x0000000621177c11 */ /* 0x000fe2000f8e18ff */
[----:B------:R-:W-:Y:S02]  /*0380*/  UISETP.GE.AND UP0, UPT, UR9, UR8, UPT ;  /* 0x000000080900728c */ /* 0x000fe4000bf06270 */
[----:B------:R-:W-:-:S04]  /*0390*/  UIADD3 UR4, UPT, UPT, UR4, 0x1, URZ ;  /* 0x0000000104047890 */ /* 0x000fc8000fffe0ff */
[----:B------:R-:W-:Y:S01]  /*03a0*/  UISETP.NE.AND UP1, UPT, UR4, UR5, UPT ;  /* 0x000000050400728c */ /* 0x000fe2000bf25270 */
[----:B----4-:R0:W-:Y:S04]  /*03b0*/  STS.64 [R21], R18 ;  /* 0x0000001215007388 */ /* 0x0101e80000000a00 */
[----:B--2---:R0:W-:Y:S04]  /*03c0*/  STS.64 [R5], R16 ;  /* 0x0000001005007388 */ /* 0x0041e80000000a00 */
[----:B---3--:R0:W-:Y:S01]  /*03d0*/  STS.64 [R23], R2 ;  /* 0x0000000217007388 */ /* 0x0081e20000000a00 */
[----:B------:R-:W-:Y:S06]  /*03e0*/  BAR.SYNC.DEFER_BLOCKING 0x0 ;  /* 0x0000000000007b1d */ /* 0x000fec0000010000 */
[----:B------:R-:W-:Y:S05]  /*03f0*/  BRA.U UP0, `(.L_x_46) ;  /* 0x0000000500c47547 */ /* 0x000fea000b800000 */
[----:B------:R-:W-:Y:S01]  /*0400*/  IMAD.U32 R4, RZ, RZ, UR9 ;  /* 0x00000009ff047e24 */ /* 0x000fe2000f8e00ff */
[----:B------:R-:W-:Y:S01]  /*0410*/  MOV R0, R7 ;  /* 0x0000000700007202 */ /* 0x000fe20000000f00 */
[----:B0-----:R-:W-:Y:S01]  /*0420*/  IMAD.MOV.U32 R3, RZ, RZ, 0x1 ;  /* 0x00000001ff037424 */ /* 0x001fe200078e00ff */
[----:B------:R-:W0:Y:S01]  /*0430*/  LDCU UR8, c[0x0][0x380] ;  /* 0x00007000ff0877ac */ /* 0x000e220008000800 */
[----:B------:R-:W-:-:S07]  /*0440*/  IMAD.MOV.U32 R2, RZ, RZ, R6 ;  /* 0x000000ffff027224 */ /* 0x000fce00078e0006 */
.L_x_49:
[----:B------:R-:W1:Y:S01]  /*0450*/  LDS.64 R24, [UR6] ;  /* 0x00000006ff187984 */ /* 0x000e620008000a00 */
[----:B------:R-:W-:Y:S01]  /*0460*/  IMAD.MOV.U32 R26, RZ, RZ, 0x652b82fe ;  /* 0x652b82feff1a7424 */ /* 0x000fe200078e00ff */
[----:B------:R-:W-:Y:S01]  /*0470*/  UMOV UR12, 0xfefa39ef ;  /* 0xfefa39ef000c7882 */ /* 0x000fe20000000000 */
[----:B------:R-:W-:Y:S01]  /*0480*/  IMAD.MOV.U32 R27, RZ, RZ, 0x3ff71547 ;  /* 0x3ff71547ff1b7424 */ /* 0x000fe200078e00ff */
[----:B------:R-:W-:Y:S01]  /*0490*/  UMOV UR13, 0x3fe62e42 ;  /* 0x3fe62e42000d7882 */ /* 0x000fe20000000000 */
        /* <DEDUP_REMOVED lines=20> */
[----:B-1----:R-:W-:-:S02]  /*05e0*/  DMUL R16, R12, R24 ;  /* 0x000000180c107228 */ /* 0x002fc40000000000 */
[----:B------:R-:W-:-:S06]  /*05f0*/  DMUL R24, R14, R24 ;  /* 0x000000180e187228 */ /* 0x000fcc0000000000 */
[-C--:B------:R-:W-:Y:S02]  /*0600*/  DFMA R18, R16, R26.reuse, 6.75539944105574400000e+15 ;  /* 0x433800001012742b */ /* 0x080fe4000000001a */
[----:B------:R-:W-:Y:S01]  /*0610*/  FSETP.GEU.AND P0, PT, |R17|, 4.1917929649353027344, PT ;  /* 0x4086232b1100780b */ /* 0x000fe20003f0e200 */
[----:B------:R-:W-:-:S05]  /*0620*/  DFMA R26, R24, R26, 6.75539944105574400000e+15 ;  /* 0x43380000181a742b */ /* 0x000fca000000001a */
[----:B------:R-:W-:-:S08]  /*0630*/  DADD R20, R18, -6.75539944105574400000e+15 ;  /* 0xc338000012147429 */ /* 0x000fd00000000000 */
[----:B------:R-:W-:-:S08]  /*0640*/  DFMA R28, R20, -UR12, R16 ;  /* 0x8000000c141c7c2b */ /* 0x000fd00008000010 */
[----:B------:R-:W-:Y:S01]  /*0650*/  DFMA R28, R20, -UR14, R28 ;  /* 0x8000000e141c7c2b */ /* 0x000fe2000800001c */
[----:B------:R-:W-:Y:S01]  /*0660*/  MOV R20, 0xfca213ea ;  /* 0xfca213ea00147802 */ /* 0x000fe20000000f00 */
[----:B------:R-:W-:-:S06]  /*0670*/  IMAD.MOV.U32 R21, RZ, RZ, 0x3e928af3 ;  /* 0x3e928af3ff157424 */ /* 0x000fcc00078e00ff */
[----:B------:R-:W-:-:S08]  /*0680*/  DFMA R22, R28, UR16, R20 ;  /* 0x000000101c167c2b */ /* 0x000fd00008000014 */
[----:B------:R-:W-:-:S08]  /*0690*/  DFMA R22, R28, R22, UR18 ;  /* 0x000000121c167e2b */ /* 0x000fd00008000016 */
[----:B------:R-:W-:-:S08]  /*06a0*/  DFMA R22, R28, R22, UR20 ;  /* 0x000000141c167e2b */ /* 0x000fd00008000016 */
[----:B------:R-:W-:-:S08]  /*06b0*/  DFMA R22, R28, R22, UR22 ;  /* 0x000000161c167e2b */ /* 0x000fd00008000016 */
[----:B------:R-:W-:-:S08]  /*06c0*/  DFMA R22, R28, R22, UR24 ;  /* 0x000000181c167e2b */ /* 0x000fd00008000016 */
[----:B------:R-:W-:-:S08]  /*06d0*/  DFMA R22, R28, R22, UR26 ;  /* 0x0000001a1c167e2b */ /* 0x000fd00008000016 */
[----:B------:R-:W-:-:S08]  /*06e0*/  DFMA R22, R28, R22, UR28 ;  /* 0x0000001c1c167e2b */ /* 0x000fd00008000016 */
[----:B------:R-:W-:-:S08]  /*06f0*/  DFMA R22, R28, R22, UR30 ;  /* 0x0000001e1c167e2b */ /* 0x000fd00008000016 */
[----:B------:R-:W-:-:S08]  /*0700*/  DFMA R22, R28, R22, UR32 ;  /* 0x000000201c167e2b */ /* 0x000fd00008000016 */
[----:B------:R-:W-:-:S08]  /*0710*/  DFMA R22, R28, R22, 1 ;  /* 0x3ff000001c16742b */ /* 0x000fd00000000016 */
[----:B------:R-:W-:-:S10]  /*0720*/  DFMA R22, R28, R22, 1 ;  /* 0x3ff000001c16742b */ /* 0x000fd40000000016 */
[----:B------:R-:W-:Y:S01]  /*0730*/  IMAD R29, R18, 0x100000, R23 ;  /* 0x00100000121d7824 */ /* 0x000fe200078e0217 */
[----:B------:R-:W-:Y:S01]  /*0740*/  MOV R28, R22 ;  /* 0x00000016001c7202 */ /* 0x000fe20000000f00 */
[----:B------:R-:W-:Y:S06]  /*0750*/  @!P0 BRA `(.L_x_47) ;  /* 0x0000000000348947 */ /* 0x000fec0003800000 */
[----:B------:R-:W-:Y:S01]  /*0760*/  FSETP.GEU.AND P1, PT, |R17|, 4.2275390625, PT ;  /* 0x408748001100780b */ /* 0x000fe20003f2e200 */
[C---:B------:R-:W-:Y:S02]  /*0770*/  DADD R28, R16.reuse, +INF ;  /* 0x7ff00000101c7429 */ /* 0x040fe40000000000 */
[----:B------:R-:W-:-:S08]  /*0780*/  DSETP.GEU.AND P0, PT, R16, RZ, PT ;  /* 0x000000ff1000722a */ /* 0x000fd00003f0e000 */
[----:B------:R-:W-:Y:S02]  /*0790*/  FSEL R28, R28, RZ, P0 ;  /* 0x000000ff1c1c7208 */ /* 0x000fe40000000000 */
[----:B------:R-:W-:Y:S01]  /*07a0*/  FSEL R29, R29, RZ, P0 ;  /* 0x000000ff1d1d7208 */ /* 0x000fe20000000000 */
[----:B------:R-:W-:Y:S06]  /*07b0*/  @P1 BRA `(.L_x_47) ;  /* 0x00000000001c1947 */ /* 0x000fec0003800000 */
[----:B------:R-:W-:Y:S02]  /*07c0*/  LEA.HI R16, R18, R18, RZ, 0x1 ;  /* 0x0000001212107211 */ /* 0x000fe400078f08ff */
[----:B------:R-:W-:Y:S02]  /*07d0*/  MOV R28, RZ ;  /* 0x000000ff001c7202 */ /* 0x000fe40000000f00 */
[----:B------:R-:W-:-:S05]  /*07e0*/  SHF.R.S32.HI R17, RZ, 0x1, R16 ;  /* 0x00000001ff117819 */ /* 0x000fca0000011410 */
[----:B------:R-:W-:Y:S02]  /*07f0*/  IMAD.IADD R18, R18, 0x1, -R17 ;  /* 0x0000000112127824 */ /* 0x000fe400078e0a11 */
[----:B------:R-:W-:-:S03]  /*0800*/  IMAD R23, R17, 0x100000, R23 ;  /* 0x0010000011177824 */ /* 0x000fc600078e0217 */
[----:B------:R-:W-:-:S06]  /*0810*/  LEA R29, R18, 0x3ff00000, 0x14 ;  /* 0x3ff00000121d7811 */ /* 0x000fcc00078ea0ff */
[----:B------:R-:W-:-:S11]  /*0820*/  DMUL R28, R22, R28 ;  /* 0x0000001c161c7228 */ /* 0x000fd60000000000 */
.L_x_47:
[----:B------:R-:W-:Y:S01]  /*0830*/  DADD R18, R26, -6.75539944105574400000e+15 ;  /* 0xc33800001a127429 */ /* 0x000fe20000000000 */
[----:B------:R-:W-:-:S07]  /*0840*/  FSETP.GEU.AND P0, PT, |R25|, 4.1917929649353027344, PT ;  /* 0x4086232b1900780b */ /* 0x000fce0003f0e200 */
[----:B------:R-:W-:-:S08]  /*0850*/  DFMA R16, R18, -UR12, R24 ;  /* 0x8000000c12107c2b */ /* 0x000fd00008000018 */
[----:B------:R-:W-:Y:S01]  /*0860*/  DFMA R16, R18, -UR14, R16 ;  /* 0x8000000e12107c2b */ /* 0x000fe20008000010 */
[----:B------:R-:W-:Y:S07]  /*0870*/  LDS.64 R18, [R0] ;  /* 0x0000000000127984 */ /* 0x000fee0000000a00 */
[C---:B------:R-:W-:Y:S01]  /*0880*/  DFMA R22, R16.reuse, UR16, R20 ;  /* 0x0000001010167c2b */ /* 0x040fe20008000014 */
[----:B------:R-:W1:Y:S07]  /*0890*/  LDS.64 R20, [R2] ;  /* 0x0000000002147984 */ /* 0x000e6e0000000a00 */
[----:B------:R-:W-:-:S08]  /*08a0*/  DFMA R22, R16, R22, UR18 ;  /* 0x0000001210167e2b */ /* 0x000fd00008000016 */
[----:B------:R-:W-:-:S08]  /*08b0*/  DFMA R22, R16, R22, UR20 ;  /* 0x0000001410167e2b */ /* 0x000fd00008000016 */
[----:B------:R-:W-:-:S08]  /*08c0*/  DFMA R22, R16, R22, UR22 ;  /* 0x0000001610167e2b */ /* 0x000fd00008000016 */
[----:B------:R-:W-:-:S08]  /*08d0*/  DFMA R22, R16, R22, UR24 ;  /* 0x0000001810167e2b */ /* 0x000fd00008000016 */
[----:B------:R-:W-:Y:S02]  /*08e0*/  DFMA R22, R16, R22, UR26 ;  /* 0x0000001a10167e2b */ /* 0x000fe40008000016 */
[----:B-1----:R-:W-:-:S06]  /*08f0*/  DMUL R28, R20, R28 ;  /* 0x0000001c141c7228 */ /* 0x002fcc0000000000 */
[----:B------:R-:W-:Y:S02]  /*0900*/  DFMA R22, R16, R22, UR28 ;  /* 0x0000001c10167e2b */ /* 0x000fe40008000016 */
[----:B------:R-:W-:-:S06]  /*0910*/  DFMA R10, R28, R18, R10 ;  /* 0x000000121c0a722b */ /* 0x000fcc000000000a */
[----:B------:R-:W-:-:S08]  /*0920*/  DFMA R22, R16, R22, UR30 ;  /* 0x0000001e10167e2b */ /* 0x000fd00008000016 */
[----:B------:R-:W-:-:S08]  /*0930*/  DFMA R22, R16, R22, UR32 ;  /* 0x0000002010167e2b */ /* 0x000fd00008000016 */
[----:B------:R-:W-:-:S08]  /*0940*/  DFMA R22, R16, R22, 1 ;  /* 0x3ff000001016742b */ /* 0x000fd00000000016 */
[----:B------:R-:W-:-:S10]  /*0950*/  DFMA R22, R16, R22, 1 ;  /* 0x3ff000001016742b */ /* 0x000fd40000000016 */
[----:B------:R-:W-:Y:S02]  /*0960*/  IMAD R17, R26, 0x100000, R23 ;  /* 0x001000001a117824 */ /* 0x000fe400078e0217 */
[----:B------:R-:W-:Y:S01]  /*0970*/  IMAD.MOV.U32 R16, RZ, RZ, R22 ;  /* 0x000000ffff107224 */ /* 0x000fe200078e0016 */
[----:B------:R-:W-:Y:S06]  /*0980*/  @!P0 BRA `(.L_x_48) ;  /* 0x0000000000348947 */ /* 0x000fec0003800000 */
[----:B------:R-:W-:Y:S01]  /*0990*/  FSETP.GEU.AND P1, PT, |R25|, 4.2275390625, PT ;  /* 0x408748001900780b */ /* 0x000fe20003f2e200 */
[C---:B------:R-:W-:Y:S02]  /*09a0*/  DADD R16, R24.reuse, +INF ;  /* 0x7ff0000018107429 */ /* 0x040fe40000000000 */
[----:B------:R-:W-:-:S08]  /*09b0*/  DSETP.GEU.AND P0, PT, R24, RZ, PT ;  /* 0x000000ff1800722a */ /* 0x000fd00003f0e000 */
[----:B------:R-:W-:Y:S02]  /*09c0*/  FSEL R16, R16, RZ, P0 ;  /* 0x000000ff10107208 */ /* 0x000fe40000000000 */
[----:B------:R-:W-:Y:S01]  /*09d0*/  FSEL R17, R17, RZ, P0 ;  /* 0x000000ff11117208 */ /* 0x000fe20000000000 */
[----:B------:R-:W-:Y:S06]  /*09e0*/  @P1 BRA `(.L_x_48) ;  /* 0x00000000001c1947 */ /* 0x000fec0003800000 */
[----:B------:R-:W-:-:S04]  /*09f0*/  LEA.HI R16, R26, R26, RZ, 0x1 ;  /* 0x0000001a1a107211 */ /* 0x000fc800078f08ff */
[----:B------:R-:W-:-:S04]  /*0a00*/  SHF.R.S32.HI R17, RZ, 0x1, R16 ;  /* 0x00000001ff117819 */ /* 0x000fc80000011410 */
[----:B------:R-:W-:Y:S01]  /*0a10*/  IADD3 R16, PT, PT, R26, -R17, RZ ;  /* 0x800000111a107210 */ /* 0x000fe20007ffe0ff */
[----:B------:R-:W-:-:S03]  /*0a20*/  IMAD R23, R17, 0x100000, R23 ;  /* 0x0010000011177824 */ /* 0x000fc600078e0217 */
[----:B------:R-:W-:Y:S01]  /*0a30*/  LEA R17, R16, 0x3ff00000, 0x14 ;  /* 0x3ff0000010117811 */ /* 0x000fe200078ea0ff */
[----:B------:R-:W-:-:S06]  /*0a40*/  IMAD.MOV.U32 R16, RZ, RZ, RZ ;  /* 0x000000ffff107224 */ /* 0x000fcc00078e00ff */
[----:B------:R-:W-:-:S11]  /*0a50*/  DMUL R16, R22, R16 ;  /* 0x0000001016107228 */ /* 0x000fd60000000000 */
.L_x_48:
[----:B------:R-:W-:Y:S01]  /*0a60*/  DMUL R16, R20, R16 ;  /* 0x0000001014107228 */ /* 0x000fe20000000000 */
[----:B------:R-:W-:Y:S01]  /*0a70*/  VIADD R4, R4, 0x1 ;  /* 0x0000000104047836 */ /* 0x000fe20000000000 */
[C---:B------:R-:W-:Y:S01]  /*0a80*/  IADD3 R20, PT, PT, R3.reuse, -0x1, RZ ;  /* 0xffffffff03147810 */ /* 0x040fe20007ffe0ff */
[----:B------:R-:W-:Y:S01]  /*0a90*/  UIADD3 UR6, UPT, UPT, UR6, 0x8, URZ ;  /* 0x0000000806067890 */ /* 0x000fe2000fffe0ff */
[----:B------:R-:W-:Y:S01]  /*0aa0*/  VIADD R0, R0, 0x100 ;  /* 0x0000010000007836 */ /* 0x000fe20000000000 */
[----:B------:R-:W-:Y:S01]  /*0ab0*/  IADD3 R2, PT, PT, R2, 0x8, RZ ;  /* 0x0000000802027810 */ /* 0x000fe20007ffe0ff */
[----:B------:R-:W-:Y:S01]  /*0ac0*/  VIADD R3, R3, 0x1 ;  /* 0x0000000103037836 */ /* 0x000fe20000000000 */
[----:B------:R-:W-:Y:S01]  /*0ad0*/  ISETP.LT.U32.AND P1, PT, R20, 0x1f, PT ;  /* 0x0000001f1400780c */ /* 0x000fe20003f21070 */
[----:B------:R-:W-:Y:S01]  /*0ae0*/  DFMA R8, R18, R16, R8 ;  /* 0x000000101208722b */ /* 0x000fe20000000008 */
[----:B0-----:R-:W-:-:S13]  /*0af0*/  ISETP.GE.AND P0, PT, R4, UR8, PT ;  /* 0x0000000804007c0c */ /* 0x001fda000bf06270 */
[----:B------:R-:W-:Y:S05]  /*0b00*/  @!P0 BRA P1, `(.L_x_49) ;  /* 0xfffffff800508947 */ /* 0x000fea000083ffff */
.L_x_46:
[----:B------:R-:W-:Y:S06]  /*0b10*/  BAR.SYNC.DEFER_BLOCKING 0x0 ;  /* 0x0000000000007b1d */ /* 0x000fec0000010000 */
[----:B------:R-:W-:Y:S05]  /*0b20*/  BRA.U UP1, `(.L_x_50) ;  /* 0xfffffff501c07547 */ /* 0x000fea000b83ffff */
.L_x_45:
[----:B------:R-:W-:-:S04]  /*0b30*/  VIMNMX R0, PT, PT, R31, R30, !PT ;  /* 0x0000001e1f007248 */ /* 0x000fc80007fe0100 */
[----:B------:R-:W-:-:S13]  /*0b40*/  ISETP.GE.AND P0, PT, R0, UR8, PT ;  /* 0x0000000800007c0c */ /* 0x000fda000bf06270 */
[----:B------:R-:W-:Y:S05]  /*0b50*/  @P0 EXIT ;  /* 0x000000000000094d */ /* 0x000fea0003800000 */
[----:B------:R-:W1:Y:S01]  /*0b60*/  LDC R7, c[0x0][0x3d0] ;  /* 0x0000f400ff077b82 */ /* 0x000e620000000800 */
[----:B------:R-:W-:Y:S02]  /*0b70*/  UIMAD UR4, UR8, UR8, URZ ;  /* 0x00000008080472a4 */ /* 0x000fe4000f8e02ff */
[----:B------:R-:W-:-:S05]  /*0b80*/  IMAD R30, R30, UR8, R31 ;  /* 0x000000081e1e7c24 */ /* 0x000fca000f8e021f */
[----:B0-----:R-:W0:Y:S08]  /*0b90*/  LDC.64 R2, c[0x0][0x3a0] ;  /* 0x0000e800ff027b82 */ /* 0x001e300000000a00 */
[----:B------:R-:W2:Y:S01]  /*0ba0*/  LDC.64 R4, c[0x0][0x3a8] ;  /* 0x0000ea00ff047b82 */ /* 0x000ea20000000a00 */
[----:B-1----:R-:W-:-:S04]  /*0bb0*/  IMAD R7, R7, UR4, R30 ;  /* 0x0000000407077c24 */ /* 0x002fc8000f8e021e */
[----:B0-----:R-:W-:-:S05]  /*0bc0*/  IMAD.WIDE R2, R7, 0x8, R2 ;  /* 0x0000000807027825 */ /* 0x001fca00078e0202 */
[----:B------:R-:W-:Y:S01]  /*0bd0*/  STG.E.64 desc[UR10][R2.64], R10 ;  /* 0x0000000a02007986 */ /* 0x000fe2000c101b0a */
[----:B--2---:R-:W-:-:S05]  /*0be0*/  IMAD.WIDE R4, R7, 0x8, R4 ;  /* 0x0000000807047825 */ /* 0x004fca00078e0204 */
[----:B------:R-:W-:Y:S01]  /*0bf0*/  STG.E.64 desc[UR10][R4.64], R8 ;  /* 0x0000000804007986 */ /* 0x000fe2000c101b0a */
[----:B------:R-:W-:Y:S05]  /*0c00*/  EXIT ;  /* 0x000000000000794d */ /* 0x000fea0003800000 */
.L_x_51:
        /* <DEDUP_REMOVED lines=15> */
.L_x_228:


//--------------------- .text.GTRGPU              --------------------------
	.section	.text.GTRGPU,"ax",@progbits
	.align	128
        .global         GTRGPU
        .type           GTRGPU,@function
        .size           GTRGPU,(.L_x_218 - GTRGPU)
        .other          GTRGPU,@"STO_CUDA_ENTRY STV_DEFAULT"
GTRGPU:
.text.GTRGPU:
[----:B------:R-:W-:Y:S01]  /*0000*/  LDC R1, c[0x0][0x37c] ;  /* 0x0000df00ff017b82 */ /* 0x000fe20000000800 */
[----:B------:R-:W0:Y:S01]  /*0010*/  S2R R0, SR_TID.X ;  /* 0x0000000000007919 */ /* 0x000e220000002100 */
[----:B------:R-:W0:Y:S06]  /*0020*/  LDCU UR16, c[0x0][0x360] ;  /* 0x00006c00ff1077ac */ /* 0x000e2c0008000800 */
[----:B------:R-:W1:Y:S01]  /*0030*/  S2UR UR15, SR_CTAID.Y ;  /* 0x00000000000f79c3 */ /* 0x000e620000002600 */
[----:B------:R-:W0:Y:S01]  /*0040*/  S2R R3, SR_CTAID.X ;  /* 0x0000000000037919 */ /* 0x000e220000002500 */
[----:B------:R-:W2:Y:S01]  /*0050*/  LDCU UR4, c[0x0][0x388] ;  /* 0x00007100ff0477ac */ /* 0x000ea20008000800 */
[----:B------:R-:W1:Y:S01]  /*0060*/  S2R R13, SR_TID.Y ;  /* 0x00000000000d7919 */ /* 0x000e620000002200 */
[----:B------:R-:W3:Y:S04]  /*0070*/  LDCU.64 UR10, c[0x0][0x358] ;  /* 0x00006b00ff0a77ac */ /* 0x000ee80008000a00 */
[----:B------:R-:W1:Y:S08]  /*0080*/  LDC R14, c[0x0][0x384] ;  /* 0x0000e100ff0e7b82 */ /* 0x000e700000000800 */
[----:B------:R-:W4:Y:S08]  /*0090*/  LDC.64 R4, c[0x0][0x390] ;  /* 0x0000e400ff047b82 */ /* 0x000f300000000a00 */
[----:B------:R-:W5:Y:S01]  /*00a0*/  LDC.64 R6, c[0x0][0x398] ;  /* 0x0000e600ff067b82 */ /* 0x000f620000000a00 */
[----:B0-----:R-:W-:-:S02]  /*00b0*/  IMAD R2, R3, UR16, R0 ;  /* 0x0000001003027c24 */ /* 0x001fc4000f8e0200 */
[----:B-1----:R-:W-:-:S03]  /*00c0*/  IMAD R11, R14, UR15, R13 ;  /* 0x0000000f0e0b7c24 */ /* 0x002fc6000f8e020d */
[----:B--2---:R-:W-:Y:S01]  /*00d0*/  ISETP.GE.AND P0, PT, R2, UR4, PT ;  /* 0x0000000402007c0c */ /* 0x004fe2000bf06270 */
[----:B------:R-:W-:-:S12]  /*00e0*/  IMAD R3, R11, UR4, R2 ;  /* 0x000000040b037c24 */ /* 0x000fd8000f8e0202 */
[----:B----4-:R-:W-:-:S04]  /*00f0*/  @!P0 IMAD.WIDE R4, R3, 0x4, R4 ;  /* 0x0000000403048825 */ /* 0x010fc800078e0204 */
[----:B-----5:R-:W-:Y:S02]  /*0100*/  @!P0 IMAD.WIDE R6, R3, 0x4, R6 ;  /* 0x0000000403068825 */ /* 0x020fe400078e0206 */
[----:B---3--:R-:W2:Y:S04]  /*0110*/  @!P0 LDG.E R4, desc[UR10][R4.64] ;  /* 0x0000000a04048981 */ /* 0x008ea8000c1e1900 */
[----:B------:R-:W3:Y:S01]  /*0120*/  @!P0 LDG.E R6, desc[UR10][R6.64] ;  /* 0x0000000a06068981 */ /* 0x000ee2000c1e1900 */
[----:B------:R-:W-:Y:S01]  /*0130*/  @!P0 MOV R8, 0x400 ;  /* 0x0000040000088802 */ /* 0x000fe20000000f00 */
[----:B------:R-:W0:Y:S04]  /*0140*/  @!P0 S2R R17, SR_CgaCtaId ;  /* 0x0000000000118919 */ /* 0x000e280000008800 */
[----:B------:R-:W-:-:S02]  /*0150*/  @!P0 VIADD R9, R8, 0x2000 ;  /* 0x0000200008098836 */ /* 0x000fc40000000000 */
[----:B------:R-:W-:Y:S02]  /*0160*/  @!P0 VIADD R10, R8, 0x3000 ;  /* 0x00003000080a8836 */ /* 0x000fe40000000000 */
[----:B------:R-:W-:Y:S01]  /*0170*/  @!P0 IMAD R8, R13, UR16, R0 ;  /* 0x000000100d088c24 */ /* 0x000fe2000f8e0200 */
[C---:B0-----:R-:W-:Y:S02]  /*0180*/  @!P0 LEA R9, R17.reuse, R9, 0x18 ;  /* 0x0000000911098211 */ /* 0x041fe400078ec0ff */
[----:B------:R-:W-:-:S03]  /*0190*/  @!P0 LEA R17, R17, R10, 0x18 ;  /* 0x0000000a11118211 */ /* 0x000fc600078ec0ff */
[C---:B------:R-:W-:Y:S02]  /*01a0*/  @!P0 IMAD R15, R8.reuse, 0x4, R9 ;  /* 0x00000004080f8824 */ /* 0x040fe400078e0209 */
[----:B------:R-:W-:Y:S01]  /*01b0*/  @!P0 IMAD R17, R8, 0x4, R17 ;  /* 0x0000000408118824 */ /* 0x000fe200078e0211 */
[----:B------:R-:W-:Y:S02]  /*01c0*/  CS2R R8, SRZ ;  /* 0x0000000000087805 */ /* 0x000fe4000001ff00 */
[----:B--2---:R0:W-:Y:S04]  /*01d0*/  @!P0 STS [R15], R4 ;  /* 0x000000040f008388 */ /* 0x0041e80000000800 */
[----:B---3--:R0:W-:Y:S01]  /*01e0*/  @!P0 STS [R17], R6 ;  /* 0x0000000611008388 */ /* 0x0081e20000000800 */
[----:B------:R-:W-:-:S13]  /*01f0*/  ISETP.GE.AND P0, PT, R14, 0x1, PT ;  /* 0x000000010e00780c */ /* 0x000fda0003f06270 */
[----:B0-----:R-:W-:Y:S05]  /*0200*/  @!P0 BRA `(.L_x_52) ;  /* 0x0000000800fc8947 */ /* 0x001fea0003800000 */
[----:B------:R-:W0:Y:S01]  /*0210*/  S2UR UR7, SR_CgaCtaId ;  /* 0x00000000000779c3 */ /* 0x000e220000008800 */
[----:B------:R-:W-:Y:S01]  /*0220*/  UMOV UR6, 0x400 ;  /* 0x0000040000067882 */ /* 0x000fe20000000000 */
[C---:B------:R-:W-:Y:S01]  /*0230*/  ISETP.GE.U32.AND P0, PT, R14.reuse, 0x4, PT ;  /* 0x000000040e00780c */ /* 0x040fe20003f06070 */
[----:B------:R-:W-:Y:S01]  /*0240*/  UIADD3 UR4, UPT, UPT, UR6, 0x5200, URZ ;  /* 0x0000520006047890 */ /* 0x000fe2000fffe0ff */
[----:B------:R-:W-:Y:S01]  /*0250*/  IMAD R4, R11, R14, RZ ;  /* 0x0000000e0b047224 */ /* 0x000fe200078e02ff */
[----:B------:R-:W-:Y:S01]  /*0260*/  UIADD3 UR5, UPT, UPT, UR6, 0x5000, URZ ;  /* 0x0000500006057890 */ /* 0x000fe2000fffe0ff */
[----:B------:R-:W-:Y:S01]  /*0270*/  LOP3.LUT R5, R14, 0x3, RZ, 0xc0, !PT ;  /* 0x000000030e057812 */ /* 0x000fe200078ec0ff */
[----:B------:R-:W-:Y:S01]  /*0280*/  IMAD.MOV.U32 R7, RZ, RZ, RZ ;  /* 0x000000ffff077224 */ /* 0x000fe200078e00ff */
[----:B------:R-:W-:Y:S02]  /*0290*/  CS2R R10, SRZ ;  /* 0x00000000000a7805 */ /* 0x000fe4000001ff00 */
[----:B------:R-:W-:Y:S01]  /*02a0*/  CS2R R8, SRZ ;  /* 0x0000000000087805 */ /* 0x000fe2000001ff00 */
[----:B0-----:R-:W-:-:S02]  /*02b0*/  ULEA UR4, UR7, UR4, 0x18 ;  /* 0x0000000407047291 */ /* 0x001fc4000f8ec0ff */
[----:B------:R-:W-:-:S04]  /*02c0*/  ULEA UR5, UR7, UR5, 0x18 ;  /* 0x0000000507057291 */ /* 0x000fc8000f8ec0ff */
[C---:B------:R-:W-:Y:S02]  /*02d0*/  LEA R6, R13.reuse, UR4, 0x3 ;  /* 0x000000040d067c11 */ /* 0x040fe4000f8e18ff */
[----:B------:R-:W-:Y:S01]  /*02e0*/  LEA R22, R13, UR5, 0x3 ;  /* 0x000000050d167c11 */ /* 0x000fe2000f8e18ff */
[----:B------:R-:W-:Y:S06]  /*02f0*/  @!P0 BRA `(.L_x_53) ;  /* 0x0000000400fc8947 */ /* 0x000fec0003800000 */
[----:B------:R-:W0:Y:S01]  /*0300*/  LDC.64 R12, c[0x0][0x3a8] ;  /* 0x0000ea00ff0c7b82 */ /* 0x000e220000000a00 */
[----:B------:R-:W-:Y:S01]  /*0310*/  UIADD3 UR4, UPT, UPT, UR6, 0x3000, URZ ;  /* 0x0000300006047890 */ /* 0x000fe2000fffe0ff */
[----:B------:R-:W-:Y:S01]  /*0320*/  LOP3.LUT R7, R14, 0x7ffffffc, RZ, 0xc0, !PT ;  /* 0x7ffffffc0e077812 */ /* 0x000fe200078ec0ff */
[----:B------:R-:W-:Y:S01]  /*0330*/  UIADD3 UR6, UPT, UPT, UR6, 0x2000, URZ ;  /* 0x0000200006067890 */ /* 0x000fe2000fffe0ff */
[----:B------:R-:W-:Y:S01]  /*0340*/  IMAD.SHL.U32 R23, R0, 0x4, RZ ;  /* 0x0000000400177824 */ /* 0x000fe200078e00ff */
[----:B------:R-:W-:Y:S01]  /*0350*/  ULEA UR4, UR7, UR4, 0x18 ;  /* 0x0000000407047291 */ /* 0x000fe2000f8ec0ff */
[----:B------:R-:W-:Y:S01]  /*0360*/  IMAD.MOV.U32 R25, RZ, RZ, R4 ;  /* 0x000000ffff197224 */ /* 0x000fe200078e0004 */
[----:B------:R-:W-:Y:S01]  /*0370*/  ULEA UR6, UR7, UR6, 0x18 ;  /* 0x0000000607067291 */ /* 0x000fe2000f8ec0ff */
[----:B------:R-:W-:Y:S01]  /*0380*/  CS2R R10, SRZ ;  /* 0x00000000000a7805 */ /* 0x000fe2000001ff00 */
[----:B------:R-:W-:Y:S01]  /*0390*/  IMAD.MOV R24, RZ, RZ, -R7 ;  /* 0x000000ffff187224 */ /* 0x000fe200078e0a07 */
[----:B------:R-:W-:-:S02]  /*03a0*/  UIMAD UR9, UR16, 0xc, UR4 ;  /* 0x0000000c100978a4 */ /* 0x000fc4000f8e0204 */
[----:B------:R-:W-:Y:S01]  /*03b0*/  ULEA UR13, UR16, UR4, 0x3 ;  /* 0x00000004100d7291 */ /* 0x000fe2000f8e18ff */
[----:B------:R-:W1:Y:S01]  /*03c0*/  LDCU UR17, c[0x0][0x38c] ;  /* 0x00007180ff1177ac */ /* 0x000e620008000800 */
[----:B------:R-:W-:Y:S02]  /*03d0*/  UIMAD UR12, UR16, 0xc, UR6 ;  /* 0x0000000c100c78a4 */ /* 0x000fe4000f8e0206 */
[----:B------:R-:W-:Y:S02]  /*03e0*/  ULEA UR14, UR16, UR6, 0x3 ;  /* 0x00000006100e7291 */ /* 0x000fe4000f8e18ff */
[----:B------:R-:W-:Y:S02]  /*03f0*/  ULEA UR4, UR16, UR4, 0x2 ;  /* 0x0000000410047291 */ /* 0x000fe4000f8e10ff */
[----:B------:R-:W-:-:S12]  /*0400*/  ULEA UR5, UR16, UR6, 0x2 ;  /* 0x0000000610057291 */ /* 0x000fd8000f8e10ff */
.L_x_74:
[----:B--2---:R-:W2:Y:S01]  /*0410*/  LDC.64 R16, c[0x0][0x3b0] ;  /* 0x0000ec00ff107b82 */ /* 0x004ea20000000a00 */
[----:B------:R-:W-:Y:S01]  /*0420*/  ISETP.NE.AND P1, PT, R0, 0x1, PT ;  /* 0x000000010000780c */ /* 0x000fe20003f25270 */
[----:B------:R-:W-:Y:S01]  /*0430*/  VIADD R24, R24, 0x4 ;  /* 0x0000000418187836 */ /* 0x000fe20000000000 */
[----:B------:R-:W-:Y:S01]  /*0440*/  BSSY.RECONVERGENT B0, `(.L_x_54) ;  /* 0x000000c000007945 */ /* 0x000fe20003800200 */
[----:B0-----:R-:W-:-:S03]  /*0450*/  IMAD.WIDE R14, R25, 0x8, R12 ;  /* 0x00000008190e7825 */ /* 0x001fc600078e020c */
[----:B------:R-:W-:Y:S01]  /*0460*/  ISETP.NE.AND P0, PT, R24, RZ, PT ;  /* 0x000000ff1800720c */ /* 0x000fe20003f05270 */
[----:B--2---:R-:W-:-:S06]  /*0470*/  IMAD.WIDE R16, R25, 0x8, R16 ;  /* 0x0000000819107825 */ /* 0x004fcc00078e0210 */
[----:B-1-3--:R-:W-:Y:S06]  /*0480*/  @!P1 BRA `(.L_x_55) ;  /* 0x0000000000149947 */ /* 0x00afec0003800000 */
[----:B------:R-:W-:-:S13]  /*0490*/  ISETP.NE.AND P1, PT, R0, RZ, PT ;  /* 0x000000ff0000720c */ /* 0x000fda0003f25270 */
[----:B------:R-:W-:Y:S05]  /*04a0*/  @P1 BRA `(.L_x_56) ;  /* 0x0000000000141947 */ /* 0x000fea0003800000 */
[----:B------:R-:W2:Y:S04]  /*04b0*/  LDG.E.64 R18, desc[UR10][R14.64] ;  /* 0x0000000a0e127981 */ /* 0x000ea8000c1e1b00 */
[----:B--2---:R2:W-:Y:S01]  /*04c0*/  STS.64 [R22], R18 ;  /* 0x0000001216007388 */ /* 0x0045e20000000a00 */
[----:B------:R-:W-:Y:S05]  /*04d0*/  BRA `(.L_x_56) ;  /* 0x0000000000087947 */ /* 0x000fea0003800000 */
.L_x_55:
[----:B------:R-:W2:Y:S04]  /*04e0*/  LDG.E.64 R18, desc[UR10][R16.64] ;  /* 0x0000000a10127981 */ /* 0x000ea8000c1e1b00 */
[----:B--2---:R0:W-:Y:S02]  /*04f0*/  STS.64 [R6], R18 ;  /* 0x0000001206007388 */ /* 0x0041e40000000a00 */
.L_x_56:
[----:B-1----:R-:W-:Y:S05]  /*0500*/  BSYNC.RECONVERGENT B0 ;  /* 0x0000000000007941 */ /* 0x002fea0003800200 */
.L_x_54:
[----:B------:R-:W-:Y:S01]  /*0510*/  BAR.SYNC.DEFER_BLOCKING 0x0 ;  /* 0x0000000000007b1d */ /* 0x000fe20000010000 */
[----:B------:R-:W-:-:S05]  /*0520*/  ISETP.GE.AND P1, PT, R2, UR17, PT ;  /* 0x0000001102007c0c */ /* 0x000fca000bf26270 */
[----:B------:R-:W-:Y:S08]  /*0530*/  BSSY.RECONVERGENT B0, `(.L_x_57) ;  /* 0x0000010000007945 */ /* 0x000ff00003800200 */
[----:B------:R-:W-:Y:S05]  /*0540*/  @P1 BRA `(.L_x_58) ;  /* 0x0000000000381947 */ /* 0x000fea0003800000 */
[----:B------:R-:W1:Y:S01]  /*0550*/  S2UR UR8, SR_CgaCtaId ;  /* 0x00000000000879c3 */ /* 0x000e620000008800 */
[----:B------:R-:W-:Y:S01]  /*0560*/  UMOV UR6, 0x400 ;  /* 0x0000040000067882 */ /* 0x000fe20000000000 */
[----:B0-2---:R-:W-:Y:S01]  /*0570*/  LDS.64 R18, [R22] ;  /* 0x0000000016127984 */ /* 0x005fe20000000a00 */
[----:B------:R-:W-:Y:S02]  /*0580*/  UIADD3 UR7, UPT, UPT, UR6, 0x2000, URZ ;  /* 0x0000200006077890 */ /* 0x000fe4000fffe0ff */
[----:B------:R-:W-:Y:S02]  /*0590*/  UIADD3 UR6, UPT, UPT, UR6, 0x3000, URZ ;  /* 0x0000300006067890 */ /* 0x000fe4000fffe0ff */
[----:B-1----:R-:W-:Y:S02]  /*05a0*/  ULEA UR7, UR8, UR7, 0x18 ;  /* 0x0000000708077291 */ /* 0x002fe4000f8ec0ff */
[----:B------:R-:W-:-:S07]  /*05b0*/  ULEA UR6, UR8, UR6, 0x18 ;  /* 0x0000000608067291 */ /* 0x000fce000f8ec0ff */
[----:B------:R-:W0:Y:S04]  /*05c0*/  LDS R26, [R23+UR7] ;  /* 0x00000007171a7984 */ /* 0x000e280008000800 */
[----:B------:R-:W1:Y:S01]  /*05d0*/  LDS R27, [R23+UR6] ;  /* 0x00000006171b7984 */ /* 0x000e620008000800 */
[----:B0-----:R-:W0:Y:S02]  /*05e0*/  F2F.F64.F32 R20, R26 ;  /* 0x0000001a00147310 */ /* 0x001e240000201800 */
[----:B0-----:R-:W-:Y:S01]  /*05f0*/  DFMA R8, R20, R18, R8 ;  /* 0x000000121408722b */ /* 0x001fe20000000008 */
[----:B------:R-:W0:Y:S05]  /*0600*/  LDS.64 R18, [R6] ;  /* 0x0000000006127984 */ /* 0x000e2a0000000a00 */
[----:B-1----:R-:W0:Y:S02]  /*0610*/  F2F.F64.F32 R20, R27 ;  /* 0x0000001b00147310 */ /* 0x002e240000201800 */
[----:B0-----:R-:W-:-:S11]  /*0620*/  DFMA R10, R20, R18, R10 ;  /* 0x00000012140a722b */ /* 0x001fd6000000000a */
.L_x_58:
[----:B------:R-:W-:Y:S05]  /*0630*/  BSYNC.RECONVERGENT B0 ;  /* 0x0000000000007941 */ /* 0x000fea0003800200 */
.L_x_57:
[----:B------:R-:W-:Y:S01]  /*0640*/  BAR.SYNC.DEFER_BLOCKING 0x0 ;  /* 0x0000000000007b1d */ /* 0x000fe20000010000 */
[----:B------:R-:W-:-:S05]  /*0650*/  ISETP.NE.AND P2, PT, R0, RZ, PT ;  /* 0x000000ff0000720c */ /* 0x000fca0003f45270 */
[----:B------:R-:W-:Y:S08]  /*0660*/  BSSY.RECONVERGENT B0, `(.L_x_59) ;  /* 0x0000009000007945 */ /* 0x000ff00003800200 */
[----:B------:R-:W-:Y:S05]  /*0670*/  @!P2 BRA `(.L_x_60) ;  /* 0x000000000014a947 */ /* 0x000fea0003800000 */
[----:B------:R-:W-:-:S13]  /*0680*/  ISETP.NE.AND P3, PT, R0, 0x1, PT ;  /* 0x000000010000780c */ /* 0x000fda0003f65270 */
[----:B------:R-:W-:Y:S05]  /*0690*/  @P3 BRA `(.L_x_61) ;  /* 0x0000000000143947 */ /* 0x000fea0003800000 */
[----:B0-2---:R-:W2:Y:S04]  /*06a0*/  LDG.E.64 R18, desc[UR10][R16.64+0x8] ;  /* 0x0000080a10127981 */ /* 0x005ea8000c1e1b00 */
[----:B--2---:R1:W-:Y:S01]  /*06b0*/  STS.64 [R6], R18 ;  /* 0x0000001206007388 */ /* 0x0043e20000000a00 */
[----:B------:R-:W-:Y:S05]  /*06c0*/  BRA `(.L_x_61) ;  /* 0x0000000000087947 */ /* 0x000fea0003800000 */
.L_x_60:
[----:B0-2---:R-:W2:Y:S04]  /*06d0*/  LDG.E.64 R18, desc[UR10][R14.64+0x8] ;  /* 0x0000080a0e127981 */ /* 0x005ea8000c1e1b00 */
[----:B--2---:R0:W-:Y:S02]  /*06e0*/  STS.64 [R22], R18 ;  /* 0x0000001216007388 */ /* 0x0041e40000000a00 */
.L_x_61:
[----:B------:R-:W-:Y:S05]  /*06f0*/  BSYNC.RECONVERGENT B0 ;  /* 0x0000000000007941 */ /* 0x000fea0003800200 */
.L_x_59:
[----:B------:R-:W-:Y:S06]  /*0700*/  BAR.SYNC.DEFER_BLOCKING 0x0 ;  /* 0x0000000000007b1d */ /* 0x000fec0000010000 */
[----:B------:R-:W-:Y:S04]  /*0710*/  BSSY.RECONVERGENT B0, `(.L_x_62) ;  /* 0x000000a000007945 */ /* 0x000fe80003800200 */
[----:B------:R-:W-:Y:S05]  /*0720*/  @P1 BRA `(.L_x_63) ;  /* 0x0000000000201947 */ /* 0x000fea0003800000 */
[----:B------:R-:W3:Y:S04]  /*0730*/  LDS R26, [R23+UR5] ;  /* 0x00000005171a7984 */ /* 0x000ee80008000800 */
[----:B012---:R-:W0:Y:S04]  /*0740*/  LDS.64 R18, [R22] ;  /* 0x0000000016127984 */ /* 0x007e280000000a00 */
[----:B------:R-:W1:Y:S01]  /*0750*/  LDS R27, [R23+UR4] ;  /* 0x00000004171b7984 */ /* 0x000e620008000800 */
[----:B---3--:R-:W0:Y:S02]  /*0760*/  F2F.F64.F32 R20, R26 ;  /* 0x0000001a00147310 */ /* 0x008e240000201800 */
[----:B0-----:R-:W-:Y:S01]  /*0770*/  DFMA R8, R20, R18, R8 ;  /* 0x000000121408722b */ /* 0x001fe20000000008 */
[----:B------:R-:W0:Y:S05]  /*0780*/  LDS.64 R18, [R6] ;  /* 0x0000000006127984 */ /* 0x000e2a0000000a00 */
[----:B-1----:R-:W0:Y:S02]  /*0790*/  F2F.F64.F32 R20, R27 ;  /* 0x0000001b00147310 */ /* 0x002e240000201800 */
[----:B0-----:R-:W-:-:S11]  /*07a0*/  DFMA R10, R20, R18, R10 ;  /* 0x00000012140a722b */ /* 0x001fd6000000000a */
.L_x_63:
[----:B------:R-:W-:Y:S05]  /*07b0*/  BSYNC.RECONVERGENT B0 ;  /* 0x0000000000007941 */ /* 0x000fea0003800200 */
.L_x_62:
[----:B------:R-:W-:Y:S06]  /*07c0*/  BAR.SYNC.DEFER_BLOCKING 0x0 ;  /* 0x0000000000007b1d */ /* 0x000fec0000010000 */
[----:B------:R-:W-:Y:S04]  /*07d0*/  BSSY.RECONVERGENT B0, `(.L_x_64) ;  /* 0x0000009000007945 */ /* 0x000fe80003800200 */
[----:B------:R-:W-:Y:S05]  /*07e0*/  @!P2 BRA `(.L_x_65) ;  /* 0x000000000014a947 */ /* 0x000fea0003800000 */
[----:B------:R-:W-:-:S13]  /*07f0*/  ISETP.NE.AND P3, PT, R0, 0x1, PT ;  /* 0x000000010000780c */ /* 0x000fda0003f65270 */
[----:B------:R-:W-:Y:S05]  /*0800*/  @P3 BRA `(.L_x_66) ;  /* 0x0000000000143947 */ /* 0x000fea0003800000 */
[----:B012---:R-:W2:Y:S04]  /*0810*/  LDG.E.64 R18, desc[UR10][R16.64+0x10] ;  /* 0x0000100a10127981 */ /* 0x007ea8000c1e1b00 */
[----:B--2---:R3:W-:Y:S01]  /*0820*/  STS.64 [R6], R18 ;  /* 0x0000001206007388 */ /* 0x0047e20000000a00 */
[----:B------:R-:W-:Y:S05]  /*0830*/  BRA `(.L_x_66) ;  /* 0x0000000000087947 */ /* 0x000fea0003800000 */
.L_x_65:
[----:B012---:R-:W2:Y:S04]  /*0840*/  LDG.E.64 R18, desc[UR10][R14.64+0x10] ;  /* 0x0000100a0e127981 */ /* 0x007ea8000c1e1b00 */
[----:B--2---:R0:W-:Y:S02]  /*0850*/  STS.64 [R22], R18 ;  /* 0x0000001216007388 */ /* 0x0041e40000000a00 */
.L_x_66:
[----:B------:R-:W-:Y:S05]  /*0860*/  BSYNC.RECONVERGENT B0 ;  /* 0x0000000000007941 */ /* 0x000fea0003800200 */
.L_x_64:
[----:B------:R-:W-:Y:S06]  /*0870*/  BAR.SYNC.DEFER_BLOCKING 0x0 ;  /* 0x0000000000007b1d */ /* 0x000fec0000010000 */
[----:B------:R-:W-:Y:S04]  /*0880*/  BSSY.RECONVERGENT B0, `(.L_x_67) ;  /* 0x000000a000007945 */ /* 0x000fe80003800200 */
[----:B------:R-:W-:Y:S05]  /*0890*/  @P1 BRA `(.L_x_68) ;  /* 0x0000000000201947 */ /* 0x000fea0003800000 */
[----:B------:R-:W4:Y:S04]  /*08a0*/  LDS R26, [R23+UR14] ;  /* 0x0000000e171a7984 */ /* 0x000f280008000800 */
[----:B0123--:R-:W0:Y:S04]  /*08b0*/  LDS.64 R18, [R22] ;  /* 0x0000000016127984 */ /* 0x00fe280000000a00 */
[----:B------:R-:W1:Y:S01]  /*08c0*/  LDS R27, [R23+UR13] ;  /* 0x0000000d171b7984 */ /* 0x000e620008000800 */
[----:B----4-:R-:W0:Y:S02]  /*08d0*/  F2F.F64.F32 R20, R26 ;  /* 0x0000001a00147310 */ /* 0x010e240000201800 */
[----:B0-----:R-:W-:Y:S01]  /*08e0*/  DFMA R8, R20, R18, R8 ;  /* 0x000000121408722b */ /* 0x001fe20000000008 */
[----:B------:R-:W0:Y:S05]  /*08f0*/  LDS.64 R18, [R6] ;  /* 0x0000000006127984 */ /* 0x000e2a0000000a00 */
[----:B-1----:R-:W0:Y:S02]  /*0900*/  F2F.F64.F32 R20, R27 ;  /* 0x0000001b00147310 */ /* 0x002e240000201800 */
[----:B0-----:R-:W-:-:S11]  /*0910*/  DFMA R10, R20, R18, R10 ;  /* 0x00000012140a722b */ /* 0x001fd6000000000a */
.L_x_68:
[----:B------:R-:W-:Y:S05]  /*0920*/  BSYNC.RECONVERGENT B0 ;  /* 0x0000000000007941 */ /* 0x000fea0003800200 */
.L_x_67:
[----:B------:R-:W-:Y:S06]  /*0930*/  BAR.SYNC.DEFER_BLOCKING 0x0 ;  /* 0x0000000000007b1d */ /* 0x000fec0000010000 */
[----:B------:R-:W-:Y:S04]  /*0940*/  BSSY.RECONVERGENT B0, `(.L_x_69) ;  /* 0x0000009000007945 */ /* 0x000fe80003800200 */
[----:B------:R-:W-:Y:S05]  /*0950*/  @!P2 BRA `(.L_x_70) ;  /* 0x000000000014a947 */ /* 0x000fea0003800000 */
[----:B------:R-:W-:-:S13]  /*0960*/  ISETP.NE.AND P2, PT, R0, 0x1, PT ;  /* 0x000000010000780c */ /* 0x000fda0003f45270 */
[----:B------:R-:W-:Y:S05]  /*0970*/  @P2 BRA `(.L_x_71) ;  /* 0x0000000000142947 */ /* 0x000fea0003800000 */
[----:B------:R-:W4:Y:S04]  /*0980*/  LDG.E.64 R16, desc[UR10][R16.64+0x18] ;  /* 0x0000180a10107981 */ /* 0x000f28000c1e1b00 */
[----:B----4-:R4:W-:Y:S01]  /*0990*/  STS.64 [R6], R16 ;  /* 0x0000001006007388 */ /* 0x0109e20000000a00 */
[----:B------:R-:W-:Y:S05]  /*09a0*/  BRA `(.L_x_71) ;  /* 0x0000000000087947 */ /* 0x000fea0003800000 */
.L_x_70:
[----:B------:R-:W4:Y:S04]  /*09b0*/  LDG.E.64 R14, desc[UR10][R14.64+0x18] ;  /* 0x0000180a0e0e7981 */ /* 0x000f28000c1e1b00 */
[----:B----4-:R4:W-:Y:S02]  /*09c0*/  STS.64 [R22], R14 ;  /* 0x0000000e16007388 */ /* 0x0109e40000000a00 */
.L_x_71:
[----:B------:R-:W-:Y:S05]  /*09d0*/  BSYNC.RECONVERGENT B0 ;  /* 0x0000000000007941 */ /* 0x000fea0003800200 */
.L_x_69:
[----:B------:R-:W-:Y:S06]  /*09e0*/  BAR.SYNC.DEFER_BLOCKING 0x0 ;  /* 0x0000000000007b1d */ /* 0x000fec0000010000 */
[----:B------:R-:W-:Y:S04]  /*09f0*/  BSSY.RECONVERGENT B0, `(.L_x_72) ;  /* 0x000000a000007945 */ /* 0x000fe80003800200 */
[----:B------:R-:W-:Y:S05]  /*0a00*/  @P1 BRA `(.L_x_73) ;  /* 0x0000000000201947 */ /* 0x000fea0003800000 */
[----:B0123--:R-:W0:Y:S04]  /*0a10*/  LDS R18, [R23+UR12] ;  /* 0x0000000c17127984 */ /* 0x00fe280008000800 */
[----:B------:R-:W1:Y:S04]  /*0a20*/  LDS R20, [R23+UR9] ;  /* 0x0000000917147984 */ /* 0x000e680008000800 */
[----:B----4-:R-:W2:Y:S04]  /*0a30*/  LDS.64 R14, [R22] ;  /* 0x00000000160e7984 */ /* 0x010ea80000000a00 */
[----:B------:R-:W3:Y:S01]  /*0a40*/  LDS.64 R16, [R6] ;  /* 0x0000000006107984 */ /* 0x000ee20000000a00 */
[----:B0-----:R-:W2:Y:S08]  /*0a50*/  F2F.F64.F32 R18, R18 ;  /* 0x0000001200127310 */ /* 0x001eb00000201800 */
[----:B-1----:R-:W3:Y:S01]  /*0a60*/  F2F.F64.F32 R20, R20 ;  /* 0x0000001400147310 */ /* 0x002ee20000201800 */
[----:B--2---:R-:W-:-:S02]  /*0a70*/  DFMA R8, R18, R14, R8 ;  /* 0x0000000e1208722b */ /* 0x004fc40000000008 */
[----:B---3--:R-:W-:-:S11]  /*0a80*/  DFMA R10, R20, R16, R10 ;  /* 0x00000010140a722b */ /* 0x008fd6000000000a */
.L_x_73:
[----:B------:R-:W-:Y:S05]  /*0a90*/  BSYNC.RECONVERGENT B0 ;  /* 0x0000000000007941 */ /* 0x000fea0003800200 */
.L_x_72:
[----:B----4-:R-:W4:Y:S08]  /*0aa0*/  LDC R14, c[0x0][0x360] ;  /* 0x0000d800ff0e7b82 */ /* 0x010f300000000800 */
[----:B------:R-:W-:Y:S01]  /*0ab0*/  BAR.SYNC.DEFER_BLOCKING 0x0 ;  /* 0x0000000000007b1d */ /* 0x000fe20000010000 */
[----:B------:R-:W-:Y:S02]  /*0ac0*/  VIADD R25, R25, 0x4 ;  /* 0x0000000419197836 */ /* 0x000fe40000000000 */
[----:B----4-:R-:W-:-:S03]  /*0ad0*/  IMAD R23, R14, 0x10, R23 ;  /* 0x000000100e177824 */ /* 0x010fc600078e0217 */
[----:B------:R-:W-:Y:S05]  /*0ae0*/  @P0 BRA `(.L_x_74) ;  /* 0xfffffff800480947 */ /* 0x000fea000383ffff */
.L_x_53:
[----:B------:R-:W-:-:S13]  /*0af0*/  ISETP.NE.AND P0, PT, R5, RZ, PT ;  /* 0x000000ff0500720c */ /* 0x000fda0003f05270 */
[----:B------:R-:W-:Y:S05]  /*0b00*/  @!P0 BRA `(.L_x_75) ;  /* 0x0000000000b88947 */ /* 0x000fea0003800000 */
[----:B------:R-:W4:Y:S01]  /*0b10*/  LDC.64 R12, c[0x0][0x3a8] ;  /* 0x0000ea00ff0c7b82 */ /* 0x000f220000000a00 */
[----:B------:R-:W-:Y:S01]  /*0b20*/  IMAD R16, R7, UR16, R0 ;  /* 0x0000001007107c24 */ /* 0x000fe2000f8e0200 */
[----:B------:R-:W0:Y:S01]  /*0b30*/  LDCU UR7, c[0x0][0x38c] ;  /* 0x00007180ff0777ac */ /* 0x000e220008000800 */
[----:B------:R-:W-:Y:S02]  /*0b40*/  IMAD.IADD R25, R4, 0x1, R7 ;  /* 0x0000000104197824 */ /* 0x000fe400078e0207 */
[----:B------:R-:W-:Y:S02]  /*0b50*/  IMAD.MOV R23, RZ, RZ, -R5 ;  /* 0x000000ffff177224 */ /* 0x000fe400078e0a05 */
[----:B------:R-:W-:Y:S01]  /*0b60*/  IMAD.SHL.U32 R7, R16, 0x4, RZ ;  /* 0x0000000410077824 */ /* 0x000fe200078e00ff */
[----:B------:R-:W0:Y:S06]  /*0b70*/  LDC.64 R14, c[0x0][0x3b0] ;  /* 0x0000ec00ff0e7b82 */ /* 0x000e2c0000000a00 */
.L_x_81:
[----:B------:R-:W-:Y:S01]  /*0b80*/  ISETP.NE.AND P1, PT, R0, RZ, PT ;  /* 0x000000ff0000720c */ /* 0x000fe20003f25270 */
[----:B------:R-:W-:Y:S01]  /*0b90*/  VIADD R23, R23, 0x1 ;  /* 0x0000000117177836 */ /* 0x000fe20000000000 */
[----:B------:R-:W-:Y:S01]  /*0ba0*/  BSSY.RECONVERGENT B0, `(.L_x_76) ;  /* 0x000000c000007945 */ /* 0x000fe20003800200 */
[----:B----4-:R-:W-:-:S03]  /*0bb0*/  IMAD.WIDE R4, R25, 0x8, R12 ;  /* 0x0000000819047825 */ /* 0x010fc600078e020c */
[----:B------:R-:W-:-:S07]  /*0bc0*/  ISETP.NE.AND P0, PT, R23, RZ, PT ;  /* 0x000000ff1700720c */ /* 0x000fce0003f05270 */
[----:B------:R-:W-:Y:S06]  /*0bd0*/  @!P1 BRA `(.L_x_77) ;  /* 0x0000000000189947 */ /* 0x000fec0003800000 */
[----:B------:R-:W-:-:S13]  /*0be0*/  ISETP.NE.AND P1, PT, R0, 0x1, PT ;  /* 0x000000010000780c */ /* 0x000fda0003f25270 */
[----:B------:R-:W-:Y:S05]  /*0bf0*/  @P1 BRA `(.L_x_78) ;  /* 0x0000000000181947 */ /* 0x000fea0003800000 */
[----:B0-----:R-:W-:-:S06]  /*0c00*/  IMAD.WIDE R4, R25, 0x8, R14 ;  /* 0x0000000819047825 */ /* 0x001fcc00078e020e */
[----:B------:R-:W4:Y:S04]  /*0c10*/  LDG.E.64 R4, desc[UR10][R4.64] ;  /* 0x0000000a04047981 */ /* 0x000f28000c1e1b00 */
[----:B----4-:R0:W-:Y:S01]  /*0c20*/  STS.64 [R6], R4 ;  /* 0x0000000406007388 */ /* 0x0101e20000000a00 */
[----:B------:R-:W-:Y:S05]  /*0c30*/  BRA `(.L_x_78) ;  /* 0x0000000000087947 */ /* 0x000fea0003800000 */
.L_x_77:
[----:B------:R-:W4:Y:S04]  /*0c40*/  LDG.E.64 R4, desc[UR10][R4.64] ;  /* 0x0000000a04047981 */ /* 0x000f28000c1e1b00 */
[----:B----4-:R4:W-:Y:S02]  /*0c50*/  STS.64 [R22], R4 ;  /* 0x0000000416007388 */ /* 0x0109e40000000a00 */
.L_x_78:
[----:B0-----:R-:W-:Y:S05]  /*0c60*/  BSYNC.RECONVERGENT B0 ;  /* 0x0000000000007941 */ /* 0x001fea0003800200 */
.L_x_76:
[----:B------:R-:W-:Y:S01]  /*0c70*/  BAR.SYNC.DEFER_BLOCKING 0x0 ;  /* 0x0000000000007b1d */ /* 0x000fe20000010000 */
[----:B------:R-:W-:-:S05]  /*0c80*/  ISETP.GE.AND P1, PT, R2, UR7, PT ;  /* 0x0000000702007c0c */ /* 0x000fca000bf26270 */
[----:B------:R-:W-:Y:S08]  /*0c90*/  BSSY.RECONVERGENT B0, `(.L_x_79) ;  /* 0x0000010000007945 */ /* 0x000ff00003800200 */
[----:B------:R-:W-:Y:S05]  /*0ca0*/  @P1 BRA `(.L_x_80) ;  /* 0x0000000000381947 */ /* 0x000fea0003800000 */
[----:B------:R-:W0:Y:S01]  /*0cb0*/  S2UR UR6, SR_CgaCtaId ;  /* 0x00000000000679c3 */ /* 0x000e220000008800 */
[----:B------:R-:W-:Y:S01]  /*0cc0*/  UMOV UR4, 0x400 ;  /* 0x0000040000047882 */ /* 0x000fe20000000000 */
[----:B----4-:R-:W-:Y:S01]  /*0cd0*/  LDS.64 R4, [R22] ;  /* 0x0000000016047984 */ /* 0x010fe20000000a00 */
[----:B------:R-:W-:Y:S02]  /*0ce0*/  UIADD3 UR5, UPT, UPT, UR4, 0x2000, URZ ;  /* 0x0000200004057890 */ /* 0x000fe4000fffe0ff */
[----:B------:R-:W-:Y:S01]  /*0cf0*/  UIADD3 UR4, UPT, UPT, UR4, 0x3000, URZ ;  /* 0x0000300004047890 */ /* 0x000fe2000fffe0ff */
[----:B------:R-:W-:Y:S01]  /*0d00*/  LDS.64 R16, [R6] ;  /* 0x0000000006107984 */ /* 0x000fe20000000a00 */
[----:B0-----:R-:W-:Y:S02]  /*0d10*/  ULEA UR5, UR6, UR5, 0x18 ;  /* 0x0000000506057291 */ /* 0x001fe4000f8ec0ff */
[----:B------:R-:W-:-:S07]  /*0d20*/  ULEA UR4, UR6, UR4, 0x18 ;  /* 0x0000000406047291 */ /* 0x000fce000f8ec0ff */
[----:B-123--:R-:W0:Y:S04]  /*0d30*/  LDS R18, [R7+UR5] ;  /* 0x0000000507127984 */ /* 0x00ee280008000800 */
[----:B------:R-:W1:Y:S01]  /*0d40*/  LDS R20, [R7+UR4] ;  /* 0x0000000407147984 */ /* 0x000e620008000800 */
[----:B0-----:R-:W0:Y:S08]  /*0d50*/  F2F.F64.F32 R18, R18 ;  /* 0x0000001200127310 */ /* 0x001e300000201800 */
[----:B-1----:R-:W1:Y:S01]  /*0d60*/  F2F.F64.F32 R20, R20 ;  /* 0x0000001400147310 */ /* 0x002e620000201800 */
[----:B0-----:R-:W-:-:S02]  /*0d70*/  DFMA R8, R18, R4, R8 ;  /* 0x000000041208722b */ /* 0x001fc40000000008 */
[----:B-1----:R-:W-:-:S11]  /*0d80*/  DFMA R10, R20, R16, R10 ;  /* 0x00000010140a722b */ /* 0x002fd6000000000a */
.L_x_80:
[----:B------:R-:W-:Y:S05]  /*0d90*/  BSYNC.RECONVERGENT B0 ;  /* 0x0000000000007941 */ /* 0x000fea0003800200 */
.L_x_79:
[----:B----4-:R-:W0:Y:S08]  /*0da0*/  LDC R4, c[0x0][0x360] ;  /* 0x0000d800ff047b82 */ /* 0x010e300000000800 */
[----:B------:R-:W-:Y:S01]  /*0db0*/  BAR.SYNC.DEFER_BLOCKING 0x0 ;  /* 0x0000000000007b1d */ /* 0x000fe20000010000 */
[----:B------:R-:W-:Y:S02]  /*0dc0*/  VIADD R25, R25, 0x1 ;  /* 0x0000000119197836 */ /* 0x000fe40000000000 */
[----:B0-----:R-:W-:-:S03]  /*0dd0*/  IMAD R7, R4, 0x4, R7 ;  /* 0x0000000404077824 */ /* 0x001fc600078e0207 */
[----:B------:R-:W-:Y:S05]  /*0de0*/  @P0 BRA `(.L_x_81) ;  /* 0xfffffffc00640947 */ /* 0x000fea000383ffff */
.L_x_75:
[----:B------:R-:W-:-:S11]  /*0df0*/  DMUL R8, R8, R10 ;  /* 0x0000000a08087228 */ /* 0x000fd60000000000 */
.L_x_52:
[----:B------:R-:W4:Y:S01]  /*0e00*/  S2R R7, SR_TID.Y ;  /* 0x0000000000077919 */ /* 0x000f220000002200 */
[----:B------:R-:W5:Y:S01]  /*0e10*/  LDC R5, c[0x0][0x388] ;  /* 0x0000e200ff057b82 */ /* 0x000f620000000800 */
[----:B------:R-:W0:Y:S01]  /*0e20*/  LDCU UR8, c[0x0][0x384] ;  /* 0x00007080ff0877ac */ /* 0x000e220008000800 */
[----:B------:R-:W-:Y:S01]  /*0e30*/  BSSY.RECONVERGENT B0, `(.L_x_82) ;  /* 0x000007f000007945 */ /* 0x000fe20003800200 */
[----:B------:R-:W-:-:S05]  /*0e40*/  UMOV UR4, 0x400 ;  /* 0x0000040000047882 */ /* 0x000fca0000000000 */
[----:B------:R-:W1:Y:S01]  /*0e50*/  S2UR UR5, SR_CgaCtaId ;  /* 0x00000000000579c3 */ /* 0x000e620000008800 */
[----:B0-----:R-:W-:Y:S01]  /*0e60*/  IMAD R4, R0, UR8, RZ ;  /* 0x0000000800047c24 */ /* 0x001fe2000f8e02ff */
[----:B-----5:R-:W-:-:S04]  /*0e70*/  ISETP.GE.AND P0, PT, R2, R5, PT ;  /* 0x000000050200720c */ /* 0x020fc80003f06270 */
[----:B----4-:R-:W-:Y:S01]  /*0e80*/  ISETP.NE.OR P1, PT, R7, RZ, P0 ;  /* 0x000000ff0700720c */ /* 0x010fe20000725670 */
[----:B-1----:R-:W-:Y:S01]  /*0e90*/  ULEA UR6, UR5, UR4, 0x18 ;  /* 0x0000000405067291 */ /* 0x002fe2000f8ec0ff */
[----:B---3--:R-:W-:Y:S01]  /*0ea0*/  IMAD.IADD R6, R4, 0x1, R7 ;  /* 0x0000000104067824 */ /* 0x008fe200078e0207 */
[----:B------:R-:W-:-:S04]  /*0eb0*/  UIADD3 UR4, UPT, UPT, UR4, 0x4000, URZ ;  /* 0x0000400004047890 */ /* 0x000fc8000fffe0ff */
[----:B------:R-:W-:Y:S01]  /*0ec0*/  LEA R6, R6, UR6, 0x3 ;  /* 0x0000000606067c11 */ /* 0x000fe2000f8e18ff */
[----:B------:R-:W-:-:S04]  /*0ed0*/  ULEA UR4, UR5, UR4, 0x18 ;  /* 0x0000000405047291 */ /* 0x000fc8000f8ec0ff */
[----:B------:R0:W-:Y:S02]  /*0ee0*/  STS.64 [R6], R8 ;  /* 0x0000000806007388 */ /* 0x0001e40000000a00 */
[----:B------:R-:W-:Y:S01]  /*0ef0*/  LEA R0, R0, UR4, 0x3 ;  /* 0x0000000400007c11 */ /* 0x000fe2000f8e18ff */
[----:B------:R-:W-:Y:S06]  /*0f00*/  BAR.SYNC.DEFER_BLOCKING 0x0 ;  /* 0x0000000000007b1d */ /* 0x000fec0000010000 */
[----:B------:R-:W-:Y:S05]  /*0f10*/  @P1 BRA `(.L_x_83) ;  /* 0x0000000400c01947 */ /* 0x000fea0003800000 */
[----:B------:R-:W-:Y:S01]  /*0f20*/  UISETP.GE.AND UP0, UPT, UR8, 0x1, UPT ;  /* 0x000000010800788c */ /* 0x000fe2000bf06270 */
[----:B------:R-:W-:-:S08]  /*0f30*/  CS2R R10, SRZ ;  /* 0x00000000000a7805 */ /* 0x000fd0000001ff00 */
[----:B------:R-:W-:Y:S05]  /*0f40*/  BRA.U !UP0, `(.L_x_84) ;  /* 0x0000000508787547 */ /* 0x000fea000b800000 */
[----:B------:R-:W-:Y:S01]  /*0f50*/  UISETP.GE.U32.AND UP1, UPT, UR8, 0x8, UPT ;  /* 0x000000080800788c */ /* 0x000fe2000bf26070 */
[----:B------:R-:W-:Y:S01]  /*0f60*/  CS2R R10, SRZ ;  /* 0x00000000000a7805 */ /* 0x000fe2000001ff00 */
[----:B------:R-:W-:Y:S01]  /*0f70*/  ULOP3.LUT UR5, UR8, 0x7, URZ, 0xc0, !UPT ;  /* 0x0000000708057892 */ /* 0x000fe2000f8ec0ff */
[----:B------:R-:W-:-:S03]  /*0f80*/  UMOV UR4, URZ ;  /* 0x000000ff00047c82 */ /* 0x000fc60008000000 */
[----:B------:R-:W-:-:S03]  /*0f90*/  UISETP.NE.AND UP0, UPT, UR5, URZ, UPT ;  /* 0x000000ff0500728c */ /* 0x000fc6000bf05270 */
[----:B------:R-:W-:Y:S08]  /*0fa0*/  BRA.U !UP1, `(.L_x_85) ;  /* 0x0000000109a47547 */ /* 0x000ff0000b800000 */
[----:B------:R-:W-:Y:S01]  /*0fb0*/  LEA R7, R4, UR6, 0x3 ;  /* 0x0000000604077c11 */ /* 0x000fe2000f8e18ff */
[----:B------:R-:W-:Y:S01]  /*0fc0*/  ULOP3.LUT UR4, UR8, 0x7ffffff8, URZ, 0xc0, !UPT ;  /* 0x7ffffff808047892 */ /* 0x000fe2000f8ec0ff */
[----:B------:R-:W-:-:S03]  /*0fd0*/  CS2R R10, SRZ ;  /* 0x00000000000a7805 */ /* 0x000fc6000001ff00 */
[----:B------:R-:W-:Y:S01]  /*0fe0*/  VIADD R7, R7, 0x20 ;  /* 0x0000002007077836 */ /* 0x000fe20000000000 */
[----:B------:R-:W-:-:S12]  /*0ff0*/  UIADD3 UR7, UPT, UPT, -UR4, URZ, URZ ;  /* 0x000000ff04077290 */ /* 0x000fd8000fffe1ff */
.L_x_86:
[----:B------:R-:W1:Y:S01]  /*1000*/  LDS.64 R14, [R7+-0x20] ;  /* 0xffffe000070e7984 */ /* 0x000e620000000a00 */
[----:B------:R-:W-:-:S03]  /*1010*/  UIADD3 UR7, UPT, UPT, UR7, 0x8, URZ ;  /* 0x0000000807077890 */ /* 0x000fc6000fffe0ff */
[----:B------:R-:W3:Y:S01]  /*1020*/  LDS.64 R16, [R7+-0x18] ;  /* 0xffffe80007107984 */ /* 0x000ee20000000a00 */
[----:B------:R-:W-:-:S03]  /*1030*/  UISETP.NE.AND UP1, UPT, UR7, URZ, UPT ;  /* 0x000000ff0700728c */ /* 0x000fc6000bf25270 */
[----:B------:R-:W4:Y:S04]  /*1040*/  LDS.64 R12, [R7+-0x10] ;  /* 0xfffff000070c7984 */ /* 0x000f280000000a00 */
[----:B0-----:R-:W0:Y:S01]  /*1050*/  LDS.64 R8, [R7+-0x8] ;  /* 0xfffff80007087984 */ /* 0x001e220000000a00 */
[----:B-1----:R-:W-:-:S06]  /*1060*/  DSETP.GT.AND P1, PT, R14, R10, PT ;  /* 0x0000000a0e00722a */ /* 0x002fcc0003f24000 */
[----:B------:R-:W-:Y:S02]  /*1070*/  FSEL R14, R14, R10, P1 ;  /* 0x0000000a0e0e7208 */ /* 0x000fe40000800000 */
[----:B------:R-:W-:Y:S02]  /*1080*/  FSEL R15, R15, R11, P1 ;  /* 0x0000000b0f0f7208 */ /* 0x000fe40000800000 */
[----:B------:R-:W1:Y:S04]  /*1090*/  LDS.64 R10, [R7] ;  /* 0x00000000070a7984 */ /* 0x000e680000000a00 */
[----:B---3--:R-:W-:-:S06]  /*10a0*/  DSETP.GT.AND P1, PT, R16, R14, PT ;  /* 0x0000000e1000722a */ /* 0x008fcc0003f24000 */
[----:B------:R-:W-:Y:S02]  /*10b0*/  FSEL R16, R16, R14, P1 ;  /* 0x0000000e10107208 */ /* 0x000fe40000800000 */
[----:B------:R-:W-:Y:S02]  /*10c0*/  FSEL R17, R17, R15, P1 ;  /* 0x0000000f11117208 */ /* 0x000fe40000800000 */
[----:B------:R-:W3:Y:S04]  /*10d0*/  LDS.64 R14, [R7+0x8] ;  /* 0x00000800070e7984 */ /* 0x000ee80000000a00 */
[----:B----4-:R-:W-:-:S06]  /*10e0*/  DSETP.GT.AND P1, PT, R12, R16, PT ;  /* 0x000000100c00722a */ /* 0x010fcc0003f24000 */
[----:B------:R-:W-:Y:S02]  /*10f0*/  FSEL R16, R12, R16, P1 ;  /* 0x000000100c107208 */ /* 0x000fe40000800000 */
[----:B------:R-:W-:Y:S02]  /*1100*/  FSEL R17, R13, R17, P1 ;  /* 0x000000110d117208 */ /* 0x000fe40000800000 */
[----:B------:R-:W4:Y:S04]  /*1110*/  LDS.64 R12, [R7+0x10] ;  /* 0x00001000070c7984 */ /* 0x000f280000000a00 */
[----:B0-----:R-:W-:-:S06]  /*1120*/  DSETP.GT.AND P1, PT, R8, R16, PT ;  /* 0x000000100800722a */ /* 0x001fcc0003f24000 */
[----:B------:R-:W-:Y:S02]  /*1130*/  FSEL R16, R8, R16, P1 ;  /* 0x0000001008107208 */ /* 0x000fe40000800000 */
[----:B------:R-:W-:Y:S02]  /*1140*/  FSEL R17, R9, R17, P1 ;  /* 0x0000001109117208 */ /* 0x000fe40000800000 */
[----:B------:R0:W5:Y:S04]  /*1150*/  LDS.64 R8, [R7+0x18] ;  /* 0x0000180007087984 */ /* 0x0001680000000a00 */
[----:B-1----:R-:W-:Y:S01]  /*1160*/  DSETP.GT.AND P1, PT, R10, R16, PT ;  /* 0x000000100a00722a */ /* 0x002fe20003f24000 */
[----:B0-----:R-:W-:-:S05]  /*1170*/  VIADD R7, R7, 0x40 ;  /* 0x0000004007077836 */ /* 0x001fca0000000000 */
[----:B------:R-:W-:Y:S02]  /*1180*/  FSEL R10, R10, R16, P1 ;  /* 0x000000100a0a7208 */ /* 0x000fe40000800000 */
[----:B------:R-:W-:-:S06]  /*1190*/  FSEL R11, R11, R17, P1 ;  /* 0x000000110b0b7208 */ /* 0x000fcc0000800000 */
[----:B---3--:R-:W-:-:S06]  /*11a0*/  DSETP.GT.AND P1, PT, R14, R10, PT ;  /* 0x0000000a0e00722a */ /* 0x008fcc0003f24000 */
[----:B------:R-:W-:Y:S02]  /*11b0*/  FSEL R10, R14, R10, P1 ;  /* 0x0000000a0e0a7208 */ /* 0x000fe40000800000 */
[----:B------:R-:W-:-:S06]  /*11c0*/  FSEL R11, R15, R11, P1 ;  /* 0x0000000b0f0b7208 */ /* 0x000fcc0000800000 */
[----:B----4-:R-:W-:-:S06]  /*11d0*/  DSETP.GT.AND P1, PT, R12, R10, PT ;  /* 0x0000000a0c00722a */ /* 0x010fcc0003f24000 */
[----:B------:R-:W-:Y:S02]  /*11e0*/  FSEL R10, R12, R10, P1 ;  /* 0x0000000a0c0a7208 */ /* 0x000fe40000800000 */
[----:B------:R-:W-:-:S06]  /*11f0*/  FSEL R11, R13, R11, P1 ;  /* 0x0000000b0d0b7208 */ /* 0x000fcc0000800000 */
[----:B-----5:R-:W-:-:S06]  /*1200*/  DSETP.GT.AND P1, PT, R8, R10, PT ;  /* 0x0000000a0800722a */ /* 0x020fcc0003f24000 */
[----:B------:R-:W-:Y:S02]  /*1210*/  FSEL R10, R8, R10, P1 ;  /* 0x0000000a080a7208 */ /* 0x000fe40000800000 */
[----:B------:R-:W-:Y:S01]  /*1220*/  FSEL R11, R9, R11, P1 ;  /* 0x0000000b090b7208 */ /* 0x000fe20000800000 */
[----:B------:R-:W-:Y:S06]  /*1230*/  BRA.U UP1, `(.L_x_86) ;  /* 0xfffffffd01707547 */ /* 0x000fec000b83ffff */
.L_x_85:
[----:B------:R-:W-:Y:S05]  /*1240*/  BRA.U !UP0, `(.L_x_84) ;  /* 0x0000000108b87547 */ /* 0x000fea000b800000 */
[----:B------:R-:W-:Y:S02]  /*1250*/  UISETP.GE.U32.AND UP0, UPT, UR5, 0x4, UPT ;  /* 0x000000040500788c */ /* 0x000fe4000bf06070 */
[----:B------:R-:W-:-:S04]  /*1260*/  ULOP3.LUT UR7, UR8, 0x3, URZ, 0xc0, !UPT ;  /* 0x0000000308077892 */ /* 0x000fc8000f8ec0ff */
[----:B------:R-:W-:-:S03]  /*1270*/  UISETP.NE.AND UP1, UPT, UR7, URZ, UPT ;  /* 0x000000ff0700728c */ /* 0x000fc6000bf25270 */
[----:B------:R-:W-:Y:S08]  /*1280*/  BRA.U !UP0, `(.L_x_87) ;  /* 0x00000001084c7547 */ /* 0x000ff0000b800000 */
[----:B------:R-:W-:Y:S01]  /*1290*/  VIADD R7, R4, UR4 ;  /* 0x0000000404077c36 */ /* 0x000fe20008000000 */
[----:B------:R-:W-:-:S04]  /*12a0*/  UIADD3 UR4, UPT, UPT, UR4, 0x4, URZ ;  /* 0x0000000404047890 */ /* 0x000fc8000fffe0ff */
[----:B------:R-:W-:-:S05]  /*12b0*/  LEA R7, R7, UR6, 0x3 ;  /* 0x0000000607077c11 */ /* 0x000fca000f8e18ff */
[----:B------:R-:W1:Y:S04]  /*12c0*/  LDS.64 R12, [R7] ;  /* 0x00000000070c7984 */ /* 0x000e680000000a00 */
[----:B------:R-:W3:Y:S04]  /*12d0*/  LDS.64 R14, [R7+0x8] ;  /* 0x00000800070e7984 */ /* 0x000ee80000000a00 */
[----:B------:R-:W4:Y:S04]  /*12e0*/  LDS.64 R16, [R7+0x10] ;  /* 0x0000100007107984 */ /* 0x000f280000000a00 */
[----:B0-----:R-:W0:Y:S01]  /*12f0*/  LDS.64 R8, [R7+0x18] ;  /* 0x0000180007087984 */ /* 0x001e220000000a00 */
[----:B-1----:R-:W-:-:S06]  /*1300*/  DSETP.GT.AND P1, PT, R12, R10, PT ;  /* 0x0000000a0c00722a */ /* 0x002fcc0003f24000 */
        /* <DEDUP_REMOVED lines=8> */
[----:B0-----:R-:W-:-:S06]  /*1390*/  DSETP.GT.AND P1, PT, R8, R10, PT ;  /* 0x0000000a0800722a */ /* 0x001fcc0003f24000 */
[----:B------:R-:W-:Y:S02]  /*13a0*/  FSEL R10, R8, R10, P1 ;  /* 0x0000000a080a7208 */ /* 0x000fe40000800000 */
[----:B------:R-:W-:-:S07]  /*13b0*/  FSEL R11, R9, R11, P1 ;  /* 0x0000000b090b7208 */ /* 0x000fce0000800000 */
.L_x_87:
[----:B------:R-:W-:Y:S05]  /*13c0*/  BRA.U !UP1, `(.L_x_84) ;  /* 0x0000000109587547 */ /* 0x000fea000b800000 */
[----:B------:R-:W-:Y:S02]  /*13d0*/  UISETP.NE.AND UP0, UPT, UR7, 0x1, UPT ;  /* 0x000000010700788c */ /* 0x000fe4000bf05270 */
[----:B------:R-:W-:-:S04]  /*13e0*/  ULOP3.LUT UR5, UR8, 0x1, URZ, 0xc0, !UPT ;  /* 0x0000000108057892 */ /* 0x000fc8000f8ec0ff */
[----:B------:R-:W-:-:S03]  /*13f0*/  UISETP.NE.U32.AND UP1, UPT, UR5, 0x1, UPT ;  /* 0x000000010500788c */ /* 0x000fc6000bf25070 */
[----:B------:R-:W-:Y:S08]  /*1400*/  BRA.U !UP0, `(.L_x_88) ;  /* 0x00000001082c7547 */ /* 0x000ff0000b800000 */
[----:B------:R-:W-:Y:S01]  /*1410*/  VIADD R7, R4, UR4 ;  /* 0x0000000404077c36 */ /* 0x000fe20008000000 */
[----:B------:R-:W-:-:S04]  /*1420*/  UIADD3 UR4, UPT, UPT, UR4, 0x2, URZ ;  /* 0x0000000204047890 */ /* 0x000fc8000fffe0ff */
[----:B------:R-:W-:-:S05]  /*1430*/  LEA R7, R7, UR6, 0x3 ;  /* 0x0000000607077c11 */ /* 0x000fca000f8e18ff */
[----:B0-----:R-:W0:Y:S04]  /*1440*/  LDS.64 R8, [R7] ;  /* 0x0000000007087984 */ /* 0x001e280000000a00 */
[----:B------:R-:W1:Y:S01]  /*1450*/  LDS.64 R12, [R7+0x8] ;  /* 0x00000800070c7984 */ /* 0x000e620000000a00 */
[----:B0-----:R-:W-:-:S06]  /*1460*/  DSETP.GT.AND P1, PT, R8, R10, PT ;  /* 0x0000000a0800722a */ /* 0x001fcc0003f24000 */
[----:B------:R-:W-:Y:S02]  /*1470*/  FSEL R8, R8, R10, P1 ;  /* 0x0000000a08087208 */ /* 0x000fe40000800000 */
[----:B------:R-:W-:-:S06]  /*1480*/  FSEL R9, R9, R11, P1 ;  /* 0x0000000b09097208 */ /* 0x000fcc0000800000 */
[----:B-1----:R-:W-:-:S06]  /*1490*/  DSETP.GT.AND P1, PT, R12, R8, PT ;  /* 0x000000080c00722a */ /* 0x002fcc0003f24000 */
[----:B------:R-:W-:Y:S02]  /*14a0*/  FSEL R10, R12, R8, P1 ;  /* 0x000000080c0a7208 */ /* 0x000fe40000800000 */
[----:B------:R-:W-:-:S07]  /*14b0*/  FSEL R11, R13, R9, P1 ;  /* 0x000000090d0b7208 */ /* 0x000fce0000800000 */
.L_x_88:
[----:B------:R-:W-:Y:S05]  /*14c0*/  BRA.U UP1, `(.L_x_84) ;  /* 0x0000000101187547 */ /* 0x000fea000b800000 */
[----:B------:R-:W-:-:S05]  /*14d0*/  VIADD R4, R4, UR4 ;  /* 0x0000000404047c36 */ /* 0x000fca0008000000 */
[----:B------:R-:W-:-:S05]  /*14e0*/  LEA R4, R4, UR6, 0x3 ;  /* 0x0000000604047c11 */ /* 0x000fca000f8e18ff */
[----:B0-----:R-:W0:Y:S02]  /*14f0*/  LDS.64 R8, [R4] ;  /* 0x0000000004087984 */ /* 0x001e240000000a00 */
[----:B0-----:R-:W-:-:S06]  /*1500*/  DSETP.GT.AND P1, PT, R8, R10, PT ;  /* 0x0000000a0800722a */ /* 0x001fcc0003f24000 */
[----:B------:R-:W-:Y:S02]  /*1510*/  FSEL R10, R8, R10, P1 ;  /* 0x0000000a080a7208 */ /* 0x000fe40000800000 */
[----:B------:R-:W-:-:S07]  /*1520*/  FSEL R11, R9, R11, P1 ;  /* 0x0000000b090b7208 */ /* 0x000fce0000800000 */
.L_x_84:
[----:B------:R-:W1:Y:S01]  /*1530*/  LDCU UR4, c[0x0][0x38c] ;  /* 0x00007180ff0477ac */ /* 0x000e620008000800 */
[----:B------:R3:W-:Y:S01]  /*1540*/  STS.64 [R0], R10 ;  /* 0x0000000a00007388 */ /* 0x0007e20000000a00 */
[----:B------:R-:W-:Y:S01]  /*1550*/  BSSY.RECONVERGENT B1, `(.L_x_83) ;  /* 0x000000c000017945 */ /* 0x000fe20003800200 */
[----:B-1----:R-:W-:-:S13]  /*1560*/  ISETP.GE.AND P1, PT, R2, UR4, PT ;  /* 0x0000000402007c0c */ /* 0x002fda000bf26270 */
[----:B---3--:R-:W-:Y:S05]  /*1570*/  @P1 BRA `(.L_x_89) ;  /* 0x0000000000241947 */ /* 0x008fea0003800000 */
[----:B------:R-:W1:Y:S01]  /*1580*/  LDC R4, c[0x0][0x380] ;  /* 0x0000e000ff047b82 */ /* 0x000e620000000800 */
[----:B------:R-:W1:Y:S01]  /*1590*/  LDCU UR4, c[0x0][0x3c0] ;  /* 0x00007800ff0477ac */ /* 0x000e620008000800 */
[----:B------:R-:W-:-:S06]  /*15a0*/  IMAD R5, R5, UR15, R2 ;  /* 0x0000000f05057c24 */ /* 0x000fcc000f8e0202 */
[----:B0-----:R-:W0:Y:S01]  /*15b0*/  LDC.64 R8, c[0x0][0x3b8] ;  /* 0x0000ee00ff087b82 */ /* 0x001e220000000a00 */
[----:B-1----:R-:W-:-:S04]  /*15c0*/  IMAD R5, R4, UR4, R5 ;  /* 0x0000000404057c24 */ /* 0x002fc8000f8e0205 */
[----:B0-----:R-:W-:-:S05]  /*15d0*/  IMAD.WIDE R4, R5, 0x8, R8 ;  /* 0x0000000805047825 */ /* 0x001fca00078e0208 */
[----:B------:R-:W3:Y:S02]  /*15e0*/  LDG.E.64 R8, desc[UR10][R4.64] ;  /* 0x0000000a04087981 */ /* 0x000ee4000c1e1b00 */
[----:B---3--:R-:W-:-:S07]  /*15f0*/  DMUL R8, R8, R10 ;  /* 0x0000000a08087228 */ /* 0x008fce0000000000 */
[----:B------:R1:W-:Y:S04]  /*1600*/  STG.E.64 desc[UR10][R4.64], R8 ;  /* 0x0000000804007986 */ /* 0x0003e8000c101b0a */
.L_x_89:
[----:B------:R-:W-:Y:S05]  /*1610*/  BSYNC.RECONVERGENT B1 ;  /* 0x0000000000017941 */ /* 0x000fea0003800200 */
.L_x_83:
[----:B------:R-:W-:Y:S05]  /*1620*/  BSYNC.RECONVERGENT B0 ;  /* 0x0000000000007941 */ /* 0x000fea0003800200 */
.L_x_82:
[----:B------:R-:W-:Y:S06]  /*1630*/  BAR.SYNC.DEFER_BLOCKING 0x0 ;  /* 0x0000000000007b1d */ /* 0x000fec0000010000 */
[----:B------:R-:W-:Y:S05]  /*1640*/  @P0 EXIT ;  /* 0x000000000000094d */ /* 0x000fea0003800000 */
[----:B------:R-:W3:Y:S02]  /*1650*/  LDCU UR4, c[0x0][0x38c] ;  /* 0x00007180ff0477ac */ /* 0x000ee40008000800 */
[----:B---3--:R-:W-:-:S13]  /*1660*/  ISETP.GE.AND P0, PT, R2, UR4, PT ;  /* 0x0000000402007c0c */ /* 0x008fda000bf06270 */
[----:B------:R-:W-:Y:S05]  /*1670*/  @P0 BRA `(.L_x_90) ;  /* 0x00000000005c0947 */ /* 0x000fea0003800000 */
[----:B-1----:R-:W1:Y:S01]  /*1680*/  LDS.64 R4, [R0] ;  /* 0x0000000000047984 */ /* 0x002e620000000a00 */
[----:B------:R-:W-:Y:S03]  /*1690*/  BSSY.RECONVERGENT B0, `(.L_x_91) ;  /* 0x000000f000007945 */ /* 0x000fe60003800200 */
[----:B0-----:R-:W0:Y:S01]  /*16a0*/  LDS.64 R6, [R6] ;  /* 0x0000000006067984 */ /* 0x001e220000000a00 */
[----:B-1----:R-:W1:Y:S01]  /*16b0*/  MUFU.RCP64H R9, R5 ;  /* 0x0000000500097308 */ /* 0x002e620000001800 */
[----:B------:R-:W-:-:S05]  /*16c0*/  VIADD R8, R5, 0x300402 ;  /* 0x0030040205087836 */ /* 0x000fca0000000000 */
[----:B------:R-:W-:Y:S01]  /*16d0*/  FSETP.GEU.AND P0, PT, |R8|, 5.8789094863358348022e-39, PT ;  /* 0x004004020800780b */ /* 0x000fe20003f0e200 */
[----:B-1----:R-:W-:-:S08]  /*16e0*/  DFMA R10, -R4, R8, 1 ;  /* 0x3ff00000040a742b */ /* 0x002fd00000000108 */
[----:B------:R-:W-:-:S08]  /*16f0*/  DFMA R10, R10, R10, R10 ;  /* 0x0000000a0a0a722b */ /* 0x000fd0000000000a */
[----:B------:R-:W-:-:S08]  /*1700*/  DFMA R10, R8, R10, R8 ;  /* 0x0000000a080a722b */ /* 0x000fd00000000008 */
[----:B------:R-:W-:-:S08]  /*1710*/  DFMA R12, -R4, R10, 1 ;  /* 0x3ff00000040c742b */ /* 0x000fd0000000010a */
[----:B------:R-:W-:Y:S01]  /*1720*/  DFMA R10, R10, R12, R10 ;  /* 0x0000000c0a0a722b */ /* 0x000fe2000000000a */
[----:B0-----:R-:W-:Y:S10]  /*1730*/  @P0 BRA `(.L_x_92) ;  /* 0x0000000000100947 */ /* 0x001ff40003800000 */
[----:B------:R-:W-:-:S05]  /*1740*/  LOP3.LUT R0, R5, 0x7fffffff, RZ, 0xc0, !PT ;  /* 0x7fffffff05007812 */ /* 0x000fca00078ec0ff */
[----:B------:R-:W-:Y:S01]  /*1750*/  VIADD R10, R0, 0xfff00000 ;  /* 0xfff00000000a7836 */ /* 0x000fe20000000000 */
[----:B------:R-:W-:-:S07]  /*1760*/  MOV R0, 0x1780 ;  /* 0x0000178000007802 */ /* 0x000fce0000000f00 */
[----:B--2---:R-:W-:Y:S05]  /*1770*/  CALL.REL.NOINC `($__internal_1_$__cuda_sm20_dblrcp_rn_slowpath_v3) ;  /* 0x00000000002c7944 */ /* 0x004fea0003c00000 */
.L_x_92:
[----:B------:R-:W-:Y:S05]  /*1780*/  BSYNC.RECONVERGENT B0 ;  /* 0x0000000000007941 */ /* 0x000fea0003800200 */
.L_x_91:
[----:B------:R-:W0:Y:S01]  /*1790*/  LDC.64 R4, c[0x0][0x3a0] ;  /* 0x0000e800ff047b82 */ /* 0x000e220000000a00 */
[----:B------:R-:W-:-:S10]  /*17a0*/  DMUL R6, R6, R10 ;  /* 0x0000000a06067228 */ /* 0x000fd40000000000 */
[----:B------:R-:W1:Y:S01]  /*17b0*/  F2F.F32.F64 R7, R6 ;  /* 0x0000000600077310 */ /* 0x000e620000301000 */
[----:B0-----:R-:W-:-:S05]  /*17c0*/  IMAD.WIDE R2, R3, 0x4, R4 ;  /* 0x0000000403027825 */ /* 0x001fca00078e0204 */
[----:B-1----:R-:W-:Y:S01]  /*17d0*/  STG.E desc[UR10][R2.64], R7 ;  /* 0x0000000702007986 */ /* 0x002fe2000c10190a */
[----:B------:R-:W-:Y:S05]  /*17e0*/  EXIT ;  /* 0x000000000000794d */ /* 0x000fea0003800000 */
.L_x_90:
[----:B-1----:R-:W1:Y:S02]  /*17f0*/  LDC.64 R4, c[0x0][0x3a0] ;  /* 0x0000e800ff047b82 */ /* 0x002e640000000a00 */
[----:B-1----:R-:W-:-:S05]  /*1800*/  IMAD.WIDE R4, R3, 0x4, R4 ;  /* 0x0000000403047825 */ /* 0x002fca00078e0204 */
[----:B------:R-:W-:Y:S01]  /*1810*/  STG.E desc[UR10][R4.64], RZ ;  /* 0x000000ff04007986 */ /* 0x000fe2000c10190a */
[----:B------:R-:W-:Y:S05]  /*1820*/  EXIT ;  /* 0x000000000000794d */ /* 0x000fea0003800000 */
        .weak           $__internal_1_$__cuda_sm20_dblrcp_rn_slowpath_v3
        .type           $__internal_1_$__cuda_sm20_dblrcp_rn_slowpath_v3,@function
        .size           $__internal_1_$__cuda_sm20_dblrcp_rn_slowpath_v3,(.L_x_218 - $__internal_1_$__cuda_sm20_dblrcp_rn_slowpath_v3)
$__internal_1_$__cuda_sm20_dblrcp_rn_slowpath_v3:
[----:B------:R-:W-:Y:S01]  /*1830*/  DSETP.GTU.AND P0, PT, |R4|, +INF , PT ;  /* 0x7ff000000400742a */ /* 0x000fe20003f0c200 */
[----:B------:R-:W-:-:S13]  /*1840*/  BSSY.RECONVERGENT B1, `(.L_x_93) ;  /* 0x0000023000017945 */ /* 0x000fda0003800200 */
[----:B------:R-:W-:Y:S05]  /*1850*/  @P0 BRA `(.L_x_94) ;  /* 0x00000000007c0947 */ /* 0x000fea0003800000 */
[----:B------:R-:W-:-:S05]  /*1860*/  LOP3.LUT R2, R5, 0x7fffffff, RZ, 0xc0, !PT ;  /* 0x7fffffff05027812 */ /* 0x000fca00078ec0ff */
[----:B------:R-:W-:-:S05]  /*1870*/  VIADD R8, R2, 0xffffffff ;  /* 0xffffffff02087836 */ /* 0x000fca0000000000 */
[----:B------:R-:W-:-:S13]  /*1880*/  ISETP.GE.U32.AND P0, PT, R8, 0x7fefffff, PT ;  /* 0x7fefffff0800780c */ /* 0x000fda0003f06070 */
[----:B------:R-:W-:Y:S01]  /*1890*/  @P0 LOP3.LUT R9, R5, 0x7ff00000, RZ, 0x3c, !PT ;  /* 0x7ff0000005090812 */ /* 0x000fe200078e3cff */
[----:B------:R-:W-:Y:S01]  /*18a0*/  @P0 IMAD.MOV.U32 R8, RZ, RZ, RZ ;  /* 0x000000ffff080224 */ /* 0x000fe200078e00ff */
[----:B------:R-:W-:Y:S06]  /*18b0*/  @P0 BRA `(.L_x_95) ;  /* 0x00000000006c0947 */ /* 0x000fec0003800000 */
[----:B------:R-:W-:-:S13]  /*18c0*/  ISETP.GE.U32.AND P0, PT, R2, 0x1000001, PT ;  /* 0x010000010200780c */ /* 0x000fda0003f06070 */
[----:B------:R-:W-:Y:S05]  /*18d0*/  @!P0 BRA `(.L_x_96) ;  /* 0x0000000000348947 */ /* 0x000fea0003800000 */
[----:B------:R-:W-:Y:S02]  /*18e0*/  VIADD R9, R5, 0xc0200000 ;  /* 0xc020000005097836 */ /* 0x000fe40000000000 */
[----:B------:R-:W-:Y:S02]  /*18f0*/  IMAD.MOV.U32 R8, RZ, RZ, R4 ;  /* 0x000000ffff087224 */ /* 0x000fe400078e0004 */
[----:B------:R-:W0:Y:S04]  /*1900*/  MUFU.RCP64H R11, R9 ;  /* 0x00000009000b7308 */ /* 0x000e280000001800 */
[----:B0-----:R-:W-:-:S08]  /*1910*/  DFMA R12, -R8, R10, 1 ;  /* 0x3ff00000080c742b */ /* 0x001fd0000000010a */
[----:B------:R-:W-:-:S08]  /*1920*/  DFMA R12, R12, R12, R12 ;  /* 0x0000000c0c0c722b */ /* 0x000fd0000000000c */
[----:B------:R-:W-:-:S08]  /*1930*/  DFMA R12, R10, R12, R10 ;  /* 0x0000000c0a0c722b */ /* 0x000fd0000000000a */
[----:B------:R-:W-:-:S08]  /*1940*/  DFMA R10, -R8, R12, 1 ;  /* 0x3ff00000080a742b */ /* 0x000fd0000000010c */
[----:B------:R-:W-:-:S08]  /*1950*/  DFMA R10, R12, R10, R12 ;  /* 0x0000000a0c0a722b */ /* 0x000fd0000000000c */
[----:B------:R-:W-:-:S08]  /*1960*/  DMUL R10, R10, 2.2250738585072013831e-308 ;  /* 0x001000000a0a7828 */ /* 0x000fd00000000000 */
[----:B------:R-:W-:-:S08]  /*1970*/  DFMA R4, -R4, R10, 1 ;  /* 0x3ff000000404742b */ /* 0x000fd0000000010a */
[----:B------:R-:W-:-:S08]  /*1980*/  DFMA R4, R4, R4, R4 ;  /* 0x000000040404722b */ /* 0x000fd00000000004 */
[----:B------:R-:W-:Y:S01]  /*1990*/  DFMA R8, R10, R4, R10 ;  /* 0x000000040a08722b */ /* 0x000fe2000000000a */
[----:B------:R-:W-:Y:S10]  /*19a0*/  BRA `(.L_x_95) ;  /* 0x0000000000307947 */ /* 0x000ff40003800000 */
.L_x_96:
[----:B------:R-:W-:Y:S01]  /*19b0*/  DMUL R4, R4, 8.11296384146066816958e+31 ;  /* 0x4690000004047828 */ /* 0x000fe20000000000 */
[----:B------:R-:W-:-:S05]  /*19c0*/  IMAD.MOV.U32 R8, RZ, RZ, R10 ;  /* 0x000000ffff087224 */ /* 0x000fca00078e000a */
[----:B------:R-:W0:Y:S02]  /*19d0*/  MUFU.RCP64H R9, R5 ;  /* 0x0000000500097308 */ /* 0x000e240000001800 */
[----:B0-----:R-:W-:-:S08]  /*19e0*/  DFMA R10, -R4, R8, 1 ;  /* 0x3ff00000040a742b */ /* 0x001fd00000000108 */
[----:B------:R-:W-:-:S08]  /*19f0*/  DFMA R10, R10, R10, R10 ;  /* 0x0000000a0a0a722b */ /* 0x000fd0000000000a */
[----:B------:R-:W-:-:S08]  /*1a00*/  DFMA R10, R8, R10, R8 ;  /* 0x0000000a080a722b */ /* 0x000fd00000000008 */
[----:B------:R-:W-:-:S08]  /*1a10*/  DFMA R8, -R4, R10, 1 ;  /* 0x3ff000000408742b */ /* 0x000fd0000000010a */
[----:B------:R-:W-:-:S08]  /*1a20*/  DFMA R8, R10, R8, R10 ;  /* 0x000000080a08722b */ /* 0x000fd0000000000a */
[----:B------:R-:W-:Y:S01]  /*1a30*/  DMUL R8, R8, 8.11296384146066816958e+31 ;  /* 0x4690000008087828 */ /* 0x000fe20000000000 */
[----:B------:R-:W-:Y:S10]  /*1a40*/  BRA `(.L_x_95) ;  /* 0x0000000000087947 */ /* 0x000ff40003800000 */
.L_x_94:
[----:B------:R-:W-:Y:S01]  /*1a50*/  LOP3.LUT R9, R5, 0x80000, RZ, 0xfc, !PT ;  /* 0x0008000005097812 */ /* 0x000fe200078efcff */
[----:B------:R-:W-:-:S07]  /*1a60*/  IMAD.MOV.U32 R8, RZ, RZ, R4 ;  /* 0x000000ffff087224 */ /* 0x000fce00078e0004 */
.L_x_95:
[----:B------:R-:W-:Y:S05]  /*1a70*/  BSYNC.RECONVERGENT B1 ;  /* 0x0000000000017941 */ /* 0x000fea0003800200 */
.L_x_93:
[----:B------:R-:W-:Y:S02]  /*1a80*/  IMAD.MOV.U32 R4, RZ, RZ, R0 ;  /* 0x000000ffff047224 */ /* 0x000fe400078e0000 */
[----:B------:R-:W-:Y:S02]  /*1a90*/  IMAD.MOV.U32 R5, RZ, RZ, 0x0 ;  /* 0x00000000ff057424 */ /* 0x000fe400078e00ff */
[----:B------:R-:W-:Y:S02]  /*1aa0*/  IMAD.MOV.U32 R10, RZ, RZ, R8 ;  /* 0x000000ffff0a7224 */ /* 0x000fe400078e0008 */
[----:B------:R-:W-:Y:S01]  /*1ab0*/  IMAD.MOV.U32 R11, RZ, RZ, R9 ;  /* 0x000000ffff0b7224 */ /* 0x000fe200078e0009 */
[----:B------:R-:W-:Y:S06]  /*1ac0*/  RET.REL.NODEC R4 `(GTRGPU) ;  /* 0xffffffe4044c7950 */ /* 0x000fec0003c3ffff */
.L_x_97:
        /* <DEDUP_REMOVED lines=11> */
.L_x_218:


//--------------------- .text.HasegawaGPU         --------------------------
	.section	.text.HasegawaGPU,"ax",@progbits
	.align	128
        .global         HasegawaGPU
        .type           HasegawaGPU,@function
        .size           HasegawaGPU,(.L_x_220 - HasegawaGPU)
        .other          HasegawaGPU,@"STO_CUDA_ENTRY STV_DEFAULT"
HasegawaGPU:
.text.HasegawaGPU:
[----:B------:R-:W-:Y:S01]  /*0000*/  LDC R1, c[0x0][0x37c] ;  /* 0x0000df00ff017b82 */ /* 0x000fe20000000800 */
[----:B------:R-:W0:Y:S07]  /*0010*/  S2R R0, SR_TID.X ;  /* 0x0000000000007919 */ /* 0x000e2e0000002100 */
[----:B------:R-:W0:Y:S01]  /*0020*/  S2UR UR4, SR_CTAID.X ;  /* 0x00000000000479c3 */ /* 0x000e220000002500 */
[----:B------:R-:W1:Y:S01]  /*0030*/  LDCU UR5, c[0x0][0x388] ;  /* 0x00007100ff0577ac */ /* 0x000e620008000800 */
[----:B------:R-:W2:Y:S01]  /*0040*/  S2R R48, SR_TID.Y ;  /* 0x0000000000307919 */ /* 0x000ea20000002200 */
[----:B------:R-:W3:Y:S01]  /*0050*/  LDCU.64 UR10, c[0x0][0x358] ;  /* 0x00006b00ff0a77ac */ /* 0x000ee20008000a00 */
[----:B------:R-:W2:Y:S04]  /*0060*/  S2R R49, SR_CTAID.Y ;  /* 0x0000000000317919 */ /* 0x000ea80000002600 */
[----:B------:R-:W0:Y:S08]  /*0070*/  LDC R47, c[0x0][0x360] ;  /* 0x0000d800ff2f7b82 */ /* 0x000e300000000800 */
[----:B------:R-:W4:Y:S08]  /*0080*/  LDC.64 R2, c[0x0][0x3b0] ;  /* 0x0000ec00ff027b82 */ /* 0x000f300000000a00 */
[----:B------:R-:W5:Y:S01]  /*0090*/  LDC.64 R4, c[0x0][0x3b8] ;  /* 0x0000ee00ff047b82 */ /* 0x000f620000000a00 */
[----:B0-----:R-:W-:-:S05]  /*00a0*/  IMAD R46, R47, UR4, R0 ;  /* 0x000000042f2e7c24 */ /* 0x001fca000f8e0200 */
[----:B-1----:R-:W-:-:S13]  /*00b0*/  ISETP.GE.AND P0, PT, R46, UR5, PT ;  /* 0x000000052e007c0c */ /* 0x002fda000bf06270 */
[----:B------:R-:W2:Y:S02]  /*00c0*/  @!P0 LDC R7, c[0x0][0x384] ;  /* 0x0000e100ff078b82 */ /* 0x000ea40000000800 */
[----:B--2---:R-:W-:-:S04]  /*00d0*/  @!P0 IMAD R7, R49, R7, R48 ;  /* 0x0000000731078224 */ /* 0x004fc800078e0230 */
[----:B------:R-:W-:-:S04]  /*00e0*/  @!P0 IMAD R7, R7, UR5, R46 ;  /* 0x0000000507078c24 */ /* 0x000fc8000f8e022e */
[----:B----4-:R-:W-:-:S04]  /*00f0*/  @!P0 IMAD.WIDE R2, R7, 0x4, R2 ;  /* 0x0000000407028825 */ /* 0x010fc800078e0202 */
[----:B-----5:R-:W-:Y:S02]  /*0100*/  @!P0 IMAD.WIDE R4, R7, 0x4, R4 ;  /* 0x0000000407048825 */ /* 0x020fe400078e0204 */
[----:B---3--:R-:W2:Y:S04]  /*0110*/  @!P0 LDG.E R2, desc[UR10][R2.64] ;  /* 0x0000000a02028981 */ /* 0x008ea8000c1e1900 */
[----:B------:R-:W3:Y:S01]  /*0120*/  @!P0 LDG.E R4, desc[UR10][R4.64] ;  /* 0x0000000a04048981 */ /* 0x000ee2000c1e1900 */
[----:B------:R-:W-:Y:S01]  /*0130*/  @!P0 MOV R6, 0x400 ;  /* 0x0000040000068802 */ /* 0x000fe20000000f00 */
[----:B------:R-:W-:Y:S01]  /*0140*/  BSSY.RECONVERGENT B0, `(.L_x_98) ;  /* 0x000014b000007945 */ /* 0x000fe20003800200 */
[----:B------:R-:W0:Y:S03]  /*0150*/  @!P0 S2R R9, SR_CgaCtaId ;  /* 0x0000000000098919 */ /* 0x000e260000008800 */
[----:B------:R-:W-:-:S02]  /*0160*/  @!P0 VIADD R7, R6, 0x2000 ;  /* 0x0000200006078836 */ /* 0x000fc40000000000 */
[----:B------:R-:W-:Y:S02]  /*0170*/  @!P0 VIADD R8, R6, 0x3000 ;  /* 0x0000300006088836 */ /* 0x000fe40000000000 */
[----:B------:R-:W-:Y:S01]  /*0180*/  @!P0 IMAD R6, R47, R48, R0 ;  /* 0x000000302f068224 */ /* 0x000fe200078e0200 */
[C---:B0-----:R-:W-:Y:S02]  /*0190*/  @!P0 LEA R7, R9.reuse, R7, 0x18 ;  /* 0x0000000709078211 */ /* 0x041fe400078ec0ff */
[----:B------:R-:W-:-:S03]  /*01a0*/  @!P0 LEA R9, R9, R8, 0x18 ;  /* 0x0000000809098211 */ /* 0x000fc600078ec0ff */
[C---:B------:R-:W-:Y:S02]  /*01b0*/  @!P0 IMAD R7, R6.reuse, 0x4, R7 ;  /* 0x0000000406078824 */ /* 0x040fe400078e0207 */
[----:B------:R-:W-:-:S03]  /*01c0*/  @!P0 IMAD R9, R6, 0x4, R9 ;  /* 0x0000000406098824 */ /* 0x000fc600078e0209 */
[----:B--2---:R0:W-:Y:S04]  /*01d0*/  @!P0 STS [R7], R2 ;  /* 0x0000000207008388 */ /* 0x0041e80000000800 */
[----:B---3--:R0:W-:Y:S01]  /*01e0*/  @!P0 STS [R9], R4 ;  /* 0x0000000409008388 */ /* 0x0081e20000000800 */
[----:B------:R-:W-:-:S13]  /*01f0*/  ISETP.NE.AND P0, PT, R0, RZ, PT ;  /* 0x000000ff0000720c */ /* 0x000fda0003f05270 */
[----:B0-----:R-:W-:Y:S05]  /*0200*/  @P0 BRA `(.L_x_99) ;  /* 0x0000001000f80947 */ /* 0x001fea0003800000 */
[----:B------:R-:W0:Y:S08]  /*0210*/  LDC.64 R34, c[0x0][0x3c8] ;  /* 0x0000f200ff227b82 */ /* 0x000e300000000a00 */
[----:B------:R-:W1:Y:S08]  /*0220*/  LDC.64 R6, c[0x0][0x3a0] ;  /* 0x0000e800ff067b82 */ /* 0x000e700000000a00 */
[----:B------:R-:W2:Y:S01]  /*0230*/  LDC.64 R8, c[0x0][0x3d0] ;  /* 0x0000f400ff087b82 */ /* 0x000ea20000000a00 */
[----:B0-----:R-:W-:-:S06]  /*0240*/  IMAD.WIDE.U32 R34, R48, 0x8, R34 ;  /* 0x0000000830227825 */ /* 0x001fcc00078e0022 */
[----:B------:R-:W3:Y:S01]  /*0250*/  LDG.E.64 R34, desc[UR10][R34.64] ;  /* 0x0000000a22227981 */ /* 0x000ee2000c1e1b00 */
[----:B-1----:R-:W-:-:S06]  /*0260*/  IMAD.WIDE.U32 R6, R49, 0x8, R6 ;  /* 0x0000000831067825 */ /* 0x002fcc00078e0006 */
[----:B------:R-:W5:Y:S01]  /*0270*/  LDG.E.64 R6, desc[UR10][R6.64] ;  /* 0x0000000a06067981 */ /* 0x000f62000c1e1b00 */
[----:B--2---:R-:W-:-:S06]  /*0280*/  IMAD.WIDE.U32 R8, R48, 0x8, R8 ;  /* 0x0000000830087825 */ /* 0x004fcc00078e0008 */
[----:B------:R-:W5:Y:S01]  /*0290*/  LDG.E.64 R8, desc[UR10][R8.64] ;  /* 0x0000000a08087981 */ /* 0x000f62000c1e1b00 */
[----:B------:R-:W-:Y:S01]  /*02a0*/  BSSY.RECONVERGENT B1, `(.L_x_100) ;  /* 0x0000012000017945 */ /* 0x000fe20003800200 */
[----:B---3--:R-:W0:Y:S01]  /*02b0*/  MUFU.RCP64H R3, R35 ;  /* 0x0000002300037308 */ /* 0x008e220000001800 */
[----:B------:R-:W-:-:S06]  /*02c0*/  VIADD R2, R35, 0x300402 ;  /* 0x0030040223027836 */ /* 0x000fcc0000000000 */
[----:B0-----:R-:W-:-:S08]  /*02d0*/  DFMA R4, -R34, R2, 1 ;  /* 0x3ff000002204742b */ /* 0x001fd00000000102 */
[----:B------:R-:W-:Y:S01]  /*02e0*/  DFMA R4, R4, R4, R4 ;  /* 0x000000040404722b */ /* 0x000fe20000000004 */
[----:B------:R-:W-:-:S07]  /*02f0*/  FSETP.GEU.AND P0, PT, |R2|, 5.8789094863358348022e-39, PT ;  /* 0x004004020200780b */ /* 0x000fce0003f0e200 */
[----:B------:R-:W-:-:S08]  /*0300*/  DFMA R4, R2, R4, R2 ;  /* 0x000000040204722b */ /* 0x000fd00000000002 */
[----:B------:R-:W-:-:S08]  /*0310*/  DFMA R10, -R34, R4, 1 ;  /* 0x3ff00000220a742b */ /* 0x000fd00000000104 */
[----:B------:R-:W-:Y:S01]  /*0320*/  DFMA R4, R4, R10, R4 ;  /* 0x0000000a0404722b */ /* 0x000fe20000000004 */
[----:B------:R-:W-:Y:S10]  /*0330*/  @P0 BRA `(.L_x_101) ;  /* 0x0000000000200947 */ /* 0x000ff40003800000 */
[----:B------:R-:W-:Y:S01]  /*0340*/  LOP3.LUT R2, R35, 0x7fffffff, RZ, 0xc0, !PT ;  /* 0x7fffffff23027812 */ /* 0x000fe200078ec0ff */
[----:B------:R-:W-:Y:S01]  /*0350*/  IMAD.MOV.U32 R18, RZ, RZ, R34 ;  /* 0x000000ffff127224 */ /* 0x000fe200078e0022 */
[----:B------:R-:W-:Y:S01]  /*0360*/  MOV R10, 0x3a0 ;  /* 0x000003a0000a7802 */ /* 0x000fe20000000f00 */
[----:B------:R-:W-:Y:S02]  /*0370*/  IMAD.MOV.U32 R19, RZ, RZ, R35 ;  /* 0x000000ffff137224 */ /* 0x000fe400078e0023 */
[----:B------:R-:W-:-:S07]  /*0380*/  VIADD R3, R2, 0xfff00000 ;  /* 0xfff0000002037836 */ /* 0x000fce0000000000 */
[----:B-----5:R-:W-:Y:S05]  /*0390*/  CALL.REL.NOINC `($__internal_2_$__cuda_sm20_dblrcp_rn_slowpath_v3) ;  /* 0x0000002800d87944 */ /* 0x020fea0003c00000 */
[----:B------:R-:W-:Y:S02]  /*03a0*/  IMAD.MOV.U32 R4, RZ, RZ, R12 ;  /* 0x000000ffff047224 */ /* 0x000fe400078e000c */
[----:B------:R-:W-:-:S07]  /*03b0*/  IMAD.MOV.U32 R5, RZ, RZ, R13 ;  /* 0x000000ffff057224 */ /* 0x000fce00078e000d */
.L_x_101:
[----:B------:R-:W-:Y:S05]  /*03c0*/  BSYNC.RECONVERGENT B1 ;  /* 0x0000000000017941 */ /* 0x000fea0003800200 */
.L_x_100:
[----:B------:R-:W0:Y:S01]  /*03d0*/  MUFU.RCP64H R3, R35 ;  /* 0x0000002300037308 */ /* 0x000e220000001800 */
[----:B------:R-:W-:Y:S01]  /*03e0*/  IMAD.MOV.U32 R2, RZ, RZ, 0x1 ;  /* 0x00000001ff027424 */ /* 0x000fe200078e00ff */
[----:B-----5:R-:W-:Y:S01]  /*03f0*/  DADD R12, R34, -R8 ;  /* 0x00000000220c7229 */ /* 0x020fe20000000808 */
[----:B------:R-:W-:Y:S01]  /*0400*/  BSSY.RECONVERGENT B1, `(.L_x_102) ;  /* 0x0000017000017945 */ /* 0x000fe20003800200 */
[----:B------:R-:W-:-:S08]  /*0410*/  DADD R4, R4, -1 ;  /* 0xbff0000004047429 */ /* 0x000fd00000000000 */
[----:B------:R-:W-:Y:S01]  /*0420*/  FSETP.GEU.AND P1, PT, |R13|, 6.5827683646048100446e-37, PT ;  /* 0x036000000d00780b */ /* 0x000fe20003f2e200 */
[----:B0-----:R-:W-:-:S08]  /*0430*/  DFMA R10, -R34, R2, 1 ;  /* 0x3ff00000220a742b */ /* 0x001fd00000000102 */
[----:B------:R-:W-:-:S08]  /*0440*/  DFMA R10, R10, R10, R10 ;  /* 0x0000000a0a0a722b */ /* 0x000fd0000000000a */
[----:B------:R-:W-:-:S08]  /*0450*/  DFMA R10, R2, R10, R2 ;  /* 0x0000000a020a722b */ /* 0x000fd00000000002 */
[----:B------:R-:W-:-:S08]  /*0460*/  DFMA R2, -R34, R10, 1 ;  /* 0x3ff000002202742b */ /* 0x000fd0000000010a */
[----:B------:R-:W-:-:S08]  /*0470*/  DFMA R2, R10, R2, R10 ;  /* 0x000000020a02722b */ /* 0x000fd0000000000a */
[----:B------:R-:W-:-:S08]  /*0480*/  DMUL R10, R12, R2 ;  /* 0x000000020c0a7228 */ /* 0x000fd00000000000 */
[----:B------:R-:W-:-:S08]  /*0490*/  DFMA R14, -R34, R10, R12 ;  /* 0x0000000a220e722b */ /* 0x000fd0000000010c */
[----:B------:R-:W-:-:S10]  /*04a0*/  DFMA R2, R2, R14, R10 ;  /* 0x0000000e0202722b */ /* 0x000fd4000000000a */
[----:B------:R-:W-:-:S05]  /*04b0*/  FFMA R10, RZ, R35, R3 ;  /* 0x00000023ff0a7223 */ /* 0x000fca0000000003 */
[----:B------:R-:W-:Y:S01]  /*04c0*/  FSETP.GT.AND P0, PT, |R10|, 1.469367938527859385e-39, PT ;  /* 0x001000000a00780b */ /* 0x000fe20003f04200 */
[----:B------:R-:W-:-:S12]  /*04d0*/  DMUL R10, R8, R4 ;  /* 0x00000004080a7228 */ /* 0x000fd80000000000 */
[----:B------:R-:W-:Y:S05]  /*04e0*/  @P0 BRA P1, `(.L_x_103) ;  /* 0x0000000000200947 */ /* 0x000fea0000800000 */
[----:B------:R-:W-:Y:S01]  /*04f0*/  IMAD.MOV.U32 R14, RZ, RZ, R12 ;  /* 0x000000ffff0e7224 */ /* 0x000fe200078e000c */
[----:B------:R-:W-:Y:S01]  /*0500*/  MOV R16, 0x550 ;  /* 0x0000055000107802 */ /* 0x000fe20000000f00 */
[----:B------:R-:W-:Y:S02]  /*0510*/  IMAD.MOV.U32 R15, RZ, RZ, R13 ;  /* 0x000000ffff0f7224 */ /* 0x000fe400078e000d */
[----:B------:R-:W-:Y:S02]  /*0520*/  IMAD.MOV.U32 R12, RZ, RZ, R34 ;  /* 0x000000ffff0c7224 */ /* 0x000fe400078e0022 */
[----:B------:R-:W-:-:S07]  /*0530*/  IMAD.MOV.U32 R13, RZ, RZ, R35 ;  /* 0x000000ffff0d7224 */ /* 0x000fce00078e0023 */
[----:B------:R-:W-:Y:S05]  /*0540*/  CALL.REL.NOINC `($__internal_3_$__cuda_sm20_div_rn_f64_full) ;  /* 0x0000002c000c7944 */ /* 0x000fea0003c00000 */
[----:B------:R-:W-:Y:S02]  /*0550*/  IMAD.MOV.U32 R2, RZ, RZ, R4 ;  /* 0x000000ffff027224 */ /* 0x000fe400078e0004 */
[----:B------:R-:W-:-:S07]  /*0560*/  IMAD.MOV.U32 R3, RZ, RZ, R5 ;  /* 0x000000ffff037224 */ /* 0x000fce00078e0005 */
.L_x_103:
[----:B------:R-:W-:Y:S05]  /*0570*/  BSYNC.RECONVERGENT B1 ;  /* 0x0000000000017941 */ /* 0x000fea0003800200 */
.L_x_102:
[----:B------:R-:W0:Y:S01]  /*0580*/  MUFU.RCP64H R5, R35 ;  /* 0x0000002300057308 */ /* 0x000e220000001800 */
[----:B------:R-:W-:Y:S01]  /*0590*/  IMAD.MOV.U32 R4, RZ, RZ, 0x1 ;  /* 0x00000001ff047424 */ /* 0x000fe200078e00ff */
[----:B------:R-:W-:Y:S01]  /*05a0*/  FSETP.GEU.AND P1, PT, |R9|, 6.5827683646048100446e-37, PT ;  /* 0x036000000900780b */ /* 0x000fe20003f2e200 */
[----:B------:R-:W-:Y:S04]  /*05b0*/  BSSY.RECONVERGENT B1, `(.L_x_104) ;  /* 0x0000012000017945 */ /* 0x000fe80003800200 */
        /* <DEDUP_REMOVED lines=9> */
[----:B------:R-:W-:-:S13]  /*0650*/  FSETP.GT.AND P0, PT, |R12|, 1.469367938527859385e-39, PT ;  /* 0x001000000c00780b */ /* 0x000fda0003f04200 */
[----:B------:R-:W-:Y:S05]  /*0660*/  @P0 BRA P1, `(.L_x_105) ;  /* 0x0000000000180947 */ /* 0x000fea0000800000 */
[----:B------:R-:W-:Y:S01]  /*0670*/  IMAD.MOV.U32 R14, RZ, RZ, R8 ;  /* 0x000000ffff0e7224 */ /* 0x000fe200078e0008 */
[----:B------:R-:W-:Y:S01]  /*0680*/  MOV R16, 0x6d0 ;  /* 0x000006d000107802 */ /* 0x000fe20000000f00 */
[----:B------:R-:W-:Y:S02]  /*0690*/  IMAD.MOV.U32 R15, RZ, RZ, R9 ;  /* 0x000000ffff0f7224 */ /* 0x000fe400078e0009 */
[----:B------:R-:W-:Y:S02]  /*06a0*/  IMAD.MOV.U32 R12, RZ, RZ, R34 ;  /* 0x000000ffff0c7224 */ /* 0x000fe400078e0022 */
[----:B------:R-:W-:-:S07]  /*06b0*/  IMAD.MOV.U32 R13, RZ, RZ, R35 ;  /* 0x000000ffff0d7224 */ /* 0x000fce00078e0023 */
[----:B------:R-:W-:Y:S05]  /*06c0*/  CALL.REL.NOINC `($__internal_3_$__cuda_sm20_div_rn_f64_full) ;  /* 0x0000002800ac7944 */ /* 0x000fea0003c00000 */
.L_x_105:
[----:B------:R-:W-:Y:S05]  /*06d0*/  BSYNC.RECONVERGENT B1 ;  /* 0x0000000000017941 */ /* 0x000fea0003800200 */
.L_x_104:
[----:B------:R-:W0:Y:S08]  /*06e0*/  LDC.64 R20, c[0x0][0x3d8] ;  /* 0x0000f600ff147b82 */ /* 0x000e300000000a00 */
[----:B------:R-:W1:Y:S08]  /*06f0*/  LDC.64 R12, c[0x0][0x3d8] ;  /* 0x0000f600ff0c7b82 */ /* 0x000e700000000a00 */
[----:B------:R-:W2:Y:S01]  /*0700*/  LDC.64 R14, c[0x0][0x3a8] ;  /* 0x0000ea00ff0e7b82 */ /* 0x000ea20000000a00 */
[----:B0-----:R-:W2:Y:S07]  /*0710*/  LDG.E.64 R20, desc[UR10][R20.64] ;  /* 0x0000000a14147981 */ /* 0x001eae000c1e1b00 */
[----:B------:R-:W0:Y:S01]  /*0720*/  LDC.64 R16, c[0x0][0x398] ;  /* 0x0000e600ff107b82 */ /* 0x000e220000000a00 */
[----:B-1----:R-:W5:Y:S01]  /*0730*/  LDG.E.64 R12, desc[UR10][R12.64+0x8] ;  /* 0x0000080a0c0c7981 */ /* 0x002f62000c1e1b00 */
[----:B------:R-:W-:Y:S01]  /*0740*/  UMOV UR4, 0xfefa39ef ;  /* 0xfefa39ef00047882 */ /* 0x000fe20000000000 */
[----:B------:R-:W-:Y:S01]  /*0750*/  UMOV UR5, 0x3fe62e42 ;  /* 0x3fe62e4200057882 */ /* 0x000fe20000000000 */
[----:B------:R-:W-:-:S04]  /*0760*/  IMAD.MOV.U32 R22, RZ, RZ, -0x35dec16 ;  /* 0xfca213eaff167424 */ /* 0x000fc800078e00ff */
[----:B------:R-:W1:Y:S01]  /*0770*/  LDC.64 R40, c[0x0][0x390] ;  /* 0x0000e400ff287b82 */ /* 0x000e620000000a00 */
[----:B------:R-:W-:Y:S01]  /*0780*/  IMAD.MOV.U32 R23, RZ, RZ, 0x3e928af3 ;  /* 0x3e928af3ff177424 */ /* 0x000fe200078e00ff */
[----:B------:R-:W-:Y:S01]  /*0790*/  UMOV UR6, 0x55555511 ;  /* 0x5555551100067882 */ /* 0x000fe20000000000 */
[----:B------:R-:W-:Y:S01]  /*07a0*/  IMAD.MOV.U32 R24, RZ, RZ, 0x62401315 ;  /* 0x62401315ff187424 */ /* 0x000fe200078e00ff */
[----:B------:R-:W-:Y:S01]  /*07b0*/  UMOV UR7, 0x3fc55555 ;  /* 0x3fc5555500077882 */ /* 0x000fe20000000000 */
[----:B------:R-:W-:Y:S01]  /*07c0*/  IMAD.MOV.U32 R25, RZ, RZ, 0x3ec71dee ;  /* 0x3ec71deeff197424 */ /* 0x000fe200078e00ff */
[----:B------:R-:W-:Y:S01]  /*07d0*/  UMOV UR8, 0xb ;  /* 0x0000000b00087882 */ /* 0x000fe20000000000 */
[----:B------:R-:W-:Y:S01]  /*07e0*/  UMOV UR9, 0x3fe00000 ;  /* 0x3fe0000000097882 */ /* 0x000fe20000000000 */
[----:B-1----:R-:W-:-:S08]  /*07f0*/  DADD R40, R40, -1 ;  /* 0xbff0000028287429 */ /* 0x002fd00000000000 */
[----:B------:R-:W-:Y:S01]  /*0800*/  DFMA R34, R34, R40, 1 ;  /* 0x3ff000002222742b */ /* 0x000fe20000000028 */
[----:B------:R-:W-:Y:S02]  /*0810*/  IMAD.MOV.U32 R40, RZ, RZ, 0x652b82fe ;  /* 0x652b82feff287424 */ /* 0x000fe400078e00ff */
[----:B------:R-:W-:Y:S01]  /*0820*/  IMAD.MOV.U32 R41, RZ, RZ, 0x3ff71547 ;  /* 0x3ff71547ff297424 */ /* 0x000fe200078e00ff */
[----:B--2---:R-:W-:-:S08]  /*0830*/  DMUL R18, R20, -R14 ;  /* 0x8000000e14127228 */ /* 0x004fd00000000000 */
[----:B------:R-:W-:-:S08]  /*0840*/  DMUL R18, R6, R18 ;  /* 0x0000001206127228 */ /* 0x000fd00000000000 */
[----:B0-----:R-:W-:Y:S01]  /*0850*/  DMUL R42, R18, R16 ;  /* 0x00000010122a7228 */ /* 0x001fe20000000000 */
[----:B------:R-:W-:Y:S02]  /*0860*/  IMAD.MOV.U32 R18, RZ, RZ, 0x652b82fe ;  /* 0x652b82feff127424 */ /* 0x000fe400078e00ff */
[----:B------:R-:W-:-:S06]  /*0870*/  IMAD.MOV.U32 R19, RZ, RZ, 0x3ff71547 ;  /* 0x3ff71547ff137424 */ /* 0x000fcc00078e00ff */
[----:B------:R-:W-:Y:S01]  /*0880*/  DFMA R18, R42, R18, 6.75539944105574400000e+15 ;  /* 0x433800002a12742b */ /* 0x000fe20000000012 */
[----:B------:R-:W-:-:S07]  /*0890*/  FSETP.GEU.AND P0, PT, |R43|, 4.1917929649353027344, PT ;  /* 0x4086232b2b00780b */ /* 0x000fce0003f0e200 */
[----:B------:R-:W-:-:S08]  /*08a0*/  DADD R36, R18, -6.75539944105574400000e+15 ;  /* 0xc338000012247429 */ /* 0x000fd00000000000 */
[----:B------:R-:W-:Y:S01]  /*08b0*/  DFMA R20, R36, -UR4, R42 ;  /* 0x8000000424147c2b */ /* 0x000fe2000800002a */
[----:B------:R-:W-:Y:S01]  /*08c0*/  UMOV UR4, 0x3b39803f ;  /* 0x3b39803f00047882 */ /* 0x000fe20000000000 */
[----:B------:R-:W-:-:S06]  /*08d0*/  UMOV UR5, 0x3c7abc9e ;  /* 0x3c7abc9e00057882 */ /* 0x000fcc0000000000 */
[----:B------:R-:W-:Y:S01]  /*08e0*/  DFMA R36, R36, -UR4, R20 ;  /* 0x8000000424247c2b */ /* 0x000fe20008000014 */
[----:B------:R-:W-:Y:S01]  /*08f0*/  UMOV UR4, 0x555502a1 ;  /* 0x555502a100047882 */ /* 0x000fe20000000000 */
[----:B------:R-:W-:Y:S01]  /*0900*/  MOV R20, 0x69ce2bdf ;  /* 0x69ce2bdf00147802 */ /* 0x000fe20000000f00 */
[----:B------:R-:W-:Y:S01]  /*0910*/  IMAD.MOV.U32 R21, RZ, RZ, 0x3e5ade15 ;  /* 0x3e5ade15ff157424 */ /* 0x000fe200078e00ff */
[----:B------:R-:W-:-:S05]  /*0920*/  UMOV UR5, 0x3fa55555 ;  /* 0x3fa5555500057882 */ /* 0x000fca0000000000 */
[----:B------:R-:W-:-:S08]  /*0930*/  DFMA R26, R36, R20, R22 ;  /* 0x00000014241a722b */ /* 0x000fd00000000016 */
[----:B------:R-:W-:Y:S01]  /*0940*/  DFMA R28, R36, R26, R24 ;  /* 0x0000001a241c722b */ /* 0x000fe20000000018 */
[----:B------:R-:W-:Y:S02]  /*0950*/  IMAD.MOV.U32 R26, RZ, RZ, 0x7c89eb71 ;  /* 0x7c89eb71ff1a7424 */ /* 0x000fe400078e00ff */
[----:B------:R-:W-:-:S06]  /*0960*/  IMAD.MOV.U32 R27, RZ, RZ, 0x3efa0199 ;  /* 0x3efa0199ff1b7424 */ /* 0x000fcc00078e00ff */
        /* <DEDUP_REMOVED lines=9> */
[----:B------:R-:W-:-:S08]  /*0a00*/  DFMA R38, R36, R38, R32 ;  /* 0x000000262426722b */ /* 0x000fd00000000020 */
[----:B------:R-:W-:-:S08]  /*0a10*/  DFMA R38, R36, R38, UR4 ;  /* 0x0000000424267e2b */ /* 0x000fd00008000026 */
[----:B------:R-:W-:-:S08]  /*0a20*/  DFMA R38, R36, R38, UR6 ;  /* 0x0000000624267e2b */ /* 0x000fd00008000026 */
[----:B------:R-:W-:-:S08]  /*0a30*/  DFMA R38, R36, R38, UR8 ;  /* 0x0000000824267e2b */ /* 0x000fd00008000026 */
[----:B------:R-:W-:-:S08]  /*0a40*/  DFMA R38, R36, R38, 1 ;  /* 0x3ff000002426742b */ /* 0x000fd00000000026 */
[----:B------:R-:W-:Y:S02]  /*0a50*/  DFMA R36, R36, R38, 1 ;  /* 0x3ff000002424742b */ /* 0x000fe40000000026 */
[----:B------:R-:W-:-:S08]  /*0a60*/  DMUL R38, R42, R34 ;  /* 0x000000222a267228 */ /* 0x000fd00000000000 */
[----:B------:R-:W-:Y:S01]  /*0a70*/  DFMA R40, R38, R40, 6.75539944105574400000e+15 ;  /* 0x433800002628742b */ /* 0x000fe20000000028 */
[----:B------:R-:W-:Y:S02]  /*0a80*/  IMAD R45, R18, 0x100000, R37 ;  /* 0x00100000122d7824 */ /* 0x000fe400078e0225 */
[----:B------:R-:W-:Y:S01]  /*0a90*/  IMAD.MOV.U32 R44, RZ, RZ, R36 ;  /* 0x000000ffff2c7224 */ /* 0x000fe200078e0024 */
[----:B------:R-:W-:Y:S07]  /*0aa0*/  @!P0 BRA `(.L_x_106) ;  /* 0x0000000000348947 */ /* 0x000fee0003800000 */
[----:B------:R-:W-:Y:S01]  /*0ab0*/  FSETP.GEU.AND P1, PT, |R43|, 4.2275390625, PT ;  /* 0x408748002b00780b */ /* 0x000fe20003f2e200 */
[C---:B------:R-:W-:Y:S02]  /*0ac0*/  DADD R44, R42.reuse, +INF ;  /* 0x7ff000002a2c7429 */ /* 0x040fe40000000000 */
[----:B------:R-:W-:-:S08]  /*0ad0*/  DSETP.GEU.AND P0, PT, R42, RZ, PT ;  /* 0x000000ff2a00722a */ /* 0x000fd00003f0e000 */
[----:B------:R-:W-:Y:S02]  /*0ae0*/  FSEL R44, R44, RZ, P0 ;  /* 0x000000ff2c2c7208 */ /* 0x000fe40000000000 */
[----:B------:R-:W-:Y:S01]  /*0af0*/  FSEL R45, R45, RZ, P0 ;  /* 0x000000ff2d2d7208 */ /* 0x000fe20000000000 */
[----:B------:R-:W-:Y:S06]  /*0b00*/  @P1 BRA `(.L_x_106) ;  /* 0x00000000001c1947 */ /* 0x000fec0003800000 */
[----:B------:R-:W-:Y:S01]  /*0b10*/  LEA.HI R19, R18, R18, RZ, 0x1 ;  /* 0x0000001212137211 */ /* 0x000fe200078f08ff */
[----:B------:R-:W-:-:S03]  /*0b20*/  IMAD.MOV.U32 R44, RZ, RZ, RZ ;  /* 0x000000ffff2c7224 */ /* 0x000fc600078e00ff */
[----:B------:R-:W-:-:S05]  /*0b30*/  SHF.R.S32.HI R19, RZ, 0x1, R19 ;  /* 0x00000001ff137819 */ /* 0x000fca0000011413 */
[----:B------:R-:W-:Y:S02]  /*0b40*/  IMAD.IADD R18, R18, 0x1, -R19 ;  /* 0x0000000112127824 */ /* 0x000fe400078e0a13 */
[----:B------:R-:W-:-:S03]  /*0b50*/  IMAD R37, R19, 0x100000, R37 ;  /* 0x0010000013257824 */ /* 0x000fc600078e0225 */
[----:B------:R-:W-:-:S06]  /*0b60*/  LEA R45, R18, 0x3ff00000, 0x14 ;  /* 0x3ff00000122d7811 */ /* 0x000fcc00078ea0ff */
[----:B------:R-:W-:-:S11]  /*0b70*/  DMUL R44, R36, R44 ;  /* 0x0000002c242c7228 */ /* 0x000fd60000000000 */
.L_x_106:
[----:B------:R-:W-:Y:S01]  /*0b80*/  DADD R18, R40, -6.75539944105574400000e+15 ;  /* 0xc338000028127429 */ /* 0x000fe20000000000 */
[----:B------:R-:W-:Y:S01]  /*0b90*/  UMOV UR12, 0xfefa39ef ;  /* 0xfefa39ef000c7882 */ /* 0x000fe20000000000 */
[----:B------:R-:W-:Y:S01]  /*0ba0*/  UMOV UR13, 0x3fe62e42 ;  /* 0x3fe62e42000d7882 */ /* 0x000fe20000000000 */
[----:B-----5:R-:W-:Y:S01]  /*0bb0*/  DMUL R12, R12, -R14 ;  /* 0x8000000e0c0c7228 */ /* 0x020fe20000000000 */
[----:B------:R-:W-:Y:S01]  /*0bc0*/  FSETP.GEU.AND P0, PT, |R39|, 4.1917929649353027344, PT ;  /* 0x4086232b2700780b */ /* 0x000fe20003f0e200 */
[----:B------:R-:W-:Y:S03]  /*0bd0*/  BSSY.RECONVERGENT B1, `(.L_x_107) ;  /* 0x0000025000017945 */ /* 0x000fe60003800200 */
[----:B------:R-:W-:Y:S01]  /*0be0*/  DFMA R36, R18, -UR12, R38 ;  /* 0x8000000c12247c2b */ /* 0x000fe20008000026 */
[----:B------:R-:W-:Y:S01]  /*0bf0*/  UMOV UR12, 0x3b39803f ;  /* 0x3b39803f000c7882 */ /* 0x000fe20000000000 */
[----:B------:R-:W-:Y:S01]  /*0c00*/  UMOV UR13, 0x3c7abc9e ;  /* 0x3c7abc9e000d7882 */ /* 0x000fe20000000000 */
[----:B------:R-:W-:-:S05]  /*0c10*/  DMUL R12, R6, R12 ;  /* 0x0000000c060c7228 */ /* 0x000fca0000000000 */
[----:B------:R-:W-:-:S03]  /*0c20*/  DFMA R18, R18, -UR12, R36 ;  /* 0x8000000c12127c2b */ /* 0x000fc60008000024 */
[----:B------:R-:W-:Y:S01]  /*0c30*/  DMUL R16, R12, R16 ;  /* 0x000000100c107228 */ /* 0x000fe20000000000 */
[----:B------:R-:W-:Y:S01]  /*0c40*/  MOV R12, 0x652b82fe ;  /* 0x652b82fe000c7802 */ /* 0x000fe20000000f00 */
[----:B------:R-:W-:-:S03]  /*0c50*/  IMAD.MOV.U32 R13, RZ, RZ, 0x3ff71547 ;  /* 0x3ff71547ff0d7424 */ /* 0x000fc600078e00ff */
[----:B------:R-:W-:-:S03]  /*0c60*/  DFMA R36, R18, R20, R22 ;  /* 0x000000141224722b */ /* 0x000fc60000000016 */
[----:B------:R-:W-:-:S05]  /*0c70*/  DFMA R12, R16, R12, 6.75539944105574400000e+15 ;  /* 0x43380000100c742b */ /* 0x000fca000000000c */
[----:B------:R-:W-:-:S03]  /*0c80*/  DFMA R36, R18, R36, R24 ;  /* 0x000000241224722b */ /* 0x000fc60000000018 */
[----:B------:R-:W-:-:S05]  /*0c90*/  DADD R14, R12, -6.75539944105574400000e+15 ;  /* 0xc33800000c0e7429 */ /* 0x000fca0000000000 */
[----:B------:R-:W-:-:S08]  /*0ca0*/  DFMA R36, R18, R36, R26 ;  /* 0x000000241224722b */ /* 0x000fd0000000001a */
[----:B------:R-:W-:-:S08]  /*0cb0*/  DFMA R36, R18, R36, R28 ;  /* 0x000000241224722b */ /* 0x000fd0000000001c */
[----:B------:R-:W-:-:S08]  /*0cc0*/  DFMA R36, R18, R36, R30 ;  /* 0x000000241224722b */ /* 0x000fd0000000001e */
[----:B------:R-:W-:-:S08]  /*0cd0*/  DFMA R36, R18, R36, R32 ;  /* 0x000000241224722b */ /* 0x000fd00000000020 */
[----:B------:R-:W-:-:S08]  /*0ce0*/  DFMA R36, R18, R36, UR4 ;  /* 0x0000000412247e2b */ /* 0x000fd00008000024 */
        /* <DEDUP_REMOVED lines=11> */
[----:B------:R-:W-:-:S04]  /*0da0*/  @!P1 LEA.HI R6, R40, R40, RZ, 0x1 ;  /* 0x0000002828069211 */ /* 0x000fc800078f08ff */
[----:B------:R-:W-:Y:S02]  /*0db0*/  @!P1 SHF.R.S32.HI R39, RZ, 0x1, R6 ;  /* 0x00000001ff279819 */ /* 0x000fe40000011406 */
[----:B------:R-:W-:Y:S01]  /*0dc0*/  FSEL R6, R36, RZ, P0 ;  /* 0x000000ff24067208 */ /* 0x000fe20000000000 */
[----:B------:R-:W-:Y:S02]  /*0dd0*/  @!P1 IMAD.MOV.U32 R36, RZ, RZ, RZ ;  /* 0x000000ffff249224 */ /* 0x000fe400078e00ff */
[----:B------:R-:W-:Y:S02]  /*0de0*/  @!P1 IMAD.IADD R40, R40, 0x1, -R39 ;  /* 0x0000000128289824 */ /* 0x000fe400078e0a27 */
[----:B------:R-:W-:-:S03]  /*0df0*/  @!P1 IMAD R19, R39, 0x100000, R19 ;  /* 0x0010000027139824 */ /* 0x000fc600078e0213 */
[----:B------:R-:W-:-:S06]  /*0e00*/  @!P1 LEA R37, R40, 0x3ff00000, 0x14 ;  /* 0x3ff0000028259811 */ /* 0x000fcc00078ea0ff */
[----:B------:R-:W-:-:S11]  /*0e10*/  @!P1 DMUL R6, R18, R36 ;  /* 0x0000002412069228 */ /* 0x000fd60000000000 */
.L_x_108:
[----:B------:R-:W-:Y:S05]  /*0e20*/  BSYNC.RECONVERGENT B1 ;  /* 0x0000000000017941 */ /* 0x000fea0003800200 */
.L_x_107:
[----:B------:R-:W-:Y:S01]  /*0e30*/  UMOV UR8, 0xfefa39ef ;  /* 0xfefa39ef00087882 */ /* 0x000fe20000000000 */
[----:B------:R-:W-:Y:S01]  /*0e40*/  UMOV UR9, 0x3fe62e42 ;  /* 0x3fe62e4200097882 */ /* 0x000fe20000000000 */
[----:B------:R-:W-:Y:S01]  /*0e50*/  UMOV UR4, 0x3b39803f ;  /* 0x3b39803f00047882 */ /* 0x000fe20000000000 */
[----:B------:R-:W-:Y:S01]  /*0e60*/  DFMA R18, R14, -UR8, R16 ;  /* 0x800000080e127c2b */ /* 0x000fe20008000010 */
[----:B------:R-:W-:Y:S01]  /*0e70*/  UMOV UR5, 0x3c7abc9e ;  /* 0x3c7abc9e00057882 */ /* 0x000fe20000000000 */
[----:B------:R-:W-:Y:S01]  /*0e80*/  UMOV UR6, 0xb ;  /* 0x0000000b00067882 */ /* 0x000fe20000000000 */
[----:B------:R-:W-:Y:S01]  /*0e90*/  UMOV UR7, 0x3fe00000 ;  /* 0x3fe0000000077882 */ /* 0x000fe20000000000 */
[----:B------:R-:W-:Y:S01]  /*0ea0*/  DMUL R34, R16, R34 ;  /* 0x0000002210227228 */ /* 0x000fe20000000000 */
[----:B------:R-:W-:Y:S01]  /*0eb0*/  IMAD.MOV.U32 R36, RZ, RZ, 0x652b82fe ;  /* 0x652b82feff247424 */ /* 0x000fe200078e00ff */
[----:B------:R-:W-:Y:S01]  /*0ec0*/  FSETP.GEU.AND P0, PT, |R17|, 4.1917929649353027344, PT ;  /* 0x4086232b1100780b */ /* 0x000fe20003f0e200 */
[----:B------:R-:W-:Y:S01]  /*0ed0*/  IMAD.MOV.U32 R37, RZ, RZ, 0x3ff71547 ;  /* 0x3ff71547ff257424 */ /* 0x000fe200078e00ff */
[----:B------:R-:W-:Y:S01]  /*0ee0*/  DFMA R14, R14, -UR4, R18 ;  /* 0x800000040e0e7c2b */ /* 0x000fe20008000012 */
[----:B------:R-:W-:Y:S01]  /*0ef0*/  UMOV UR4, 0x555502a1 ;  /* 0x555502a100047882 */ /* 0x000fe20000000000 */
[----:B------:R-:W-:-:S06]  /*0f00*/  UMOV UR5, 0x3fa55555 ;  /* 0x3fa5555500057882 */ /* 0x000fcc0000000000 */
[----:B------:R-:W-:-:S08]  /*0f10*/  DFMA R18, R14, R20, R22 ;  /* 0x000000140e12722b */ /* 0x000fd00000000016 */
[----:B------:R-:W-:-:S08]  /*0f20*/  DFMA R18, R14, R18, R24 ;  /* 0x000000120e12722b */ /* 0x000fd00000000018 */
[----:B------:R-:W-:-:S08]  /*0f30*/  DFMA R18, R14, R18, R26 ;  /* 0x000000120e12722b */ /* 0x000fd0000000001a */
[----:B------:R-:W-:-:S08]  /*0f40*/  DFMA R18, R14, R18, R28 ;  /* 0x000000120e12722b */ /* 0x000fd0000000001c */
[----:B------:R-:W-:-:S08]  /*0f50*/  DFMA R18, R14, R18, R30 ;  /* 0x000000120e12722b */ /* 0x000fd0000000001e */
[----:B------:R-:W-:-:S08]  /*0f60*/  DFMA R18, R14, R18, R32 ;  /* 0x000000120e12722b */ /* 0x000fd00000000020 */
[----:B------:R-:W-:Y:S01]  /*0f70*/  DFMA R18, R14, R18, UR4 ;  /* 0x000000040e127e2b */ /* 0x000fe20008000012 */
[----:B------:R-:W-:Y:S01]  /*0f80*/  UMOV UR4, 0x55555511 ;  /* 0x5555551100047882 */ /* 0x000fe20000000000 */
[----:B------:R-:W-:-:S06]  /*0f90*/  UMOV UR5, 0x3fc55555 ;  /* 0x3fc5555500057882 */ /* 0x000fcc0000000000 */
[----:B------:R-:W-:-:S08]  /*0fa0*/  DFMA R18, R14, R18, UR4 ;  /* 0x000000040e127e2b */ /* 0x000fd00008000012 */
[----:B------:R-:W-:-:S08]  /*0fb0*/  DFMA R18, R14, R18, UR6 ;  /* 0x000000060e127e2b */ /* 0x000fd00008000012 */
[----:B------:R-:W-:-:S08]  /*0fc0*/  DFMA R18, R14, R18, 1 ;  /* 0x3ff000000e12742b */ /* 0x000fd00000000012 */
[----:B------:R-:W-:Y:S02]  /*0fd0*/  DFMA R38, R14, R18, 1 ;  /* 0x3ff000000e26742b */ /* 0x000fe40000000012 */
[----:B------:R-:W-:-:S08]  /*0fe0*/  DFMA R14, R34, R36, 6.75539944105574400000e+15 ;  /* 0x43380000220e742b */ /* 0x000fd00000000024 */
[----:B------:R-:W-:Y:S01]  /*0ff0*/  DADD R36, R14, -6.75539944105574400000e+15 ;  /* 0xc33800000e247429 */ /* 0x000fe20000000000 */
        /* <DEDUP_REMOVED lines=16> */
.L_x_109:
[C---:B------:R-:W-:Y:S01]  /*1100*/  DFMA R12, R36.reuse, -UR8, R34 ;  /* 0x80000008240c7c2b */ /* 0x040fe20008000022 */
[----:B------:R-:W-:Y:S01]  /*1110*/  UMOV UR8, 0x3b39803f ;  /* 0x3b39803f00087882 */ /* 0x000fe20000000000 */
[----:B------:R-:W-:Y:S01]  /*1120*/  UMOV UR9, 0x3c7abc9e ;  /* 0x3c7abc9e00097882 */ /* 0x000fe20000000000 */
[----:B------:R-:W-:Y:S01]  /*1130*/  FSETP.GEU.AND P0, PT, |R35|, 4.1917929649353027344, PT ;  /* 0x4086232b2300780b */ /* 0x000fe20003f0e200 */
[----:B------:R-:W-:Y:S04]  /*1140*/  BSSY.RECONVERGENT B1, `(.L_x_110) ;  /* 0x0000031000017945 */ /* 0x000fe80003800200 */
[----:B------:R-:W-:Y:S01]  /*1150*/  DFMA R36, R36, -UR8, R12 ;  /* 0x8000000824247c2b */ /* 0x000fe2000800000c */
[----:B------:R-:W-:Y:S01]  /*1160*/  UMOV UR8, 0x555502a1 ;  /* 0x555502a100087882 */ /* 0x000fe20000000000 */
[----:B------:R-:W-:Y:S01]  /*1170*/  UMOV UR9, 0x3fa55555 ;  /* 0x3fa5555500097882 */ /* 0x000fe20000000000 */
[----:B------:R-:W-:-:S05]  /*1180*/  MOV R12, 0x400 ;  /* 0x00000400000c7802 */ /* 0x000fca0000000f00 */
[C---:B------:R-:W-:Y:S01]  /*1190*/  DFMA R20, R36.reuse, R20, R22 ;  /* 0x000000142414722b */ /* 0x040fe20000000016 */
[----:B------:R-:W-:Y:S01]  /*11a0*/  VIADD R12, R12, 0x5000 ;  /* 0x000050000c0c7836 */ /* 0x000fe20000000000 */
[----:B------:R-:W0:Y:S06]  /*11b0*/  LDC R22, c[0x0][0x384] ;  /* 0x0000e100ff167b82 */ /* 0x000e2c0000000800 */
[----:B------:R-:W-:Y:S02]  /*11c0*/  DFMA R20, R36, R20, R24 ;  /* 0x000000142414722b */ /* 0x000fe40000000018 */
[----:B------:R-:W-:-:S06]  /*11d0*/  DFMA R24, R10, R44, R8 ;  /* 0x0000002c0a18722b */ /* 0x000fcc0000000008 */
[----:B------:R-:W-:Y:S01]  /*11e0*/  DFMA R20, R36, R20, R26 ;  /* 0x000000142414722b */ /* 0x000fe2000000001a */
[----:B------:R-:W-:-:S05]  /*11f0*/  MOV R26, 0x400 ;  /* 0x00000400001a7802 */ /* 0x000fca0000000f00 */
[----:B------:R-:W-:Y:S02]  /*1200*/  VIADD R16, R26, 0x5080 ;  /* 0x000050801a107836 */ /* 0x000fe40000000000 */
[C---:B------:R-:W-:Y:S01]  /*1210*/  DFMA R20, R36.reuse, R20, R28 ;  /* 0x000000142414722b */ /* 0x040fe2000000001c */
[----:B------:R-:W1:Y:S07]  /*1220*/  S2R R29, SR_CgaCtaId ;  /* 0x00000000001d7919 */ /* 0x000e6e0000008800 */
[----:B------:R-:W-:-:S08]  /*1230*/  DFMA R20, R36, R20, R30 ;  /* 0x000000142414722b */ /* 0x000fd0000000001e */
[----:B------:R-:W-:-:S08]  /*1240*/  DFMA R20, R36, R20, R32 ;  /* 0x000000142414722b */ /* 0x000fd00000000020 */
[----:B------:R-:W-:-:S08]  /*1250*/  DFMA R20, R36, R20, UR8 ;  /* 0x0000000824147e2b */ /* 0x000fd00008000014 */
[----:B------:R-:W-:Y:S01]  /*1260*/  DFMA R20, R36, R20, UR4 ;  /* 0x0000000424147e2b */ /* 0x000fe20008000014 */
[C---:B-1----:R-:W-:Y:S01]  /*1270*/  LEA R23, R29.reuse, R12, 0x18 ;  /* 0x0000000c1d177211 */ /* 0x042fe200078ec0ff */
[----:B------:R-:W-:Y:S01]  /*1280*/  VIADD R12, R26, 0x5040 ;  /* 0x000050401a0c7836 */ /* 0x000fe20000000000 */
[C---:B------:R-:W-:Y:S01]  /*1290*/  LEA R31, R29.reuse, R16, 0x18 ;  /* 0x000000101d1f7211 */ /* 0x040fe200078ec0ff */
[----:B------:R-:W-:Y:S02]  /*12a0*/  DADD R16, -R44, 1 ;  /* 0x3ff000002c107429 */ /* 0x000fe40000000100 */
[----:B------:R-:W-:Y:S02]  /*12b0*/  IMAD R23, R48, 0x8, R23 ;  /* 0x0000000830177824 */ /* 0x000fe400078e0217 */
[C---:B------:R-:W-:Y:S01]  /*12c0*/  DFMA R20, R36.reuse, R20, UR6 ;  /* 0x0000000624147e2b */ /* 0x040fe20008000014 */
[----:B------:R-:W-:Y:S02]  /*12d0*/  LEA R33, R29, R12, 0x18 ;  /* 0x0000000c1d217211 */ /* 0x000fe400078ec0ff */
[----:B------:R1:W-:Y:S05]  /*12e0*/  STS.64 [R23], R44 ;  /* 0x0000002c17007388 */ /* 0x0003ea0000000a00 */
[----:B------:R-:W-:-:S08]  /*12f0*/  DFMA R20, R36, R20, 1 ;  /* 0x3ff000002414742b */ /* 0x000fd00000000014 */
[----:B------:R-:W-:Y:S01]  /*1300*/  DFMA R36, R36, R20, 1 ;  /* 0x3ff000002424742b */ /* 0x000fe20000000014 */
[C---:B------:R-:W-:Y:S02]  /*1310*/  VIADD R20, R26.reuse, 0x50c0 ;  /* 0x000050c01a147836 */ /* 0x040fe40000000000 */
[----:B------:R-:W-:-:S03]  /*1320*/  VIADD R26, R26, 0x5100 ;  /* 0x000051001a1a7836 */ /* 0x000fc60000000000 */
[C---:B------:R-:W-:Y:S01]  /*1330*/  LEA R27, R29.reuse, R20, 0x18 ;  /* 0x000000141d1b7211 */ /* 0x040fe200078ec0ff */
[----:B------:R-:W-:Y:S01]  /*1340*/  DFMA R20, R6, R2, R24 ;  /* 0x000000020614722b */ /* 0x000fe20000000018 */
[----:B------:R-:W-:Y:S02]  /*1350*/  LEA R29, R29, R26, 0x18 ;  /* 0x0000001a1d1d7211 */ /* 0x000fe400078ec0ff */
[----:B------:R-:W-:Y:S01]  /*1360*/  IMAD R13, R14, 0x100000, R37 ;  /* 0x001000000e0d7824 */ /* 0x000fe200078e0225 */
[----:B------:R-:W-:Y:S01]  /*1370*/  MOV R12, R36 ;  /* 0x00000024000c7202 */ /* 0x000fe20000000f00 */
[----:B01----:R-:W-:Y:S06]  /*1380*/  @!P0 BRA `(.L_x_111) ;  /* 0x0000000000308947 */ /* 0x003fec0003800000 */
[----:B------:R-:W-:Y:S01]  /*1390*/  FSETP.GEU.AND P1, PT, |R35|, 4.2275390625, PT ;  /* 0x408748002300780b */ /* 0x000fe20003f2e200 */
[C---:B------:R-:W-:Y:S02]  /*13a0*/  DADD R38, R34.reuse, +INF ;  /* 0x7ff0000022267429 */ /* 0x040fe40000000000 */
[----:B------:R-:W-:-:S08]  /*13b0*/  DSETP.GEU.AND P0, PT, R34, RZ, PT ;  /* 0x000000ff2200722a */ /* 0x000fd00003f0e000 */
[----:B------:R-:W-:Y:S02]  /*13c0*/  FSEL R13, R39, RZ, P0 ;  /* 0x000000ff270d7208 */ /* 0x000fe40000000000 */
[----:B------:R-:W-:-:S04]  /*13d0*/  @!P1 LEA.HI R12, R14, R14, RZ, 0x1 ;  /* 0x0000000e0e0c9211 */ /* 0x000fc800078f08ff */
[----:B------:R-:W-:Y:S02]  /*13e0*/  @!P1 SHF.R.S32.HI R15, RZ, 0x1, R12 ;  /* 0x00000001ff0f9819 */ /* 0x000fe4000001140c */
[----:B------:R-:W-:-:S03]  /*13f0*/  FSEL R12, R38, RZ, P0 ;  /* 0x000000ff260c7208 */ /* 0x000fc60000000000 */
[----:B------:R-:W-:Y:S02]  /*1400*/  @!P1 IMAD.IADD R14, R14, 0x1, -R15 ;  /* 0x000000010e0e9824 */ /* 0x000fe400078e0a0f */
[----:B------:R-:W-:-:S03]  /*1410*/  @!P1 IMAD R37, R15, 0x100000, R37 ;  /* 0x001000000f259824 */ /* 0x000fc600078e0225 */
[----:B------:R-:W-:Y:S01]  /*1420*/  @!P1 LEA R15, R14, 0x3ff00000, 0x14 ;  /* 0x3ff000000e0f9811 */ /* 0x000fe200078ea0ff */
[----:B------:R-:W-:-:S06]  /*1430*/  @!P1 IMAD.MOV.U32 R14, RZ, RZ, RZ ;  /* 0x000000ffff0e9224 */ /* 0x000fcc00078e00ff */
[----:B------:R-:W-:-:S11]  /*1440*/  @!P1 DMUL R12, R36, R14 ;  /* 0x0000000e240c9228 */ /* 0x000fd60000000000 */
.L_x_111:
[----:B------:R-:W-:Y:S05]  /*1450*/  BSYNC.RECONVERGENT B1 ;  /* 0x0000000000017941 */ /* 0x000fea0003800200 */
.L_x_110:
[----:B------:R-:W-:Y:S01]  /*1460*/  DFMA R10, R10, R18, R8 ;  /* 0x000000120a0a722b */ /* 0x000fe20000000008 */
[C---:B------:R-:W-:Y:S01]  /*1470*/  IMAD R33, R48.reuse, 0x8, R33 ;  /* 0x0000000830217824 */ /* 0x040fe200078e0221 */
[----:B------:R-:W-:Y:S01]  /*1480*/  DADD R14, -R18, 1 ;  /* 0x3ff00000120e7429 */ /* 0x000fe20000000100 */
[C---:B------:R-:W-:Y:S01]  /*1490*/  IMAD R31, R48.reuse, 0x8, R31 ;  /* 0x00000008301f7824 */ /* 0x040fe200078e021f */
[----:B------:R-:W-:Y:S01]  /*14a0*/  DFMA R24, R6, -R4, R24 ;  /* 0x800000040618722b */ /* 0x000fe20000000018 */
[C---:B------:R-:W-:Y:S01]  /*14b0*/  IMAD R27, R48.reuse, 0x8, R27 ;  /* 0x00000008301b7824 */ /* 0x040fe200078e021b */
[----:B------:R-:W-:Y:S01]  /*14c0*/  DMUL R16, R8, R16 ;  /* 0x0000001008107228 */ /* 0x000fe20000000000 */
[----:B------:R-:W-:Y:S01]  /*14d0*/  IMAD R29, R48, 0x8, R29 ;  /* 0x00000008301d7824 */ /* 0x000fe200078e021d */
[--C-:B------:R-:W-:Y:S01]  /*14e0*/  DFMA R2, R12, R2, R10.reuse ;  /* 0x000000020c02722b */ /* 0x100fe2000000000a */
[C---:B------:R-:W-:Y:S01]  /*14f0*/  IMAD R23, R22.reuse, 0x8, R23 ;  /* 0x0000000816177824 */ /* 0x040fe200078e0217 */
[----:B------:R-:W-:Y:S01]  /*1500*/  DMUL R14, R8, R14 ;  /* 0x0000000e080e7228 */ /* 0x000fe20000000000 */
[----:B------:R0:W-:Y:S01]  /*1510*/  STS.64 [R33], R6 ;  /* 0x0000000621007388 */ /* 0x0001e20000000a00 */
[----:B------:R-:W-:Y:S01]  /*1520*/  DFMA R4, R12, -R4, R10 ;  /* 0x800000040c04722b */ /* 0x000fe2000000000a */
[----:B------:R-:W-:-:S02]  /*1530*/  IMAD R9, R22, 0x8, R33 ;  /* 0x0000000816097824 */ /* 0x000fc400078e0221 */
[----:B------:R1:W-:Y:S01]  /*1540*/  STS.64 [R31], R20 ;  /* 0x000000141f007388 */ /* 0x0003e20000000a00 */
[----:B------:R-:W-:-:S03]  /*1550*/  IMAD R11, R22, 0x8, R31 ;  /* 0x00000008160b7824 */ /* 0x000fc600078e021f */
[----:B------:R1:W-:Y:S01]  /*1560*/  STS.64 [R27], R24 ;  /* 0x000000181b007388 */ /* 0x0003e20000000a00 */
[----:B0-----:R-:W-:-:S03]  /*1570*/  IMAD R7, R22, 0x8, R27 ;  /* 0x0000000816077824 */ /* 0x001fc600078e021b */
[----:B------:R1:W-:Y:S01]  /*1580*/  STS.64 [R29], R16 ;  /* 0x000000101d007388 */ /* 0x0003e20000000a00 */
[----:B------:R-:W-:-:S03]  /*1590*/  IMAD R33, R22, 0x8, R29 ;  /* 0x0000000816217824 */ /* 0x000fc600078e021d */
[----:B------:R1:W-:Y:S04]  /*15a0*/  STS.64 [R23], R18 ;  /* 0x0000001217007388 */ /* 0x0003e80000000a00 */
[----:B------:R1:W-:Y:S04]  /*15b0*/  STS.64 [R9], R12 ;  /* 0x0000000c09007388 */ /* 0x0003e80000000a00 */
[----:B------:R1:W-:Y:S04]  /*15c0*/  STS.64 [R11], R2 ;  /* 0x000000020b007388 */ /* 0x0003e80000000a00 */
[----:B------:R1:W-:Y:S04]  /*15d0*/  STS.64 [R7], R4 ;  /* 0x0000000407007388 */ /* 0x0003e80000000a00 */
[----:B------:R1:W-:Y:S02]  /*15e0*/  STS.64 [R33], R14 ;  /* 0x0000000e21007388 */ /* 0x0003e40000000a00 */
.L_x_99:
[----:B------:R-:W-:Y:S05]  /*15f0*/  BSYNC.RECONVERGENT B0 ;  /* 0x0000000000007941 */ /* 0x000fea0003800200 */
.L_x_98:
[----:B------:R-:W0:Y:S01]  /*1600*/  LDCU UR12, c[0x0][0x388] ;  /* 0x00007100ff0c77ac */ /* 0x000e220008000800 */
[----:B------:R-:W2:Y:S01]  /*1610*/  S2UR UR7, SR_CgaCtaId ;  /* 0x00000000000779c3 */ /* 0x000ea20000008800 */
[----:B------:R-:W-:Y:S01]  /*1620*/  BSSY.RECONVERGENT B0, `(.L_x_112) ;  /* 0x00000f4000007945 */ /* 0x000fe20003800200 */
[----:B------:R-:W1:Y:S01]  /*1630*/  LDCU UR13, c[0x0][0x384] ;  /* 0x00007080ff0d77ac */ /* 0x000e620008000800 */
[----:B------:R-:W-:-:S05]  /*1640*/  UMOV UR6, 0x400 ;  /* 0x0000040000067882 */ /* 0x000fca0000000000 */
[----:B------:R-:W-:Y:S01]  /*1650*/  BAR.SYNC.DEFER_BLOCKING 0x0 ;  /* 0x0000000000007b1d */ /* 0x000fe20000010000 */
[----:B0-----:R-:W-:Y:S01]  /*1660*/  ISETP.GE.AND P0, PT, R46, UR12, PT ;  /* 0x0000000c2e007c0c */ /* 0x001fe2000bf06270 */
[----:B-1----:R-:W-:Y:S02]  /*1670*/  IMAD R3, R0, UR13, RZ ;  /* 0x0000000d00037c24 */ /* 0x002fe4000f8e02ff */
[--C-:B------:R-:W-:Y:S01]  /*1680*/  IMAD R5, R49, UR13, R48.reuse ;  /* 0x0000000d31057c24 */ /* 0x100fe2000f8e0230 */
[----:B--2---:R-:W-:Y:S01]  /*1690*/  ULEA UR9, UR7, UR6, 0x18 ;  /* 0x0000000607097291 */ /* 0x004fe2000f8ec0ff */
[----:B------:R-:W-:Y:S02]  /*16a0*/  IMAD.IADD R4, R3, 0x1, R48 ;  /* 0x0000000103047824 */ /* 0x000fe400078e0230 */
[----:B------:R-:W-:-:S03]  /*16b0*/  IMAD R2, R5, UR12, R46 ;  /* 0x0000000c05027c24 */ /* 0x000fc6000f8e022e */
[----:B------:R-:W-:-:S03]  /*16c0*/  LEA R4, R4, UR9, 0x3 ;  /* 0x0000000904047c11 */ /* 0x000fc6000f8e18ff */
[----:B------:R-:W-:Y:S05]  /*16d0*/  @P0 BRA `(.L_x_113) ;  /* 0x0000000c00a00947 */ /* 0x000fea0003800000 */
[----:B------:R-:W-:Y:S01]  /*16e0*/  ISETP.GT.AND P1, PT, R48, 0x1, PT ;  /* 0x000000013000780c */ /* 0x000fe20003f24270 */
[----:B------:R-:W-:Y:S01]  /*16f0*/  BSSY.RECONVERGENT B1, `(.L_x_114) ;  /* 0x00000e4000017945 */ /* 0x000fe20003800200 */
[----:B------:R-:W-:-:S11]  /*1700*/  CS2R R6, SRZ ;  /* 0x0000000000067805 */ /* 0x000fd6000001ff00 */
[----:B------:R-:W-:Y:S05]  /*1710*/  @P1 BRA `(.L_x_115) ;  /* 0x0000000400c41947 */ /* 0x000fea0003800000 */
[----:B------:R-:W-:-:S13]  /*1720*/  ISETP.NE.AND P1, PT, R48, RZ, PT ;  /* 0x000000ff3000720c */ /* 0x000fda0003f25270 */
[----:B------:R-:W-:Y:S05]  /*1730*/  @!P1 BRA `(.L_x_116) ;  /* 0x0000000000e49947 */ /* 0x000fea0003800000 */
[----:B------:R-:W-:Y:S02]  /*1740*/  ISETP.NE.AND P1, PT, R48, 0x1, PT ;  /* 0x000000013000780c */ /* 0x000fe40003f25270 */
[----:B------:R-:W-:-:S11]  /*1750*/  CS2R R8, SRZ ;  /* 0x0000000000087805 */ /* 0x000fd6000001ff00 */
[----:B------:R-:W-:Y:S05]  /*1760*/  @P1 BRA `(.L_x_117) ;  /* 0x0000000c00701947 */ /* 0x000fea0003800000 */
[----:B------:R-:W-:Y:S01]  /*1770*/  UIADD3 UR4, UPT, UPT, UR6, 0x2000, URZ ;  /* 0x0000200006047890 */ /* 0x000fe2000fffe0ff */
[----:B------:R-:W-:Y:S01]  /*1780*/  LDS.64 R20, [UR9+0x5100] ;  /* 0x00510009ff147984 */ /* 0x000fe20008000a00 */
[----:B------:R-:W-:Y:S02]  /*1790*/  UIADD3 UR5, UPT, UPT, UR6, 0x3000, URZ ;  /* 0x0000300006057890 */ /* 0x000fe4000fffe0ff */
[----:B------:R-:W-:Y:S01]  /*17a0*/  ULEA UR4, UR7, UR4, 0x18 ;  /* 0x0000000407047291 */ /* 0x000fe2000f8ec0ff */
[----:B------:R-:W-:Y:S01]  /*17b0*/  LDS.64 R16, [UR9+0x5088] ;  /* 0x00508809ff107984 */ /* 0x000fe20008000a00 */
[----:B------:R-:W-:Y:S02]  /*17c0*/  ULEA UR8, UR7, UR5, 0x18 ;  /* 0x0000000507087291 */ /* 0x000fe4000f8ec0ff */
[----:B------:R-:W-:Y:S02]  /*17d0*/  UIADD3 UR5, UPT, UPT, UR6, 0x5100, URZ ;  /* 0x0000510006057890 */ /* 0x000fe4000fffe0ff */
[----:B------:R-:W-:-:S02]  /*17e0*/  LEA R6, R0, UR4, 0x2 ;  /* 0x0000000400067c11 */ /* 0x000fc4000f8e10ff */
[----:B------:R-:W-:Y:S01]  /*17f0*/  LEA R8, R0, UR8, 0x2 ;  /* 0x0000000800087c11 */ /* 0x000fe2000f8e10ff */
[----:B------:R-:W-:Y:S02]  /*1800*/  ULEA UR4, UR7, UR5, 0x18 ;  /* 0x0000000507047291 */ /* 0x000fe4000f8ec0ff */
[----:B------:R-:W0:Y:S01]  /*1810*/  LDS R5, [R6] ;  /* 0x0000000006057984 */ /* 0x000e220000000800 */
[C---:B------:R-:W-:Y:S01]  /*1820*/  IMAD R10, R47.reuse, 0x4, R6 ;  /* 0x000000042f0a7824 */ /* 0x040fe200078e0206 */
[----:B------:R-:W-:Y:S01]  /*1830*/  UIADD3 UR5, UPT, UPT, UR6, 0x5080, URZ ;  /* 0x0000508006057890 */ /* 0x000fe2000fffe0ff */
[C---:B------:R-:W-:Y:S01]  /*1840*/  IMAD R12, R47.reuse, 0x4, R8 ;  /* 0x000000042f0c7824 */ /* 0x040fe200078e0208 */
[----:B------:R-:W1:Y:S01]  /*1850*/  LDS R32, [R8] ;  /* 0x0000000008207984 */ /* 0x000e620000000800 */
[----:B------:R-:W-:Y:S01]  /*1860*/  ULEA UR4, UR13, UR4, 0x3 ;  /* 0x000000040d047291 */ /* 0x000fe2000f8e18ff */
[C---:B------:R-:W-:Y:S01]  /*1870*/  IMAD R14, R47.reuse, 0x4, R10 ;  /* 0x000000042f0e7824 */ /* 0x040fe200078e020a */
[----:B------:R-:W-:Y:S01]  /*1880*/  ULEA UR5, UR7, UR5, 0x18 ;  /* 0x0000000507057291 */ /* 0x000fe2000f8ec0ff */
[----:B------:R-:W2:Y:S01]  /*1890*/  LDS R24, [R12] ;  /* 0x000000000c187984 */ /* 0x000ea20000000800 */
[----:B------:R-:W-:Y:S01]  /*18a0*/  IMAD R28, R47, 0x4, R12 ;  /* 0x000000042f1c7824 */ /* 0x000fe200078e020c */
[----:B------:R-:W-:-:S02]  /*18b0*/  UIADD3 UR8, UPT, UPT, UR6, 0x50c0, URZ ;  /* 0x000050c006087890 */ /* 0x000fc4000fffe0ff */
[----:B------:R-:W-:Y:S01]  /*18c0*/  LDS R26, [R10] ;  /* 0x000000000a1a7984 */ /* 0x000fe20000000800 */
[----:B------:R-:W-:Y:S01]  /*18d0*/  ULEA UR5, UR13, UR5, 0x3 ;  /* 0x000000050d057291 */ /* 0x000fe2000f8e18ff */
[C---:B------:R-:W-:Y:S02]  /*18e0*/  IMAD R13, R47.reuse, 0x4, R28 ;  /* 0x000000042f0d7824 */ /* 0x040fe400078e021c */
[----:B------:R-:W3:Y:S01]  /*18f0*/  LDS.64 R22, [UR4] ;  /* 0x00000004ff167984 */ /* 0x000ee20008000a00 */
[----:B------:R-:W-:-:S03]  /*1900*/  IMAD R47, R47, 0x4, R14 ;  /* 0x000000042f2f7824 */ /* 0x000fc600078e020e */
[----:B------:R0:W-:Y:S04]  /*1910*/  LDS R34, [R28] ;  /* 0x000000001c227984 */ /* 0x0001e80000000800 */
[----:B------:R-:W-:Y:S04]  /*1920*/  LDS R33, [R14] ;  /* 0x000000000e217984 */ /* 0x000fe80000000800 */
[----:B------:R-:W4:Y:S01]  /*1930*/  LDS.64 R18, [UR5+0x8] ;  /* 0x00000805ff127984 */ /* 0x000f220008000a00 */
[----:B------:R-:W-:-:S03]  /*1940*/  ULEA UR5, UR7, UR8, 0x18 ;  /* 0x0000000807057291 */ /* 0x000fc6000f8ec0ff */
[----:B------:R5:W-:Y:S01]  /*1950*/  LDS R35, [R13] ;  /* 0x000000000d237984 */ /* 0x000be20000000800 */
[----:B------:R-:W-:-:S03]  /*1960*/  ULEA UR5, UR13, UR5, 0x3 ;  /* 0x000000050d057291 */ /* 0x000fc6000f8e18ff */
[----:B------:R-:W-:Y:S04]  /*1970*/  LDS R47, [R47] ;  /* 0x000000002f2f7984 */ /* 0x000fe80000000800 */
[----:B------:R-:W5:Y:S01]  /*1980*/  LDS.64 R14, [UR4+0x10] ;  /* 0x00001004ff0e7984 */ /* 0x000f620008000a00 */
[----:B0-----:R-:W0:Y:S03]  /*1990*/  F2F.F64.F32 R28, R5 ;  /* 0x00000005001c7310 */ /* 0x001e260000201800 */
[----:B------:R-:W5:Y:S04]  /*19a0*/  LDS.64 R10, [UR9+0x5110] ;  /* 0x00511009ff0a7984 */ /* 0x000f680008000a00 */
[----:B------:R-:W5:Y:S01]  /*19b0*/  LDS.64 R8, [UR5+0x18] ;  /* 0x00001805ff087984 */ /* 0x000f620008000a00 */
[----:B-1----:R-:W3:Y:S03]  /*19c0*/  F2F.F64.F32 R30, R32 ;  /* 0x00000020001e7310 */ /* 0x002ee60000201800 */
[----:B------:R-:W1:Y:S01]  /*19d0*/  LDS.64 R6, [UR9+0x50d8] ;  /* 0x0050d809ff067984 */ /* 0x000e620008000a00 */
[----:B0-----:R-:W-:-:S04]  /*19e0*/  DFMA R20, R28, R20, RZ ;  /* 0x000000141c14722b */ /* 0x001fc800000000ff */
[----:B--2---:R-:W4:Y:S01]  /*19f0*/  F2F.F64.F32 R24, R24 ;  /* 0x0000001800187310 */ /* 0x004f220000201800 */
[----:B---3--:R-:W-:-:S07]  /*1a00*/  DFMA R30, R30, R22, RZ ;  /* 0x000000161e1e722b */ /* 0x008fce00000000ff */
[----:B------:R-:W0:Y:S01]  /*1a10*/  F2F.F64.F32 R26, R26 ;  /* 0x0000001a001a7310 */ /* 0x000e220000201800 */
[----:B----4-:R-:W-:-:S07]  /*1a20*/  DFMA R18, R24, R18, R30 ;  /* 0x000000121812722b */ /* 0x010fce000000001e */
[----:B-----5:R-:W2:Y:S01]  /*1a30*/  F2F.F64.F32 R12, R34 ;  /* 0x00000022000c7310 */ /* 0x020ea20000201800 */
[----:B0-----:R-:W-:-:S07]  /*1a40*/  DFMA R16, R26, R16, R20 ;  /* 0x000000101a10722b */ /* 0x001fce0000000014 */
[----:B------:R-:W0:Y:S01]  /*1a50*/  F2F.F64.F32 R22, R33 ;  /* 0x0000002100167310 */ /* 0x000e220000201800 */
[----:B--2---:R-:W-:-:S07]  /*1a60*/  DFMA R12, R12, R14, R18 ;  /* 0x0000000e0c0c722b */ /* 0x004fce0000000012 */
[----:B------:R-:W2:Y:S01]  /*1a70*/  F2F.F64.F32 R28, R35 ;  /* 0x00000023001c7310 */ /* 0x000ea20000201800 */
[----:B0-----:R-:W-:-:S07]  /*1a80*/  DFMA R10, R22, R10, R16 ;  /* 0x0000000a160a722b */ /* 0x001fce0000000010 */
[----:B------:R-:W1:Y:S01]  /*1a90*/  F2F.F64.F32 R20, R47 ;  /* 0x0000002f00147310 */ /* 0x000e620000201800 */
[----:B--2---:R-:W-:Y:S02]  /*1aa0*/  DFMA R8, R28, R8, R12 ;  /* 0x000000081c08722b */ /* 0x004fe4000000000c */
[----:B-1----:R-:W-:Y:S01]  /*1ab0*/  DFMA R6, R20, R6, R10 ;  /* 0x000000061406722b */ /* 0x002fe2000000000a */
[----:B------:R-:W-:Y:S10]  /*1ac0*/  BRA `(.L_x_117) ;  /* 0x0000000800987947 */ /* 0x000ff40003800000 */
.L_x_116:
[----:B------:R-:W-:Y:S01]  /*1ad0*/  UIADD3 UR4, UPT, UPT, UR6, 0x2000, URZ ;  /* 0x0000200006047890 */ /* 0x000fe2000fffe0ff */
[----:B------:R-:W-:Y:S01]  /*1ae0*/  LDS.64 R20, [UR9+0x5080] ;  /* 0x00508009ff147984 */ /* 0x000fe20008000a00 */
[----:B------:R-:W-:Y:S02]  /*1af0*/  UIADD3 UR5, UPT, UPT, UR6, 0x3000, URZ ;  /* 0x0000300006057890 */ /* 0x000fe4000fffe0ff */
[----:B------:R-:W-:Y:S01]  /*1b00*/  ULEA UR4, UR7, UR4, 0x18 ;  /* 0x0000000407047291 */ /* 0x000fe2000f8ec0ff */
[----:B------:R-:W-:Y:S01]  /*1b10*/  LDS.64 R16, [UR9+0x5108] ;  /* 0x00510809ff107984 */ /* 0x000fe20008000a00 */
[----:B------:R-:W-:Y:S02]  /*1b20*/  ULEA UR5, UR7, UR5, 0x18 ;  /* 0x0000000507057291 */ /* 0x000fe4000f8ec0ff */
[----:B------:R-:W-:Y:S02]  /*1b30*/  UIADD3 UR8, UPT, UPT, UR6, 0x50c0, URZ ;  /* 0x000050c006087890 */ /* 0x000fe4000fffe0ff */
[C---:B------:R-:W-:Y:S01]  /*1b40*/  LEA R6, R0.reuse, UR4, 0x2 ;  /* 0x0000000400067c11 */ /* 0x040fe2000f8e10ff */
[----:B------:R-:W-:Y:S01]  /*1b50*/  UIADD3 UR4, UPT, UPT, UR6, 0x5080, URZ ;  /* 0x0000508006047890 */ /* 0x000fe2000fffe0ff */
[----:B------:R-:W-:Y:S01]  /*1b60*/  LEA R8, R0, UR5, 0x2 ;  /* 0x0000000500087c11 */ /* 0x000fe2000f8e10ff */
[----:B------:R-:W-:-:S02]  /*1b70*/  UIADD3 UR5, UPT, UPT, UR6, 0x5100, URZ ;  /* 0x0000510006057890 */ /* 0x000fc4000fffe0ff */
[----:B------:R0:W1:Y:S01]  /*1b80*/  LDS R26, [R6] ;  /* 0x00000000061a7984 */ /* 0x0000620000000800 */
[----:B------:R-:W-:Y:S01]  /*1b90*/  ULEA UR4, UR7, UR4, 0x18 ;  /* 0x0000000407047291 */ /* 0x000fe2000f8ec0ff */
[C---:B------:R-:W-:Y:S01]  /*1ba0*/  IMAD R10, R47.reuse, 0x4, R6 ;  /* 0x000000042f0a7824 */ /* 0x040fe200078e0206 */
[C---:B------:R-:W-:Y:S01]  /*1bb0*/  LEA R12, R47.reuse, R8, 0x2 ;  /* 0x000000082f0c7211 */ /* 0x040fe200078e10ff */
[----:B------:R-:W2:Y:S01]  /*1bc0*/  LDS R5, [R8] ;  /* 0x0000000008057984 */ /* 0x000ea20000000800 */
[----:B------:R-:W-:Y:S02]  /*1bd0*/  ULEA UR4, UR13, UR4, 0x3 ;  /* 0x000000040d047291 */ /* 0x000fe4000f8e18ff */
[----:B------:R-:W-:Y:S01]  /*1be0*/  ULEA UR5, UR7, UR5, 0x18 ;  /* 0x0000000507057291 */ /* 0x000fe2000f8ec0ff */
[----:B------:R3:W4:Y:S01]  /*1bf0*/  LDS R24, [R10] ;  /* 0x000000000a187984 */ /* 0x0007220000000800 */
[C---:B0-----:R-:W-:Y:S01]  /*1c00*/  IMAD R6, R47.reuse, 0x4, R10 ;  /* 0x000000042f067824 */ /* 0x041fe200078e020a */
[----:B------:R-:W-:Y:S01]  /*1c10*/  ULEA UR8, UR7, UR8, 0x18 ;  /* 0x0000000807087291 */ /* 0x000fe2000f8ec0ff */
[----:B------:R-:W-:Y:S01]  /*1c20*/  IMAD R30, R47, 0x4, R12 ;  /* 0x000000042f1e7824 */ /* 0x000fe200078e020c */
[----:B------:R-:W-:Y:S01]  /*1c30*/  LDS R28, [R12] ;  /* 0x000000000c1c7984 */ /* 0x000fe20000000800 */
[----:B------:R-:W-:-:S02]  /*1c40*/  ULEA UR5, UR13, UR5, 0x3 ;  /* 0x000000050d057291 */ /* 0x000fc4000f8e18ff */
[----:B------:R-:W-:Y:S01]  /*1c50*/  ULEA UR8, UR13, UR8, 0x3 ;  /* 0x000000080d087291 */ /* 0x000fe2000f8e18ff */
[----:B------:R-:W0:Y:S01]  /*1c60*/  LDS.64 R22, [UR4] ;  /* 0x00000004ff167984 */ /* 0x000e220008000a00 */
[C---:B---3--:R-:W-:Y:S02]  /*1c70*/  IMAD R10, R47.reuse, 0x4, R30 ;  /* 0x000000042f0a7824 */ /* 0x048fe400078e021e */
[----:B------:R-:W-:Y:S01]  /*1c80*/  IMAD R47, R47, 0x4, R6 ;  /* 0x000000042f2f7824 */ /* 0x000fe200078e0206 */
[----:B------:R-:W3:Y:S04]  /*1c90*/  LDS R32, [R6] ;  /* 0x0000000006207984 */ /* 0x000ee80000000800 */
[----:B------:R2:W-:Y:S04]  /*1ca0*/  LDS R33, [R30] ;  /* 0x000000001e217984 */ /* 0x0005e80000000800 */
[----:B------:R-:W5:Y:S04]  /*1cb0*/  LDS.64 R18, [UR5+0x8] ;  /* 0x00000805ff127984 */ /* 0x000f680008000a00 */
[----:B------:R3:W-:Y:S04]  /*1cc0*/  LDS R34, [R10] ;  /* 0x000000000a227984 */ /* 0x0007e80000000800 */
[----:B------:R-:W-:Y:S04]  /*1cd0*/  LDS R47, [R47] ;  /* 0x000000002f2f7984 */ /* 0x000fe80000000800 */
[----:B------:R-:W-:Y:S01]  /*1ce0*/  LDS.64 R14, [UR8+0x10] ;  /* 0x00001008ff0e7984 */ /* 0x000fe20008000a00 */
[----:B-1----:R-:W1:Y:S03]  /*1cf0*/  F2F.F64.F32 R26, R26 ;  /* 0x0000001a001a7310 */ /* 0x002e660000201800 */
[----:B------:R-:W5:Y:S04]  /*1d00*/  LDS.64 R12, [UR9+0x50d0] ;  /* 0x0050d009ff0c7984 */ /* 0x000f680008000a00 */
[----:B------:R-:W5:Y:S01]  /*1d10*/  LDS.64 R8, [UR5+0x18] ;  /* 0x00001805ff087984 */ /* 0x000f620008000a00 */
[----:B--2---:R-:W0:Y:S03]  /*1d20*/  F2F.F64.F32 R30, R5 ;  /* 0x00000005001e7310 */ /* 0x004e260000201800 */
[----:B------:R-:W2:Y:S01]  /*1d30*/  LDS.64 R6, [UR9+0x5118] ;  /* 0x00511809ff067984 */ /* 0x000ea20008000a00 */
[----:B-1----:R-:W-:-:S04]  /*1d40*/  DFMA R20, R26, R20, RZ ;  /* 0x000000141a14722b */ /* 0x002fc800000000ff */
[----:B----4-:R-:W1:Y:S01]  /*1d50*/  F2F.F64.F32 R24, R24 ;  /* 0x0000001800187310 */ /* 0x010e620000201800 */
[----:B0-----:R-:W-:-:S07]  /*1d60*/  DFMA R30, R30, R22, RZ ;  /* 0x000000161e1e722b */ /* 0x001fce00000000ff */
[----:B------:R-:W5:Y:S01]  /*1d70*/  F2F.F64.F32 R28, R28 ;  /* 0x0000001c001c7310 */ /* 0x000f620000201800 */
[----:B-1----:R-:W-:-:S07]  /*1d80*/  DFMA R16, R24, R16, R20 ;  /* 0x000000101810722b */ /* 0x002fce0000000014 */
[----:B---3--:R-:W0:Y:S01]  /*1d90*/  F2F.F64.F32 R10, R32 ;  /* 0x00000020000a7310 */ /* 0x008e220000201800 */
[----:B-----5:R-:W-:-:S07]  /*1da0*/  DFMA R18, R28, R18, R30 ;  /* 0x000000121c12722b */ /* 0x020fce000000001e */
[----:B------:R-:W1:Y:S01]  /*1db0*/  F2F.F64.F32 R22, R33 ;  /* 0x0000002100167310 */ /* 0x000e620000201800 */
[----:B0-----:R-:W-:-:S07]  /*1dc0*/  DFMA R10, R10, R12, R16 ;  /* 0x0000000c0a0a722b */ /* 0x001fce0000000010 */
[----:B------:R-:W0:Y:S01]  /*1dd0*/  F2F.F64.F32 R26, R34 ;  /* 0x00000022001a7310 */ /* 0x000e220000201800 */
[----:B-1----:R-:W-:-:S07]  /*1de0*/  DFMA R14, R22, R14, R18 ;  /* 0x0000000e160e722b */ /* 0x002fce0000000012 */
[----:B------:R-:W2:Y:S01]  /*1df0*/  F2F.F64.F32 R20, R47 ;  /* 0x0000002f00147310 */ /* 0x000ea20000201800 */
[----:B0-----:R-:W-:Y:S02]  /*1e00*/  DFMA R8, R26, R8, R14 ;  /* 0x000000081a08722b */ /* 0x001fe4000000000e */
[----:B--2---:R-:W-:Y:S01]  /*1e10*/  DFMA R6, R20, R6, R10 ;  /* 0x000000061406722b */ /* 0x004fe2000000000a */
[----:B------:R-:W-:Y:S10]  /*1e20*/  BRA `(.L_x_117) ;  /* 0x0000000400c07947 */ /* 0x000ff40003800000 */
.L_x_115:
[----:B------:R-:W-:-:S13]  /*1e30*/  ISETP.NE.AND P1, PT, R48, 0x2, PT ;  /* 0x000000023000780c */ /* 0x000fda0003f25270 */
        /* <DEDUP_REMOVED lines=14> */
[----:B------:R-:W-:-:S02]  /*1f20*/  ULEA UR5, UR7, UR5, 0x18 ;  /* 0x0000000507057291 */ /* 0x000fc4000f8ec0ff */
[----:B------:R-:W0:Y:S01]  /*1f30*/  LDS R5, [R6] ;  /* 0x0000000006057984 */ /* 0x000e220000000800 */
[C---:B------:R-:W-:Y:S01]  /*1f40*/  IMAD R10, R47.reuse, 0x4, R6 ;  /* 0x000000042f0a7824 */ /* 0x040fe200078e0206 */
[----:B------:R-:W-:Y:S01]  /*1f50*/  ULEA UR5, UR13, UR5, 0x3 ;  /* 0x000000050d057291 */ /* 0x000fe2000f8e18ff */
[C---:B------:R-:W-:Y:S01]  /*1f60*/  IMAD R12, R47.reuse, 0x4, R8 ;  /* 0x000000042f0c7824 */ /* 0x040fe200078e0208 */
[----:B------:R-:W1:Y:S01]  /*1f70*/  LDS R32, [R8] ;  /* 0x0000000008207984 */ /* 0x000e620000000800 */
[----:B------:R-:W-:Y:S01]  /*1f80*/  ULEA UR4, UR7, UR4, 0x18 ;  /* 0x0000000407047291 */ /* 0x000fe2000f8ec0ff */
[C---:B------:R-:W-:Y:S01]  /*1f90*/  IMAD R14, R47.reuse, 0x4, R10 ;  /* 0x000000042f0e7824 */ /* 0x040fe200078e020a */
[----:B------:R-:W-:Y:S01]  /*1fa0*/  UIADD3 UR8, UPT, UPT, UR6, 0x5080, URZ ;  /* 0x0000508006087890 */ /* 0x000fe2000fffe0ff */
[----:B------:R-:W2:Y:S01]  /*1fb0*/  LDS R24, [R12] ;  /* 0x000000000c187984 */ /* 0x000ea20000000800 */
[----:B------:R-:W-:Y:S01]  /*1fc0*/  IMAD R28, R47, 0x4, R12 ;  /* 0x000000042f1c7824 */ /* 0x000fe200078e020c */
[----:B------:R-:W-:-:S02]  /*1fd0*/  ULEA UR4, UR13, UR4, 0x3 ;  /* 0x000000040d047291 */ /* 0x000fc4000f8e18ff */
[----:B------:R-:W-:Y:S01]  /*1fe0*/  LDS R26, [R10] ;  /* 0x000000000a1a7984 */ /* 0x000fe20000000800 */
[C---:B------:R-:W-:Y:S01]  /*1ff0*/  IMAD R13, R47.reuse, 0x4, R28 ;  /* 0x000000042f0d7824 */ /* 0x040fe200078e021c */
[----:B------:R-:W-:Y:S01]  /*2000*/  ULEA UR8, UR7, UR8, 0x18 ;  /* 0x0000000807087291 */ /* 0x000fe2000f8ec0ff */
[----:B------:R-:W-:Y:S01]  /*2010*/  IMAD R47, R47, 0x4, R14 ;  /* 0x000000042f2f7824 */ /* 0x000fe200078e020e */
[----:B------:R-:W3:Y:S02]  /*2020*/  LDS.64 R22, [UR5] ;  /* 0x00000005ff167984 */ /* 0x000ee40008000a00 */
[----:B------:R-:W-:Y:S02]  /*2030*/  ULEA UR8, UR13, UR8, 0x3 ;  /* 0x000000080d087291 */ /* 0x000fe4000f8e18ff */
[----:B------:R0:W-:Y:S04]  /*2040*/  LDS R34, [R28] ;  /* 0x000000001c227984 */ /* 0x0001e80000000800 */
[----:B------:R-:W-:Y:S04]  /*2050*/  LDS R33, [R14] ;  /* 0x000000000e217984 */ /* 0x000fe80000000800 */
[----:B------:R-:W4:Y:S04]  /*2060*/  LDS.64 R18, [UR4+0x8] ;  /* 0x00000804ff127984 */ /* 0x000f280008000a00 */
[----:B------:R5:W-:Y:S04]  /*2070*/  LDS R35, [R13] ;  /* 0x000000000d237984 */ /* 0x000be80000000800 */
        /* <DEDUP_REMOVED lines=22> */
.L_x_118:
        /* <DEDUP_REMOVED lines=14> */
[----:B------:R-:W-:Y:S01]  /*22c0*/  ULEA UR5, UR7, UR5, 0x18 ;  /* 0x0000000507057291 */ /* 0x000fe2000f8ec0ff */
[----:B------:R-:W2:Y:S01]  /*22d0*/  LDS R5, [R8] ;  /* 0x0000000008057984 */ /* 0x000ea20000000800 */
[C---:B------:R-:W-:Y:S01]  /*22e0*/  IMAD R12, R47.reuse, 0x4, R8 ;  /* 0x000000042f0c7824 */ /* 0x040fe200078e0208 */
[----:B------:R-:W-:Y:S02]  /*22f0*/  ULEA UR4, UR13, UR4, 0x3 ;  /* 0x000000040d047291 */ /* 0x000fe4000f8e18ff */
[----:B------:R3:W4:Y:S01]  /*2300*/  LDS R24, [R10] ;  /* 0x000000000a187984 */ /* 0x0007220000000800 */
[C---:B0-----:R-:W-:Y:S01]  /*2310*/  IMAD R6, R47.reuse, 0x4, R10 ;  /* 0x000000042f067824 */ /* 0x041fe200078e020a */
[----:B------:R-:W-:Y:S01]  /*2320*/  ULEA UR5, UR13, UR5, 0x3 ;  /* 0x000000050d057291 */ /* 0x000fe2000f8e18ff */
[----:B------:R-:W-:Y:S01]  /*2330*/  IMAD R30, R47, 0x4, R12 ;  /* 0x000000042f1e7824 */ /* 0x000fe200078e020c */
[----:B------:R-:W-:Y:S01]  /*2340*/  LDS R28, [R12] ;  /* 0x000000000c1c7984 */ /* 0x000fe20000000800 */
[----:B------:R-:W-:-:S03]  /*2350*/  ULEA UR8, UR7, UR8, 0x18 ;  /* 0x0000000807087291 */ /* 0x000fc6000f8ec0ff */
[----:B------:R-:W0:Y:S01]  /*2360*/  LDS.64 R22, [UR4] ;  /* 0x00000004ff167984 */ /* 0x000e220008000a00 */
[C---:B---3--:R-:W-:Y:S01]  /*2370*/  IMAD R10, R47.reuse, 0x4, R30 ;  /* 0x000000042f0a7824 */ /* 0x048fe200078e021e */
[----:B------:R-:W-:Y:S01]  /*2380*/  ULEA UR8, UR13, UR8, 0x3 ;  /* 0x000000080d087291 */ /* 0x000fe2000f8e18ff */
        /* <DEDUP_REMOVED lines=25> */
[----:B--2---:R-:W-:-:S11]  /*2520*/  DFMA R6, R20, R6, R10 ;  /* 0x000000061406722b */ /* 0x004fd6000000000a */
.L_x_117:
[----:B------:R-:W-:Y:S05]  /*2530*/  BSYNC.RECONVERGENT B1 ;  /* 0x0000000000017941 */ /* 0x000fea0003800200 */
.L_x_114:
[----:B------:R-:W-:-:S07]  /*2540*/  DMUL R6, R8, R6 ;  /* 0x0000000608067228 */ /* 0x000fce0000000000 */
[----:B------:R0:W-:Y:S04]  /*2550*/  STS.64 [R4], R6 ;  /* 0x0000000604007388 */ /* 0x0001e80000000a00 */
.L_x_113:
[----:B------:R-:W-:Y:S05]  /*2560*/  BSYNC.RECONVERGENT B0 ;  /* 0x0000000000007941 */ /* 0x000fea0003800200 */
.L_x_112:
[----:B------:R-:W-:Y:S01]  /*2570*/  BAR.SYNC.DEFER_BLOCKING 0x0 ;  /* 0x0000000000007b1d */ /* 0x000fe20000010000 */
[----:B------:R-:W-:Y:S01]  /*2580*/  ISETP.NE.OR P1, PT, R48, RZ, P0 ;  /* 0x000000ff3000720c */ /* 0x000fe20000725670 */
[----:B------:R-:W-:-:S04]  /*2590*/  UIADD3 UR4, UPT, UPT, UR6, 0x4000, URZ ;  /* 0x0000400006047890 */ /* 0x000fc8000fffe0ff */
[----:B------:R-:W-:Y:S01]  /*25a0*/  ULEA UR4, UR7, UR4, 0x18 ;  /* 0x0000000407047291 */ /* 0x000fe2000f8ec0ff */
[----:B------:R-:W-:Y:S05]  /*25b0*/  BSSY.RECONVERGENT B0, `(.L_x_119) ;  /* 0x0000070000007945 */ /* 0x000fea0003800200 */
[----:B------:R-:W-:Y:S02]  /*25c0*/  LEA R0, R0, UR4, 0x3 ;  /* 0x0000000400007c11 */ /* 0x000fe4000f8e18ff */
[----:B------:R-:W-:Y:S05]  /*25d0*/  @P1 BRA `(.L_x_120) ;  /* 0x0000000400b41947 */ /* 0x000fea0003800000 */
[----:B------:R-:W-:Y:S01]  /*25e0*/  UISETP.GE.AND UP0, UPT, UR13, 0x1, UPT ;  /* 0x000000010d00788c */ /* 0x000fe2000bf06270 */
[----:B0-----:R-:W-:-:S08]  /*25f0*/  CS2R R6, SRZ ;  /* 0x0000000000067805 */ /* 0x001fd0000001ff00 */
        /* <DEDUP_REMOVED lines=12> */
.L_x_123:
[----:B------:R-:W0:Y:S01]  /*26c0*/  LDS.64 R8, [R5+-0x20] ;  /* 0xffffe00005087984 */ /* 0x000e220000000a00 */
[----:B------:R-:W-:-:S03]  /*26d0*/  UIADD3 UR6, UPT, UPT, UR6, 0x8, URZ ;  /* 0x0000000806067890 */ /* 0x000fc6000fffe0ff */
[----:B------:R-:W1:Y:S01]  /*26e0*/  LDS.64 R10, [R5+-0x18] ;  /* 0xffffe800050a7984 */ /* 0x000e620000000a00 */
[----:B------:R-:W-:-:S03]  /*26f0*/  UISETP.NE.AND UP1, UPT, UR6, URZ, UPT ;  /* 0x000000ff0600728c */ /* 0x000fc6000bf25270 */
[----:B------:R-:W2:Y:S04]  /*2700*/  LDS.64 R12, [R5+-0x10] ;  /* 0xfffff000050c7984 */ /* 0x000ea80000000a00 */
[----:B------:R-:W3:Y:S01]  /*2710*/  LDS.64 R14, [R5+-0x8] ;  /* 0xfffff800050e7984 */ /* 0x000ee20000000a00 */
[----:B0-----:R-:W-:-:S06]  /*2720*/  DSETP.GT.AND P1, PT, R8, R6, PT ;  /* 0x000000060800722a */ /* 0x001fcc0003f24000 */
[----:B------:R-:W-:Y:S02]  /*2730*/  FSEL R8, R8, R6, P1 ;  /* 0x0000000608087208 */ /* 0x000fe40000800000 */
[----:B------:R-:W-:Y:S02]  /*2740*/  FSEL R9, R9, R7, P1 ;  /* 0x0000000709097208 */ /* 0x000fe40000800000 */
[----:B------:R-:W0:Y:S04]  /*2750*/  LDS.64 R6, [R5] ;  /* 0x0000000005067984 */ /* 0x000e280000000a00 */
[----:B-1----:R-:W-:-:S06]  /*2760*/  DSETP.GT.AND P1, PT, R10, R8, PT ;  /* 0x000000080a00722a */ /* 0x002fcc0003f24000 */
[----:B------:R-:W-:Y:S02]  /*2770*/  FSEL R10, R10, R8, P1 ;  /* 0x000000080a0a7208 */ /* 0x000fe40000800000 */
[----:B------:R-:W-:Y:S02]  /*2780*/  FSEL R11, R11, R9, P1 ;  /* 0x000000090b0b7208 */ /* 0x000fe40000800000 */
[----:B------:R-:W1:Y:S04]  /*2790*/  LDS.64 R8, [R5+0x8] ;  /* 0x0000080005087984 */ /* 0x000e680000000a00 */
[----:B--2---:R-:W-:-:S06]  /*27a0*/  DSETP.GT.AND P1, PT, R12, R10, PT ;  /* 0x0000000a0c00722a */ /* 0x004fcc0003f24000 */
[----:B------:R-:W-:Y:S02]  /*27b0*/  FSEL R12, R12, R10, P1 ;  /* 0x0000000a0c0c7208 */ /* 0x000fe40000800000 */
[----:B------:R-:W-:Y:S02]  /*27c0*/  FSEL R13, R13, R11, P1 ;  /* 0x0000000b0d0d7208 */ /* 0x000fe40000800000 */
[----:B------:R-:W2:Y:S04]  /*27d0*/  LDS.64 R10, [R5+0x10] ;  /* 0x00001000050a7984 */ /* 0x000ea80000000a00 */
[----:B---3--:R-:W-:-:S06]  /*27e0*/  DSETP.GT.AND P1, PT, R14, R12, PT ;  /* 0x0000000c0e00722a */ /* 0x008fcc0003f24000 */
[----:B------:R-:W-:Y:S02]  /*27f0*/  FSEL R14, R14, R12, P1 ;  /* 0x0000000c0e0e7208 */ /* 0x000fe40000800000 */
[----:B------:R-:W-:Y:S02]  /*2800*/  FSEL R15, R15, R13, P1 ;  /* 0x0000000d0f0f7208 */ /* 0x000fe40000800000 */
[----:B------:R3:W4:Y:S04]  /*2810*/  LDS.64 R12, [R5+0x18] ;  /* 0x00001800050c7984 */ /* 0x0007280000000a00 */
[----:B0-----:R-:W-:Y:S01]  /*2820*/  DSETP.GT.AND P1, PT, R6, R14, PT ;  /* 0x0000000e0600722a */ /* 0x001fe20003f24000 */
[----:B---3--:R-:W-:-:S05]  /*2830*/  VIADD R5, R5, 0x40 ;  /* 0x0000004005057836 */ /* 0x008fca0000000000 */
[----:B------:R-:W-:Y:S02]  /*2840*/  FSEL R6, R6, R14, P1 ;  /* 0x0000000e06067208 */ /* 0x000fe40000800000 */
[----:B------:R-:W-:-:S06]  /*2850*/  FSEL R7, R7, R15, P1 ;  /* 0x0000000f07077208 */ /* 0x000fcc0000800000 */
[----:B-1----:R-:W-:-:S06]  /*2860*/  DSETP.GT.AND P1, PT, R8, R6, PT ;  /* 0x000000060800722a */ /* 0x002fcc0003f24000 */
[----:B------:R-:W-:Y:S02]  /*2870*/  FSEL R6, R8, R6, P1 ;  /* 0x0000000608067208 */ /* 0x000fe40000800000 */
[----:B------:R-:W-:-:S06]  /*2880*/  FSEL R7, R9, R7, P1 ;  /* 0x0000000709077208 */ /* 0x000fcc0000800000 */
[----:B--2---:R-:W-:-:S06]  /*2890*/  DSETP.GT.AND P1, PT, R10, R6, PT ;  /* 0x000000060a00722a */ /* 0x004fcc0003f24000 */
[----:B------:R-:W-:Y:S02]  /*28a0*/  FSEL R6, R10, R6, P1 ;  /* 0x000000060a067208 */ /* 0x000fe40000800000 */
[----:B------:R-:W-:-:S06]  /*28b0*/  FSEL R7, R11, R7, P1 ;  /* 0x000000070b077208 */ /* 0x000fcc0000800000 */
[----:B----4-:R-:W-:-:S06]  /*28c0*/  DSETP.GT.AND P1, PT, R12, R6, PT ;  /* 0x000000060c00722a */ /* 0x010fcc0003f24000 */
[----:B------:R-:W-:Y:S02]  /*28d0*/  FSEL R6, R12, R6, P1 ;  /* 0x000000060c067208 */ /* 0x000fe40000800000 */
[----:B------:R-:W-:Y:S01]  /*28e0*/  FSEL R7, R13, R7, P1 ;  /* 0x000000070d077208 */ /* 0x000fe20000800000 */
[----:B------:R-:W-:Y:S06]  /*28f0*/  BRA.U UP1, `(.L_x_123) ;  /* 0xfffffffd01707547 */ /* 0x000fec000b83ffff */
.L_x_122:
        /* <DEDUP_REMOVED lines=8> */
[----:B------:R-:W0:Y:S04]  /*2980*/  LDS.64 R8, [R5] ;  /* 0x0000000005087984 */ /* 0x000e280000000a00 */
[----:B------:R-:W1:Y:S04]  /*2990*/  LDS.64 R10, [R5+0x8] ;  /* 0x00000800050a7984 */ /* 0x000e680000000a00 */
[----:B------:R-:W2:Y:S04]  /*29a0*/  LDS.64 R12, [R5+0x10] ;  /* 0x00001000050c7984 */ /* 0x000ea80000000a00 */
[----:B------:R-:W3:Y:S01]  /*29b0*/  LDS.64 R14, [R5+0x18] ;  /* 0x00001800050e7984 */ /* 0x000ee20000000a00 */
[----:B0-----:R-:W-:-:S06]  /*29c0*/  DSETP.GT.AND P1, PT, R8, R6, PT ;  /* 0x000000060800722a */ /* 0x001fcc0003f24000 */
        /* <DEDUP_REMOVED lines=8> */
[----:B---3--:R-:W-:-:S06]  /*2a50*/  DSETP.GT.AND P1, PT, R14, R6, PT ;  /* 0x000000060e00722a */ /* 0x008fcc0003f24000 */
[----:B------:R-:W-:Y:S02]  /*2a60*/  FSEL R6, R14, R6, P1 ;  /* 0x000000060e067208 */ /* 0x000fe40000800000 */
[----:B------:R-:W-:-:S07]  /*2a70*/  FSEL R7, R15, R7, P1 ;  /* 0x000000070f077208 */ /* 0x000fce0000800000 */
.L_x_124:
        /* <DEDUP_REMOVED lines=8> */
[----:B------:R-:W0:Y:S04]  /*2b00*/  LDS.64 R8, [R5] ;  /* 0x0000000005087984 */ /* 0x000e280000000a00 */
[----:B------:R-:W1:Y:S01]  /*2b10*/  LDS.64 R10, [R5+0x8] ;  /* 0x00000800050a7984 */ /* 0x000e620000000a00 */
[----:B0-----:R-:W-:-:S06]  /*2b20*/  DSETP.GT.AND P1, PT, R8, R6, PT ;  /* 0x000000060800722a */ /* 0x001fcc0003f24000 */
[----:B------:R-:W-:Y:S02]  /*2b30*/  FSEL R6, R8, R6, P1 ;  /* 0x0000000608067208 */ /* 0x000fe40000800000 */
[----:B------:R-:W-:-:S06]  /*2b40*/  FSEL R7, R9, R7, P1 ;  /* 0x0000000709077208 */ /* 0x000fcc0000800000 */
[----:B-1----:R-:W-:-:S06]  /*2b50*/  DSETP.GT.AND P1, PT, R10, R6, PT ;  /* 0x000000060a00722a */ /* 0x002fcc0003f24000 */
[----:B------:R-:W-:Y:S02]  /*2b60*/  FSEL R6, R10, R6, P1 ;  /* 0x000000060a067208 */ /* 0x000fe40000800000 */
[----:B------:R-:W-:-:S07]  /*2b70*/  FSEL R7, R11, R7, P1 ;  /* 0x000000070b077208 */ /* 0x000fce0000800000 */
.L_x_125:
[----:B------:R-:W-:Y:S05]  /*2b80*/  BRA.U UP1, `(.L_x_121) ;  /* 0x0000000101187547 */ /* 0x000fea000b800000 */
[----:B------:R-:W-:-:S04]  /*2b90*/  IADD3 R3, PT, PT, R3, UR4, RZ ;  /* 0x0000000403037c10 */ /* 0x000fc8000fffe0ff */
[----:B------:R-:W-:-:S05]  /*2ba0*/  LEA R3, R3, UR9, 0x3 ;  /* 0x0000000903037c11 */ /* 0x000fca000f8e18ff */
[----:B------:R-:W0:Y:S02]  /*2bb0*/  LDS.64 R8, [R3] ;  /* 0x0000000003087984 */ /* 0x000e240000000a00 */
[----:B0-----:R-:W-:-:S06]  /*2bc0*/  DSETP.GT.AND P1, PT, R8, R6, PT ;  /* 0x000000060800722a */ /* 0x001fcc0003f24000 */
[----:B------:R-:W-:Y:S02]  /*2bd0*/  FSEL R6, R8, R6, P1 ;  /* 0x0000000608067208 */ /* 0x000fe40000800000 */
[----:B------:R-:W-:-:S07]  /*2be0*/  FSEL R7, R9, R7, P1 ;  /* 0x0000000709077208 */ /* 0x000fce0000800000 */
.L_x_121:
[----:B------:R-:W0:Y:S01]  /*2bf0*/  LDCU UR4, c[0x0][0x38c] ;  /* 0x00007180ff0477ac */ /* 0x000e220008000800 */
[----:B------:R1:W-:Y:S01]  /*2c00*/  STS.64 [R0], R6 ;  /* 0x0000000600007388 */ /* 0x0003e20000000a00 */
[----:B------:R-:W-:Y:S01]  /*2c10*/  BSSY.RECONVERGENT B1, `(.L_x_120) ;  /* 0x0000009000017945 */ /* 0x000fe20003800200 */
[----:B0-----:R-:W-:-:S13]  /*2c20*/  ISETP.GE.AND P1, PT, R46, UR4, PT ;  /* 0x000000042e007c0c */ /* 0x001fda000bf26270 */
[----:B-1----:R-:W-:Y:S05]  /*2c30*/  @P1 BRA `(.L_x_126) ;  /* 0x0000000000181947 */ /* 0x002fea0003800000 */
[----:B------:R-:W0:Y:S01]  /*2c40*/  LDC.64 R8, c[0x0][0x3e0] ;  /* 0x0000f800ff087b82 */ /* 0x000e220000000a00 */
[----:B------:R-:W-:-:S04]  /*2c50*/  IMAD R49, R49, UR12, R46 ;  /* 0x0000000c31317c24 */ /* 0x000fc8000f8e022e */
[----:B0-----:R-:W-:-:S05]  /*2c60*/  IMAD.WIDE R8, R49, 0x8, R8 ;  /* 0x0000000831087825 */ /* 0x001fca00078e0208 */
[----:B------:R-:W2:Y:S02]  /*2c70*/  LDG.E.64 R10, desc[UR10][R8.64] ;  /* 0x0000000a080a7981 */ /* 0x000ea4000c1e1b00 */
[----:B--2---:R-:W-:-:S07]  /*2c80*/  DMUL R10, R10, R6 ;  /* 0x000000060a0a7228 */ /* 0x004fce0000000000 */
[----:B------:R0:W-:Y:S04]  /*2c90*/  STG.E.64 desc[UR10][R8.64], R10 ;  /* 0x0000000a08007986 */ /* 0x0001e8000c101b0a */
.L_x_126:
[----:B------:R-:W-:Y:S05]  /*2ca0*/  BSYNC.RECONVERGENT B1 ;  /* 0x0000000000017941 */ /* 0x000fea0003800200 */
.L_x_120:
[----:B------:R-:W-:Y:S05]  /*2cb0*/  BSYNC.RECONVERGENT B0 ;  /* 0x0000000000007941 */ /* 0x000fea0003800200 */
.L_x_119:
[----:B------:R-:W-:Y:S06]  /*2cc0*/  BAR.SYNC.DEFER_BLOCKING 0x0 ;  /* 0x0000000000007b1d */ /* 0x000fec0000010000 */
[----:B------:R-:W-:Y:S05]  /*2cd0*/  @P0 EXIT ;  /* 0x000000000000094d */ /* 0x000fea0003800000 */
[----:B------:R-:W1:Y:S02]  /*2ce0*/  LDCU UR4, c[0x0][0x38c] ;  /* 0x00007180ff0477ac */ /* 0x000e640008000800 */
[----:B-1----:R-:W-:-:S13]  /*2cf0*/  ISETP.GE.AND P0, PT, R46, UR4, PT ;  /* 0x000000042e007c0c */ /* 0x002fda000bf06270 */
[----:B------:R-:W-:Y:S05]  /*2d00*/  @P0 BRA `(.L_x_127) ;  /* 0x00000000006c0947 */ /* 0x000fea0003800000 */
[----:B0-----:R-:W0:Y:S01]  /*2d10*/  LDS.64 R6, [R0] ;  /* 0x0000000000067984 */ /* 0x001e220000000a00 */
[----:B------:R-:W-:Y:S03]  /*2d20*/  BSSY.RECONVERGENT B0, `(.L_x_128) ;  /* 0x0000013000007945 */ /* 0x000fe60003800200 */
[----:B------:R-:W1:Y:S01]  /*2d30*/  LDS.64 R4, [R4] ;  /* 0x0000000004047984 */ /* 0x000e620000000a00 */
[----:B0-----:R-:W0:Y:S01]  /*2d40*/  MUFU.RCP64H R9, R7 ;  /* 0x0000000700097308 */ /* 0x001e220000001800 */
[----:B------:R-:W-:-:S05]  /*2d50*/  VIADD R8, R7, 0x300402 ;  /* 0x0030040207087836 */ /* 0x000fca0000000000 */
[----:B------:R-:W-:Y:S01]  /*2d60*/  FSETP.GEU.AND P0, PT, |R8|, 5.8789094863358348022e-39, PT ;  /* 0x004004020800780b */ /* 0x000fe20003f0e200 */
[----:B0-----:R-:W-:-:S08]  /*2d70*/  DFMA R10, -R6, R8, 1 ;  /* 0x3ff00000060a742b */ /* 0x001fd00000000108 */
[----:B------:R-:W-:-:S08]  /*2d80*/  DFMA R10, R10, R10, R10 ;  /* 0x0000000a0a0a722b */ /* 0x000fd0000000000a */
[----:B------:R-:W-:-:S08]  /*2d90*/  DFMA R10, R8, R10, R8 ;  /* 0x0000000a080a722b */ /* 0x000fd00000000008 */
[----:B------:R-:W-:-:S08]  /*2da0*/  DFMA R12, -R6, R10, 1 ;  /* 0x3ff00000060c742b */ /* 0x000fd0000000010a */
[----:B------:R-:W-:Y:S01]  /*2db0*/  DFMA R10, R10, R12, R10 ;  /* 0x0000000c0a0a722b */ /* 0x000fe2000000000a */
[----:B-1----:R-:W-:Y:S10]  /*2dc0*/  @P0 BRA `(.L_x_129) ;  /* 0x0000000000200947 */ /* 0x002ff40003800000 */
[----:B------:R-:W-:Y:S01]  /*2dd0*/  LOP3.LUT R0, R7, 0x7fffffff, RZ, 0xc0, !PT ;  /* 0x7fffffff07007812 */ /* 0x000fe200078ec0ff */
[----:B------:R-:W-:Y:S01]  /*2de0*/  IMAD.MOV.U32 R18, RZ, RZ, R6 ;  /* 0x000000ffff127224 */ /* 0x000fe200078e0006 */
[----:B------:R-:W-:Y:S01]  /*2df0*/  MOV R10, 0x2e30 ;  /* 0x00002e30000a7802 */ /* 0x000fe20000000f00 */
[----:B------:R-:W-:Y:S02]  /*2e00*/  IMAD.MOV.U32 R19, RZ, RZ, R7 ;  /* 0x000000ffff137224 */ /* 0x000fe400078e0007 */
[----:B------:R-:W-:-:S07]  /*2e10*/  VIADD R3, R0, 0xfff00000 ;  /* 0xfff0000000037836 */ /* 0x000fce0000000000 */
[----:B------:R-:W-:Y:S05]  /*2e20*/  CALL.REL.NOINC `($__internal_2_$__cuda_sm20_dblrcp_rn_slowpath_v3) ;  /* 0x0000000000347944 */ /* 0x000fea0003c00000 */
[----:B------:R-:W-:Y:S02]  /*2e30*/  IMAD.MOV.U32 R10, RZ, RZ, R12 ;  /* 0x000000ffff0a7224 */ /* 0x000fe400078e000c */
[----:B------:R-:W-:-:S07]  /*2e40*/  IMAD.MOV.U32 R11, RZ, RZ, R13 ;  /* 0x000000ffff0b7224 */ /* 0x000fce00078e000d */
.L_x_129:
[----:B------:R-:W-:Y:S05]  /*2e50*/  BSYNC.RECONVERGENT B0 ;  /* 0x0000000000007941 */ /* 0x000fea0003800200 */
.L_x_128:
[----:B------:R-:W0:Y:S01]  /*2e60*/  LDC.64 R6, c[0x0][0x3c0] ;  /* 0x0000f000ff067b82 */ /* 0x000e220000000a00 */
[----:B------:R-:W-:-:S10]  /*2e70*/  DMUL R4, R4, R10 ;  /* 0x0000000a04047228 */ /* 0x000fd40000000000 */
[----:B------:R-:W1:Y:S01]  /*2e80*/  F2F.F32.F64 R5, R4 ;  /* 0x0000000400057310 */ /* 0x000e620000301000 */
[----:B0-----:R-:W-:-:S05]  /*2e90*/  IMAD.WIDE R2, R2, 0x4, R6 ;  /* 0x0000000402027825 */ /* 0x001fca00078e0206 */
[----:B-1----:R-:W-:Y:S01]  /*2ea0*/  STG.E desc[UR10][R2.64], R5 ;  /* 0x0000000502007986 */ /* 0x002fe2000c10190a */
[----:B------:R-:W-:Y:S05]  /*2eb0*/  EXIT ;  /* 0x000000000000794d */ /* 0x000fea0003800000 */
.L_x_127:
[----:B0-----:R-:W0:Y:S02]  /*2ec0*/  LDC.64 R4, c[0x0][0x3c0] ;  /* 0x0000f000ff047b82 */ /* 0x001e240000000a00 */
[----:B0-----:R-:W-:-:S05]  /*2ed0*/  IMAD.WIDE R4, R2, 0x4, R4 ;  /* 0x0000000402047825 */ /* 0x001fca00078e0204 */
[----:B------:R-:W-:Y:S01]  /*2ee0*/  STG.E desc[UR10][R4.64], RZ ;  /* 0x000000ff04007986 */ /* 0x000fe2000c10190a */
[----:B------:R-:W-:Y:S05]  /*2ef0*/  EXIT ;  /* 0x000000000000794d */ /* 0x000fea0003800000 */
        .weak           $__internal_2_$__cuda_sm20_dblrcp_rn_slowpath_v3
        .type           $__internal_2_$__cuda_sm20_dblrcp_rn_slowpath_v3,@function
        .size           $__internal_2_$__cuda_sm20_dblrcp_rn_slowpath_v3,($__internal_3_$__cuda_sm20_div_rn_f64_full - $__internal_2_$__cuda_sm20_dblrcp_rn_slowpath_v3)
$__internal_2_$__cuda_sm20_dblrcp_rn_slowpath_v3:
        /* <DEDUP_REMOVED lines=13> */
[----:B------:R-:W0:Y:S01]  /*2fd0*/  MUFU.RCP64H R15, R13 ;  /* 0x0000000d000f7308 */ /* 0x000e220000001800 */
[----:B------:R-:W-:-:S06]  /*2fe0*/  IMAD.MOV.U32 R14, RZ, RZ, R3 ;  /* 0x000000ffff0e7224 */ /* 0x000fcc00078e0003 */
        /* <DEDUP_REMOVED lines=10> */
.L_x_133:
        /* <DEDUP_REMOVED lines=10> */
.L_x_131:
[----:B------:R-:W-:Y:S01]  /*3130*/  LOP3.LUT R13, R19, 0x80000, RZ, 0xfc, !PT ;  /* 0x00080000130d7812 */ /* 0x000fe200078efcff */
[----:B------:R-:W-:-:S07]  /*3140*/  IMAD.MOV.U32 R12, RZ, RZ, R18 ;  /* 0x000000ffff0c7224 */ /* 0x000fce00078e0012 */
.L_x_132:
[----:B------:R-:W-:Y:S05]  /*3150*/  BSYNC.RECONVERGENT B2 ;  /* 0x0000000000027941 */ /* 0x000fea0003800200 */
.L_x_130:
[----:B------:R-:W-:-:S04]  /*3160*/  IMAD.MOV.U32 R11, RZ, RZ, 0x0 ;  /* 0x00000000ff0b7424 */ /* 0x000fc800078e00ff */
[----:B------:R-:W-:Y:S05]  /*3170*/  RET.REL.NODEC R10 `(HasegawaGPU) ;  /* 0xffffffcc0aa07950 */ /* 0x000fea0003c3ffff */
        .weak           $__internal_3_$__cuda_sm20_div_rn_f64_full
        .type           $__internal_3_$__cuda_sm20_div_rn_f64_full,@function
        .size           $__internal_3_$__cuda_sm20_div_rn_f64_full,(.L_x_220 - $__internal_3_$__cuda_sm20_div_rn_f64_full)
$__internal_3_$__cuda_sm20_div_rn_f64_full:
[C---:B------:R-:W-:Y:S01]  /*3180*/  FSETP.GEU.AND P0, PT, |R13|.reuse, 1.469367938527859385e-39, PT ;  /* 0x001000000d00780b */ /* 0x040fe20003f0e200 */
[----:B------:R-:W-:Y:S01]  /*3190*/  IMAD.MOV.U32 R18, RZ, RZ, 0x1 ;  /* 0x00000001ff127424 */ /* 0x000fe200078e00ff */
[----:B------:R-:W-:Y:S01]  /*31a0*/  LOP3.LUT R4, R13, 0x800fffff, RZ, 0xc0, !PT ;  /* 0x800fffff0d047812 */ /* 0x000fe200078ec0ff */
[----:B------:R-:W-:Y:S01]  /*31b0*/  BSSY.RECONVERGENT B2, `(.L_x_134) ;  /* 0x0000054000027945 */ /* 0x000fe20003800200 */
[C---:B------:R-:W-:Y:S02]  /*31c0*/  FSETP.GEU.AND P2, PT, |R15|.reuse, 1.469367938527859385e-39, PT ;  /* 0x001000000f00780b */ /* 0x040fe40003f4e200 */
[----:B------:R-:W-:Y:S01]  /*31d0*/  LOP3.LUT R5, R4, 0x3ff00000, RZ, 0xfc, !PT ;  /* 0x3ff0000004057812 */ /* 0x000fe200078efcff */
[----:B------:R-:W-:Y:S01]  /*31e0*/  IMAD.MOV.U32 R4, RZ, RZ, R12 ;  /* 0x000000ffff047224 */ /* 0x000fe200078e000c */
[----:B------:R-:W-:Y:S02]  /*31f0*/  LOP3.LUT R17, R15, 0x7ff00000, RZ, 0xc0, !PT ;  /* 0x7ff000000f117812 */ /* 0x000fe400078ec0ff */
[----:B------:R-:W-:-:S02]  /*3200*/  LOP3.LUT R28, R13, 0x7ff00000, RZ, 0xc0, !PT ;  /* 0x7ff000000d1c7812 */ /* 0x000fc400078ec0ff */
[----:B------:R-:W-:Y:S01]  /*3210*/  MOV R29, R17 ;  /* 0x00000011001d7202 */ /* 0x000fe20000000f00 */
[----:B------:R-:W-:Y:S01]  /*3220*/  @!P0 DMUL R4, R12, 8.98846567431157953865e+307 ;  /* 0x7fe000000c048828 */ /* 0x000fe20000000000 */
[----:B------:R-:W-:-:S03]  /*3230*/  ISETP.GE.U32.AND P1, PT, R17, R28, PT ;  /* 0x0000001c1100720c */ /* 0x000fc60003f26070 */
[----:B------:R-:W-:Y:S02]  /*3240*/  @!P2 LOP3.LUT R22, R13, 0x7ff00000, RZ, 0xc0, !PT ;  /* 0x7ff000000d16a812 */ /* 0x000fe400078ec0ff */
[----:B------:R-:W0:Y:S02]  /*3250*/  MUFU.RCP64H R19, R5 ;  /* 0x0000000500137308 */ /* 0x000e240000001800 */
[----:B------:R-:W-:Y:S01]  /*3260*/  @!P2 ISETP.GE.U32.AND P3, PT, R17, R22, PT ;  /* 0x000000161100a20c */ /* 0x000fe20003f66070 */
[----:B------:R-:W-:Y:S01]  /*3270*/  IMAD.MOV.U32 R22, RZ, RZ, 0x1ca00000 ;  /* 0x1ca00000ff167424 */ /* 0x000fe200078e00ff */
[----:B------:R-:W-:-:S05]  /*3280*/  @!P0 LOP3.LUT R28, R5, 0x7ff00000, RZ, 0xc0, !PT ;  /* 0x7ff00000051c8812 */ /* 0x000fca00078ec0ff */
[----:B------:R-:W-:Y:S01]  /*3290*/  VIADD R30, R28, 0xffffffff ;  /* 0xffffffff1c1e7836 */ /* 0x000fe20000000000 */
[----:B0-----:R-:W-:-:S08]  /*32a0*/  DFMA R20, R18, -R4, 1 ;  /* 0x3ff000001214742b */ /* 0x001fd00000000804 */
[----:B------:R-:W-:-:S08]  /*32b0*/  DFMA R20, R20, R20, R20 ;  /* 0x000000141414722b */ /* 0x000fd00000000014 */
[----:B------:R-:W-:Y:S01]  /*32c0*/  DFMA R24, R18, R20, R18 ;  /* 0x000000141218722b */ /* 0x000fe20000000012 */
[C---:B------:R-:W-:Y:S01]  /*32d0*/  @!P2 SEL R21, R22.reuse, 0x63400000, !P3 ;  /* 0x634000001615a807 */ /* 0x040fe20005800000 */
[----:B------:R-:W-:Y:S01]  /*32e0*/  IMAD.MOV.U32 R18, RZ, RZ, R14 ;  /* 0x000000ffff127224 */ /* 0x000fe200078e000e */
[----:B------:R-:W-:Y:S01]  /*32f0*/  SEL R19, R22, 0x63400000, !P1 ;  /* 0x6340000016137807 */ /* 0x000fe20004800000 */
[----:B------:R-:W-:Y:S01]  /*3300*/  @!P2 IMAD.MOV.U32 R20, RZ, RZ, RZ ;  /* 0x000000ffff14a224 */ /* 0x000fe200078e00ff */
[--C-:B------:R-:W-:Y:S02]  /*3310*/  @!P2 LOP3.LUT R21, R21, 0x80000000, R15.reuse, 0xf8, !PT ;  /* 0x800000001515a812 */ /* 0x100fe400078ef80f */
[----:B------:R-:W-:Y:S01]  /*3320*/  LOP3.LUT R19, R19, 0x800fffff, R15, 0xf8, !PT ;  /* 0x800fffff13137812 */ /* 0x000fe200078ef80f */
[----:B------:R-:W-:Y:S01]  /*3330*/  DFMA R26, R24, -R4, 1 ;  /* 0x3ff00000181a742b */ /* 0x000fe20000000804 */
[----:B------:R-:W-:-:S06]  /*3340*/  @!P2 LOP3.LUT R21, R21, 0x100000, RZ, 0xfc, !PT ;  /* 0x001000001515a812 */ /* 0x000fcc00078efcff */
[----:B------:R-:W-:Y:S02]  /*3350*/  @!P2 DFMA R18, R18, 2, -R20 ;  /* 0x400000001212a82b */ /* 0x000fe40000000814 */
[----:B------:R-:W-:-:S08]  /*3360*/  DFMA R26, R24, R26, R24 ;  /* 0x0000001a181a722b */ /* 0x000fd00000000018 */
[----:B------:R-:W-:Y:S01]  /*3370*/  @!P2 LOP3.LUT R29, R19, 0x7ff00000, RZ, 0xc0, !PT ;  /* 0x7ff00000131da812 */ /* 0x000fe200078ec0ff */
[----:B------:R-:W-:-:S04]  /*3380*/  DMUL R20, R26, R18 ;  /* 0x000000121a147228 */ /* 0x000fc80000000000 */
[----:B------:R-:W-:-:S04]  /*3390*/  VIADD R23, R29, 0xffffffff ;  /* 0xffffffff1d177836 */ /* 0x000fc80000000000 */
[----:B------:R-:W-:Y:S01]  /*33a0*/  DFMA R24, R20, -R4, R18 ;  /* 0x800000041418722b */ /* 0x000fe20000000012 */
[----:B------:R-:W-:-:S04]  /*33b0*/  ISETP.GT.U32.AND P0, PT, R23, 0x7feffffe, PT ;  /* 0x7feffffe1700780c */ /* 0x000fc80003f04070 */
[----:B------:R-:W-:-:S03]  /*33c0*/  ISETP.GT.U32.OR P0, PT, R30, 0x7feffffe, P0 ;  /* 0x7feffffe1e00780c */ /* 0x000fc60000704470 */
[----:B------:R-:W-:-:S10]  /*33d0*/  DFMA R20, R26, R24, R20 ;  /* 0x000000181a14722b */ /* 0x000fd40000000014 */
[----:B------:R-:W-:Y:S05]  /*33e0*/  @P0 BRA `(.L_x_135) ;  /* 0x00000000006c0947 */ /* 0x000fea0003800000 */
[----:B------:R-:W-:-:S04]  /*33f0*/  LOP3.LUT R24, R13, 0x7ff00000, RZ, 0xc0, !PT ;  /* 0x7ff000000d187812 */ /* 0x000fc800078ec0ff */
[CC--:B------:R-:W-:Y:S02]  /*3400*/  VIADDMNMX R14, R17.reuse, -R24.reuse, 0xb9600000, !PT ;  /* 0xb9600000110e7446 */ /* 0x0c0fe40007800918 */
[----:B------:R-:W-:Y:S02]  /*3410*/  ISETP.GE.U32.AND P0, PT, R17, R24, PT ;  /* 0x000000181100720c */ /* 0x000fe40003f06070 */
[----:B------:R-:W-:Y:S02]  /*3420*/  VIMNMX R14, PT, PT, R14, 0x46a00000, PT ;  /* 0x46a000000e0e7848 */ /* 0x000fe40003fe0100 */
[----:B------:R-:W-:-:S05]  /*3430*/  SEL R17, R22, 0x63400000, !P0 ;  /* 0x6340000016117807 */ /* 0x000fca0004000000 */
[----:B------:R-:W-:Y:S02]  /*3440*/  IMAD.IADD R17, R14, 0x1, -R17 ;  /* 0x000000010e117824 */ /* 0x000fe400078e0a11 */
[----:B------:R-:W-:Y:S02]  /*3450*/  IMAD.MOV.U32 R14, RZ, RZ, RZ ;  /* 0x000000ffff0e7224 */ /* 0x000fe400078e00ff */
[----:B------:R-:W-:-:S06]  /*3460*/  VIADD R15, R17, 0x7fe00000 ;  /* 0x7fe00000110f7836 */ /* 0x000fcc0000000000 */
[----:B------:R-:W-:-:S10]  /*3470*/  DMUL R22, R20, R14 ;  /* 0x0000000e14167228 */ /* 0x000fd40000000000 */
[----:B------:R-:W-:-:S13]  /*3480*/  FSETP.GTU.AND P0, PT, |R23|, 1.469367938527859385e-39, PT ;  /* 0x001000001700780b */ /* 0x000fda0003f0c200 */
[----:B------:R-:W-:Y:S05]  /*3490*/  @P0 BRA `(.L_x_136) ;  /* 0x0000000000940947 */ /* 0x000fea0003800000 */
[----:B------:R-:W-:Y:S01]  /*34a0*/  DFMA R4, R20, -R4, R18 ;  /* 0x800000041404722b */ /* 0x000fe20000000012 */
[----:B------:R-:W-:-:S09]  /*34b0*/  IMAD.MOV.U32 R14, RZ, RZ, RZ ;  /* 0x000000ffff0e7224 */ /* 0x000fd200078e00ff */
[C---:B------:R-:W-:Y:S02]  /*34c0*/  FSETP.NEU.AND P0, PT, R5.reuse, RZ, PT ;  /* 0x000000ff0500720b */ /* 0x040fe40003f0d000 */
[----:B------:R-:W-:-:S04]  /*34d0*/  LOP3.LUT R13, R5, 0x80000000, R13, 0x48, !PT ;  /* 0x80000000050d7812 */ /* 0x000fc800078e480d */
[----:B------:R-:W-:-:S07]  /*34e0*/  LOP3.LUT R15, R13, R15, RZ, 0xfc, !PT ;  /* 0x0000000f0d0f7212 */ /* 0x000fce00078efcff */
[----:B------:R-:W-:Y:S05]  /*34f0*/  @!P0 BRA `(.L_x_136) ;  /* 0x00000000007c8947 */ /* 0x000fea0003800000 */
[----:B------:R-:W-:Y:S01]  /*3500*/  IMAD.MOV R5, RZ, RZ, -R17 ;  /* 0x000000ffff057224 */ /* 0x000fe200078e0a11 */
[----:B------:R-:W-:Y:S01]  /*3510*/  DMUL.RP R14, R20, R14 ;  /* 0x0000000e140e7228 */ /* 0x000fe20000008000 */
[----:B------:R-:W-:-:S06]  /*3520*/  IMAD.MOV.U32 R4, RZ, RZ, RZ ;  /* 0x000000ffff047224 */ /* 0x000fcc00078e00ff */
[----:B------:R-:W-:-:S03]  /*3530*/  DFMA R4, R22, -R4, R20 ;  /* 0x800000041604722b */ /* 0x000fc60000000014 */
[----:B------:R-:W-:-:S03]  /*3540*/  LOP3.LUT R13, R15, R13, RZ, 0x3c, !PT ;  /* 0x0000000d0f0d7212 */ /* 0x000fc600078e3cff */
[----:B------:R-:W-:-:S04]  /*3550*/  IADD3 R4, PT, PT, -R17, -0x43300000, RZ ;  /* 0xbcd0000011047810 */ /* 0x000fc80007ffe1ff */
[----:B------:R-:W-:-:S04]  /*3560*/  FSETP.NEU.AND P0, PT, |R5|, R4, PT ;  /* 0x000000040500720b */ /* 0x000fc80003f0d200 */
[----:B------:R-:W-:Y:S02]  /*3570*/  FSEL R22, R14, R22, !P0 ;  /* 0x000000160e167208 */ /* 0x000fe40004000000 */
[----:B------:R-:W-:Y:S01]  /*3580*/  FSEL R23, R13, R23, !P0 ;  /* 0x000000170d177208 */ /* 0x000fe20004000000 */
[----:B------:R-:W-:Y:S06]  /*3590*/  BRA `(.L_x_136) ;  /* 0x0000000000547947 */ /* 0x000fec0003800000 */
.L_x_135:
[----:B------:R-:W-:-:S14]  /*35a0*/  DSETP.NAN.AND P0, PT, R14, R14, PT ;  /* 0x0000000e0e00722a */ /* 0x000fdc0003f08000 */
[----:B------:R-:W-:Y:S05]  /*35b0*/  @P0 BRA `(.L_x_137) ;  /* 0x0000000000440947 */ /* 0x000fea0003800000 */
[----:B------:R-:W-:-:S14]  /*35c0*/  DSETP.NAN.AND P0, PT, R12, R12, PT ;  /* 0x0000000c0c00722a */ /* 0x000fdc0003f08000 */
[----:B------:R-:W-:Y:S05]  /*35d0*/  @P0 BRA `(.L_x_138) ;  /* 0x0000000000300947 */ /* 0x000fea0003800000 */
[----:B------:R-:W-:Y:S01]  /*35e0*/  ISETP.NE.AND P0, PT, R29, R28, PT ;  /* 0x0000001c1d00720c */ /* 0x000fe20003f05270 */
[----:B------:R-:W-:Y:S02]  /*35f0*/  IMAD.MOV.U32 R22, RZ, RZ, 0x0 ;  /* 0x00000000ff167424 */ /* 0x000fe400078e00ff */
[----:B------:R-:W-:-:S10]  /*3600*/  IMAD.MOV.U32 R23, RZ, RZ, -0x80000 ;  /* 0xfff80000ff177424 */ /* 0x000fd400078e00ff */
[----:B------:R-:W-:Y:S05]  /*3610*/  @!P0 BRA `(.L_x_136) ;  /* 0x0000000000348947 */ /* 0x000fea0003800000 */
[----:B------:R-:W-:Y:S02]  /*3620*/  ISETP.NE.AND P0, PT, R29, 0x7ff00000, PT ;  /* 0x7ff000001d00780c */ /* 0x000fe40003f05270 */
[----:B------:R-:W-:Y:S02]  /*3630*/  LOP3.LUT R23, R15, 0x80000000, R13, 0x48, !PT ;  /* 0x800000000f177812 */ /* 0x000fe400078e480d */
[----:B------:R-:W-:-:S13]  /*3640*/  ISETP.EQ.OR P0, PT, R28, RZ, !P0 ;  /* 0x000000ff1c00720c */ /* 0x000fda0004702670 */
[----:B------:R-:W-:Y:S01]  /*3650*/  @P0 LOP3.LUT R4, R23, 0x7ff00000, RZ, 0xfc, !PT ;  /* 0x7ff0000017040812 */ /* 0x000fe200078efcff */
[----:B------:R-:W-:Y:S02]  /*3660*/  @!P0 IMAD.MOV.U32 R22, RZ, RZ, RZ ;  /* 0x000000ffff168224 */ /* 0x000fe400078e00ff */
[----:B------:R-:W-:Y:S02]  /*3670*/  @P0 IMAD.MOV.U32 R22, RZ, RZ, RZ ;  /* 0x000000ffff160224 */ /* 0x000fe400078e00ff */
[----:B------:R-:W-:Y:S01]  /*3680*/  @P0 IMAD.MOV.U32 R23, RZ, RZ, R4 ;  /* 0x000000ffff170224 */ /* 0x000fe200078e0004 */
[----:B------:R-:W-:Y:S06]  /*3690*/  BRA `(.L_x_136) ;  /* 0x0000000000147947 */ /* 0x000fec0003800000 */
.L_x_138:
[----:B------:R-:W-:Y:S01]  /*36a0*/  LOP3.LUT R23, R13, 0x80000, RZ, 0xfc, !PT ;  /* 0x000800000d177812 */ /* 0x000fe200078efcff */
[----:B------:R-:W-:Y:S01]  /*36b0*/  IMAD.MOV.U32 R22, RZ, RZ, R12 ;  /* 0x000000ffff167224 */ /* 0x000fe200078e000c */
[----:B------:R-:W-:Y:S06]  /*36c0*/  BRA `(.L_x_136) ;  /* 0x0000000000087947 */ /* 0x000fec0003800000 */
.L_x_137:
[----:B------:R-:W-:Y:S01]  /*36d0*/  LOP3.LUT R23, R15, 0x80000, RZ, 0xfc, !PT ;  /* 0x000800000f177812 */ /* 0x000fe200078efcff */
[----:B------:R-:W-:-:S07]  /*36e0*/  IMAD.MOV.U32 R22, RZ, RZ, R14 ;  /* 0x000000ffff167224 */ /* 0x000fce00078e000e */
.L_x_136:
[----:B------:R-:W-:Y:S05]  /*36f0*/  BSYNC.RECONVERGENT B2 ;  /* 0x0000000000027941 */ /* 0x000fea0003800200 */
.L_x_134:
[----:B------:R-:W-:Y:S02]  /*3700*/  IMAD.MOV.U32 R17, RZ, RZ, 0x0 ;  /* 0x00000000ff117424 */ /* 0x000fe400078e00ff */
[----:B------:R-:W-:Y:S02]  /*3710*/  IMAD.MOV.U32 R4, RZ, RZ, R22 ;  /* 0x000000ffff047224 */ /* 0x000fe400078e0016 */
[----:B------:R-:W-:Y:S01]  /*3720*/  IMAD.MOV.U32 R5, RZ, RZ, R23 ;  /* 0x000000ffff057224 */ /* 0x000fe200078e0017 */
[----:B------:R-:W-:Y:S06]  /*3730*/  RET.REL.NODEC R16 `(HasegawaGPU) ;  /* 0xffffffc810307950 */ /* 0x000fec0003c3ffff */
.L_x_139:
        /* <DEDUP_REMOVED lines=12> */
.L_x_220:


//--------------------- .text.KimuraGpu           --------------------------
	.section	.text.KimuraGpu,"ax",@progbits
	.align	128
        .global         KimuraGpu
        .type           KimuraGpu,@function
        .size           KimuraGpu,(.L_x_221 - KimuraGpu)
        .other          KimuraGpu,@"STO_CUDA_ENTRY STV_DEFAULT"
KimuraGpu:
.text.KimuraGpu:
[----:B------:R-:W-:Y:S01]  /*0000*/  LDC R1, c[0x0][0x37c] ;  /* 0x0000df00ff017b82 */ /* 0x000fe20000000800 */
[----:B------:R-:W0:Y:S07]  /*0010*/  S2R R0, SR_CTAID.Y ;  /* 0x0000000000007919 */ /* 0x000e2e0000002600 */
[----:B------:R-:W0:Y:S01]  /*0020*/  LDC.64 R6, c[0x0][0x3a0] ;  /* 0x0000e800ff067b82 */ /* 0x000e220000000a00 */
[----:B------:R-:W1:Y:S01]  /*0030*/  LDCU.64 UR8, c[0x0][0x358] ;  /* 0x00006b00ff0877ac */ /* 0x000e620008000a00 */
[----:B------:R-:W2:Y:S01]  /*0040*/  S2R R19, SR_TID.X ;  /* 0x0000000000137919 */ /* 0x000ea20000002100 */
[----:B------:R-:W3:Y:S05]  /*0050*/  LDCU UR11, c[0x0][0x388] ;  /* 0x00007100ff0b77ac */ /* 0x000eea0008000800 */
[----:B------:R-:W2:Y:S08]  /*0060*/  S2UR UR4, SR_CTAID.X ;  /* 0x00000000000479c3 */ /* 0x000eb00000002500 */
[----:B------:R-:W2:Y:S01]  /*0070*/  LDC R2, c[0x0][0x360] ;  /* 0x0000d800ff027b82 */ /* 0x000ea20000000800 */
[----:B------:R-:W4:Y:S01]  /*0080*/  S2R R25, SR_TID.Y ;  /* 0x0000000000197919 */ /* 0x000f220000002200 */
[----:B------:R-:W4:Y:S06]  /*0090*/  LDCU.64 UR6, c[0x0][0x398] ;  /* 0x00007300ff0677ac */ /* 0x000f2c0008000a00 */
[----:B------:R-:W4:Y:S01]  /*00a0*/  LDC.64 R28, c[0x0][0x3b0] ;  /* 0x0000ec00ff1c7b82 */ /* 0x000f220000000a00 */
[----:B0-----:R-:W-:-:S07]  /*00b0*/  IMAD.WIDE.U32 R6, R0, 0x8, R6 ;  /* 0x0000000800067825 */ /* 0x001fce00078e0006 */
[----:B------:R-:W0:Y:S01]  /*00c0*/  LDC.64 R4, c[0x0][0x3b8] ;  /* 0x0000ee00ff047b82 */ /* 0x000e220000000a00 */
[----:B-1----:R-:W4:Y:S01]  /*00d0*/  LDG.E.64 R6, desc[UR8][R6.64] ;  /* 0x0000000806067981 */ /* 0x002f22000c1e1b00 */
[----:B--2---:R-:W-:Y:S01]  /*00e0*/  IMAD R3, R2, UR4, R19 ;  /* 0x0000000402037c24 */ /* 0x004fe2000f8e0213 */
[----:B------:R-:W1:Y:S05]  /*00f0*/  LDCU.64 UR4, c[0x0][0x3c8] ;  /* 0x00007900ff0477ac */ /* 0x000e6a0008000a00 */
[----:B------:R-:W2:Y:S01]  /*0100*/  LDC.64 R14, c[0x0][0x390] ;  /* 0x0000e400ff0e7b82 */ /* 0x000ea20000000a00 */
[----:B---3--:R-:W-:-:S13]  /*0110*/  ISETP.GE.AND P0, PT, R3, UR11, PT ;  /* 0x0000000b03007c0c */ /* 0x008fda000bf06270 */
[----:B------:R-:W4:Y:S02]  /*0120*/  @!P0 LDC R8, c[0x0][0x384] ;  /* 0x0000e100ff088b82 */ /* 0x000f240000000800 */
[----:B----4-:R-:W-:-:S04]  /*0130*/  @!P0 IMAD R8, R0, R8, R25 ;  /* 0x0000000800088224 */ /* 0x010fc800078e0219 */
[----:B------:R-:W-:-:S04]  /*0140*/  @!P0 IMAD R9, R8, UR11, R3 ;  /* 0x0000000b08098c24 */ /* 0x000fc8000f8e0203 */
[----:B------:R-:W-:-:S04]  /*0150*/  @!P0 IMAD.WIDE R28, R9, 0x4, R28 ;  /* 0x00000004091c8825 */ /* 0x000fc800078e021c */
[----:B0-----:R-:W-:Y:S02]  /*0160*/  @!P0 IMAD.WIDE R4, R9, 0x4, R4 ;  /* 0x0000000409048825 */ /* 0x001fe400078e0204 */
[----:B------:R0:W5:Y:S01]  /*0170*/  @!P0 LDG.E R28, desc[UR8][R28.64] ;  /* 0x000000081c1c8981 */ /* 0x000162000c1e1900 */
[----:B------:R-:W1:Y:S03]  /*0180*/  LDC.64 R8, c[0x0][0x3a8] ;  /* 0x0000ea00ff087b82 */ /* 0x000e660000000a00 */
[----:B------:R0:W5:Y:S01]  /*0190*/  @!P0 LDG.E R4, desc[UR8][R4.64] ;  /* 0x0000000804048981 */ /* 0x000162000c1e1900 */
        /* <DEDUP_REMOVED lines=20> */
[----:B-1----:R-:W-:Y:S01]  /*02e0*/  DMUL R10, R8, -UR4 ;  /* 0x80000004080a7c28 */ /* 0x002fe20008000000 */
[----:B------:R-:W-:Y:S01]  /*02f0*/  UMOV UR4, 0xfefa39ef ;  /* 0xfefa39ef00047882 */ /* 0x000fe20000000000 */
[----:B------:R-:W-:-:S06]  /*0300*/  UMOV UR5, 0x3fe62e42 ;  /* 0x3fe62e4200057882 */ /* 0x000fcc0000000000 */
[----:B------:R-:W-:-:S08]  /*0310*/  DMUL R10, R6, R10 ;  /* 0x0000000a060a7228 */ /* 0x000fd00000000000 */
[----:B------:R-:W-:Y:S01]  /*0320*/  DMUL R20, R10, UR6 ;  /* 0x000000060a147c28 */ /* 0x000fe20008000000 */
[----:B------:R-:W-:Y:S02]  /*0330*/  IMAD.MOV.U32 R10, RZ, RZ, 0x652b82fe ;  /* 0x652b82feff0a7424 */ /* 0x000fe400078e00ff */
[----:B------:R-:W-:-:S06]  /*0340*/  IMAD.MOV.U32 R11, RZ, RZ, 0x3ff71547 ;  /* 0x3ff71547ff0b7424 */ /* 0x000fcc00078e00ff */
[----:B------:R-:W-:Y:S01]  /*0350*/  DFMA R22, R20, R10, 6.75539944105574400000e+15 ;  /* 0x433800001416742b */ /* 0x000fe2000000000a */
[----:B------:R-:W-:-:S07]  /*0360*/  FSETP.GEU.AND P1, PT, |R21|, 4.1917929649353027344, PT ;  /* 0x4086232b1500780b */ /* 0x000fce0003f2e200 */
[----:B------:R-:W-:-:S08]  /*0370*/  DADD R26, R22, -6.75539944105574400000e+15 ;  /* 0xc3380000161a7429 */ /* 0x000fd00000000000 */
[----:B------:R-:W-:-:S08]  /*0380*/  DFMA R12, R26, -UR4, R20 ;  /* 0x800000041a0c7c2b */ /* 0x000fd00008000014 */
[----:B------:R-:W-:Y:S01]  /*0390*/  DFMA R26, R26, -UR12, R12 ;  /* 0x8000000c1a1a7c2b */ /* 0x000fe2000800000c */
[----:B------:R-:W-:Y:S02]  /*03a0*/  IMAD.MOV.U32 R12, RZ, RZ, -0x35dec16 ;  /* 0xfca213eaff0c7424 */ /* 0x000fe400078e00ff */
        /* <DEDUP_REMOVED lines=12> */
[----:B------:R-:W-:Y:S02]  /*0470*/  IMAD R27, R22, 0x100000, R17 ;  /* 0x00100000161b7824 */ /* 0x000fe400078e0211 */
[----:B------:R-:W-:Y:S01]  /*0480*/  IMAD.MOV.U32 R26, RZ, RZ, R16 ;  /* 0x000000ffff1a7224 */ /* 0x000fe200078e0010 */
[----:B0-2---:R-:W-:Y:S06]  /*0490*/  @!P1 BRA `(.L_x_140) ;  /* 0x0000000000349947 */ /* 0x005fec0003800000 */
        /* <DEDUP_REMOVED lines=8> */
[----:B------:R-:W-:-:S04]  /*0520*/  SHF.R.S32.HI R5, RZ, 0x1, R5 ;  /* 0x00000001ff057819 */ /* 0x000fc80000011405 */
[----:B------:R-:W-:Y:S01]  /*0530*/  IADD3 R22, PT, PT, R22, -R5, RZ ;  /* 0x8000000516167210 */ /* 0x000fe20007ffe0ff */
[----:B------:R-:W-:-:S03]  /*0540*/  IMAD R17, R5, 0x100000, R17 ;  /* 0x0010000005117824 */ /* 0x000fc600078e0211 */
[----:B------:R-:W-:-:S06]  /*0550*/  LEA R27, R22, 0x3ff00000, 0x14 ;  /* 0x3ff00000161b7811 */ /* 0x000fcc00078ea0ff */
[----:B------:R-:W-:-:S11]  /*0560*/  DMUL R26, R16, R26 ;  /* 0x0000001a101a7228 */ /* 0x000fd60000000000 */
.L_x_140:
[----:B------:R-:W0:Y:S01]  /*0570*/  @!P0 S2R R5, SR_CgaCtaId ;  /* 0x0000000000058919 */ /* 0x000e220000008800 */
[----:B------:R-:W-:Y:S01]  /*0580*/  DADD R14, R14, 1 ;  /* 0x3ff000000e0e7429 */ /* 0x000fe20000000000 */
[----:B------:R-:W-:Y:S01]  /*0590*/  @!P0 MOV R24, 0x400 ;  /* 0x0000040000188802 */ /* 0x000fe20000000f00 */
[----:B------:R-:W-:Y:S01]  /*05a0*/  @!P0 IMAD R25, R2, R25, R19 ;  /* 0x0000001902198224 */ /* 0x000fe200078e0213 */
[----:B------:R1:W2:Y:S01]  /*05b0*/  F2F.F32.F64 R26, R26 ;  /* 0x0000001a001a7310 */ /* 0x0002a20000301000 */
[----:B------:R-:W3:Y:S02]  /*05c0*/  LDCU.64 UR32, c[0x0][0x3d0] ;  /* 0x00007a00ff2077ac */ /* 0x000ee40008000a00 */
[----:B------:R-:W-:Y:S02]  /*05d0*/  @!P0 VIADD R16, R24, 0x2000 ;  /* 0x0000200018108836 */ /* 0x000fe40000000000 */
[----:B------:R-:W-:-:S08]  /*05e0*/  DMUL R14, R14, 0.5 ;  /* 0x3fe000000e0e7828 */ /* 0x000fd00000000000 */
[----:B------:R-:W-:-:S10]  /*05f0*/  DMUL R20, R20, R14 ;  /* 0x0000000e14147228 */ /* 0x000fd40000000000 */
[----:B------:R-:W-:Y:S02]  /*0600*/  FSETP.GEU.AND P1, PT, |R21|, 4.1917929649353027344, PT ;  /* 0x4086232b1500780b */ /* 0x000fe40003f2e200 */
[----:B0-----:R-:W-:Y:S01]  /*0610*/  @!P0 LEA R18, R5, R16, 0x18 ;  /* 0x0000001005128211 */ /* 0x001fe200078ec0ff */
[----:B------:R-:W-:-:S04]  /*0620*/  DFMA R16, R20, R10, 6.75539944105574400000e+15 ;  /* 0x433800001410742b */ /* 0x000fc8000000000a */
[----:B------:R-:W-:-:S04]  /*0630*/  @!P0 IMAD R29, R25, 0x4, R18 ;  /* 0x00000004191d8824 */ /* 0x000fc800078e0212 */
[----:B------:R-:W-:Y:S01]  /*0640*/  DADD R18, R16, -6.75539944105574400000e+15 ;  /* 0xc338000010127429 */ /* 0x000fe20000000000 */
[----:B-----5:R1:W-:Y:S07]  /*0650*/  @!P0 STS [R29], R28 ;  /* 0x0000001c1d008388 */ /* 0x0203ee0000000800 */
[----:B------:R-:W-:-:S08]  /*0660*/  DFMA R22, R18, -UR4, R20 ;  /* 0x8000000412167c2b */ /* 0x000fd00008000014 */
[----:B------:R-:W-:-:S08]  /*0670*/  DFMA R22, R18, -UR12, R22 ;  /* 0x8000000c12167c2b */ /* 0x000fd00008000016 */
        /* <DEDUP_REMOVED lines=13> */
[----:B-123--:R-:W-:Y:S06]  /*0750*/  @!P1 BRA `(.L_x_141) ;  /* 0x0000000000349947 */ /* 0x00efec0003800000 */
        /* <DEDUP_REMOVED lines=13> */
.L_x_141:
[----:B------:R-:W0:Y:S01]  /*0830*/  F2F.F32.F64 R28, R22 ;  /* 0x00000016001c7310 */ /* 0x000e220000301000 */
[----:B------:R-:W-:Y:S01]  /*0840*/  DMUL R8, R8, -UR32 ;  /* 0x8000002008087c28 */ /* 0x000fe20008000000 */
[----:B------:R-:W-:-:S04]  /*0850*/  @!P0 IADD3 R24, PT, PT, R24, 0x3000, RZ ;  /* 0x0000300018188810 */ /* 0x000fc80007ffe0ff */
[----:B------:R-:W-:Y:S02]  /*0860*/  @!P0 LEA R24, R5, R24, 0x18 ;  /* 0x0000001805188211 */ /* 0x000fe400078ec0ff */
[----:B------:R-:W1:Y:S01]  /*0870*/  F2F.F64.F32 R26, R26 ;  /* 0x0000001a001a7310 */ /* 0x000e620000201800 */
[----:B------:R-:W-:Y:S01]  /*0880*/  DMUL R8, R6, R8 ;  /* 0x0000000806087228 */ /* 0x000fe20000000000 */
[----:B------:R-:W-:Y:S02]  /*0890*/  IMAD.MOV.U32 R6, RZ, RZ, 0x0 ;  /* 0x00000000ff067424 */ /* 0x000fe400078e00ff */
[----:B------:R-:W-:Y:S02]  /*08a0*/  IMAD.MOV.U32 R7, RZ, RZ, 0x3fd00000 ;  /* 0x3fd00000ff077424 */ /* 0x000fe400078e00ff */
[----:B------:R-:W-:Y:S02]  /*08b0*/  @!P0 IMAD R5, R25, 0x4, R24 ;  /* 0x0000000419058824 */ /* 0x000fe400078e0218 */
[----:B0-----:R-:W0:Y:S01]  /*08c0*/  F2F.F64.F32 R16, R28 ;  /* 0x0000001c00107310 */ /* 0x001e220000201800 */
[----:B------:R-:W-:-:S02]  /*08d0*/  DMUL R8, R8, UR6 ;  /* 0x0000000608087c28 */ /* 0x000fc40008000000 */
[----:B------:R2:W-:Y:S01]  /*08e0*/  @!P0 STS [R5], R4 ;  /* 0x0000000405008388 */ /* 0x0005e20000000800 */
[----:B-1----:R-:W-:-:S05]  /*08f0*/  DFMA R18, R26, R6, 0.25 ;  /* 0x3fd000001a12742b */ /* 0x002fca0000000006 */
[----:B------:R-:W-:Y:S02]  /*0900*/  DFMA R20, R8, R10, 6.75539944105574400000e+15 ;  /* 0x433800000814742b */ /* 0x000fe4000000000a */
[----:B------:R-:W-:Y:S01]  /*0910*/  FSETP.GEU.AND P1, PT, |R9|, 4.1917929649353027344, PT ;  /* 0x4086232b0900780b */ /* 0x000fe20003f2e200 */
[----:B------:R-:W-:Y:S02]  /*0920*/  DMUL R14, R14, R8 ;  /* 0x000000080e0e7228 */ /* 0x000fe40000000000 */
[C-C-:B0-----:R-:W-:Y:S02]  /*0930*/  DFMA R22, R16.reuse, 0.5, R18.reuse ;  /* 0x3fe000001016782b */ /* 0x141fe40000000012 */
[----:B------:R-:W-:Y:S02]  /*0940*/  DFMA R16, R16, -0.5, R18 ;  /* 0xbfe000001010782b */ /* 0x000fe40000000012 */
[----:B------:R-:W-:Y:S02]  /*0950*/  DADD R18, R20, -6.75539944105574400000e+15 ;  /* 0xc338000014127429 */ /* 0x000fe40000000000 */
[----:B------:R-:W-:-:S06]  /*0960*/  DFMA R10, R14, R10, 6.75539944105574400000e+15 ;  /* 0x433800000e0a742b */ /* 0x000fcc000000000a */
        /* <DEDUP_REMOVED lines=12> */
[----:B------:R-:W-:Y:S01]  /*0a30*/  DFMA R24, R18, R24, 1 ;  /* 0x3ff000001218742b */ /* 0x000fe20000000018 */
[----:B------:R-:W-:Y:S02]  /*0a40*/  IMAD.MOV.U32 R18, RZ, RZ, 0x0 ;  /* 0x00000000ff127424 */ /* 0x000fe400078e00ff */
[----:B------:R-:W-:-:S06]  /*0a50*/  IMAD.MOV.U32 R19, RZ, RZ, 0x3fd00000 ;  /* 0x3fd00000ff137424 */ /* 0x000fcc00078e00ff */
[----:B--2---:R-:W-:Y:S01]  /*0a60*/  DFMA R4, R26, -R18, 0.25 ;  /* 0x3fd000001a04742b */ /* 0x004fe20000000812 */
[----:B------:R-:W-:Y:S02]  /*0a70*/  IMAD R27, R20, 0x100000, R25 ;  /* 0x00100000141b7824 */ /* 0x000fe400078e0219 */
[----:B------:R-:W-:-:S07]  /*0a80*/  IMAD.MOV.U32 R26, RZ, RZ, R24 ;  /* 0x000000ffff1a7224 */ /* 0x000fce00078e0018 */
[----:B------:R0:W1:Y:S01]  /*0a90*/  F2F.F32.F64 R4, R4 ;  /* 0x0000000400047310 */ /* 0x0000620000301000 */
[----:B------:R-:W-:Y:S05]  /*0aa0*/  @!P1 BRA `(.L_x_142) ;  /* 0x0000000000349947 */ /* 0x000fea0003800000 */
[----:B------:R-:W-:Y:S01]  /*0ab0*/  FSETP.GEU.AND P2, PT, |R9|, 4.2275390625, PT ;  /* 0x408748000900780b */ /* 0x000fe20003f4e200 */
[C---:B------:R-:W-:Y:S02]  /*0ac0*/  DADD R26, R8.reuse, +INF ;  /* 0x7ff00000081a7429 */ /* 0x040fe40000000000 */
[----:B------:R-:W-:-:S08]  /*0ad0*/  DSETP.GEU.AND P1, PT, R8, RZ, PT ;  /* 0x000000ff0800722a */ /* 0x000fd00003f2e000 */
[----:B------:R-:W-:Y:S02]  /*0ae0*/  FSEL R26, R26, RZ, P1 ;  /* 0x000000ff1a1a7208 */ /* 0x000fe40000800000 */
[----:B------:R-:W-:Y:S01]  /*0af0*/  FSEL R27, R27, RZ, P1 ;  /* 0x000000ff1b1b7208 */ /* 0x000fe20000800000 */
[----:B------:R-:W-:Y:S06]  /*0b00*/  @P2 BRA `(.L_x_142) ;  /* 0x00000000001c2947 */ /* 0x000fec0003800000 */
[----:B0-----:R-:W-:Y:S01]  /*0b10*/  LEA.HI R5, R20, R20, RZ, 0x1 ;  /* 0x0000001414057211 */ /* 0x001fe200078f08ff */
[----:B------:R-:W-:-:S03]  /*0b20*/  IMAD.MOV.U32 R26, RZ, RZ, RZ ;  /* 0x000000ffff1a7224 */ /* 0x000fc600078e00ff */
[----:B------:R-:W-:-:S04]  /*0b30*/  SHF.R.S32.HI R5, RZ, 0x1, R5 ;  /* 0x00000001ff057819 */ /* 0x000fc80000011405 */
[----:B------:R-:W-:Y:S01]  /*0b40*/  IADD3 R20, PT, PT, R20, -R5, RZ ;  /* 0x8000000514147210 */ /* 0x000fe20007ffe0ff */
[----:B------:R-:W-:-:S03]  /*0b50*/  IMAD R25, R5, 0x100000, R25 ;  /* 0x0010000005197824 */ /* 0x000fc600078e0219 */
[----:B------:R-:W-:-:S06]  /*0b60*/  LEA R27, R20, 0x3ff00000, 0x14 ;  /* 0x3ff00000141b7811 */ /* 0x000fcc00078ea0ff */
[----:B------:R-:W-:-:S11]  /*0b70*/  DMUL R26, R24, R26 ;  /* 0x0000001a181a7228 */ /* 0x000fd60000000000 */
.L_x_142:
[----:B------:R-:W-:Y:S01]  /*0b80*/  DADD R8, R10, -6.75539944105574400000e+15 ;  /* 0xc33800000a087429 */ /* 0x000fe20000000000 */
[----:B0-----:R-:W0:Y:S01]  /*0b90*/  S2R R5, SR_TID.X ;  /* 0x0000000000057919 */ /* 0x001e220000002100 */
[----:B------:R-:W-:Y:S01]  /*0ba0*/  FSETP.GEU.AND P1, PT, |R15|, 4.1917929649353027344, PT ;  /* 0x4086232b0f00780b */ /* 0x000fe20003f2e200 */
[----:B------:R2:W3:Y:S05]  /*0bb0*/  F2F.F32.F64 R26, R26 ;  /* 0x0000001a001a7310 */ /* 0x0004ea0000301000 */
        /* <DEDUP_REMOVED lines=15> */
[----:B0-23--:R-:W-:Y:S06]  /*0cb0*/  @!P1 BRA `(.L_x_143) ;  /* 0x0000000000349947 */ /* 0x00dfec0003800000 */
        /* <DEDUP_REMOVED lines=9> */
[----:B------:R-:W-:Y:S01]  /*0d50*/  LEA R9, R11, R9, 0x14 ;  /* 0x000000090b097211 */ /* 0x000fe200078ea0ff */
[----:B------:R-:W-:-:S05]  /*0d60*/  IMAD.IADD R10, R10, 0x1, -R11 ;  /* 0x000000010a0a7824 */ /* 0x000fca00078e0a0b */
[----:B------:R-:W-:-:S06]  /*0d70*/  LEA R29, R10, 0x3ff00000, 0x14 ;  /* 0x3ff000000a1d7811 */ /* 0x000fcc00078ea0ff */
[----:B------:R-:W-:-:S11]  /*0d80*/  DMUL R28, R8, R28 ;  /* 0x0000001c081c7228 */ /* 0x000fd60000000000 */
.L_x_143:
[----:B------:R-:W0:Y:S01]  /*0d90*/  S2R R9, SR_TID.Y ;  /* 0x0000000000097919 */ /* 0x000e220000002200 */
[----:B------:R-:W2:Y:S01]  /*0da0*/  F2F.F32.F64 R28, R28 ;  /* 0x0000001c001c7310 */ /* 0x000ea20000301000 */
[----:B------:R-:W3:Y:S01]  /*0db0*/  S2UR UR5, SR_CgaCtaId ;  /* 0x00000000000579c3 */ /* 0x000ee20000008800 */
[----:B------:R-:W4:Y:S01]  /*0dc0*/  LDCU UR12, c[0x0][0x384] ;  /* 0x00007080ff0c77ac */ /* 0x000f220008000800 */
[----:B------:R-:W-:Y:S01]  /*0dd0*/  BSSY.RECONVERGENT B0, `(.L_x_144) ;  /* 0x00000d8000007945 */ /* 0x000fe20003800200 */
[----:B------:R-:W-:-:S04]  /*0de0*/  UMOV UR4, 0x400 ;  /* 0x0000040000047882 */ /* 0x000fc80000000000 */
[----:B------:R-:W5:Y:S08]  /*0df0*/  F2F.F64.F32 R24, R26 ;  /* 0x0000001a00187310 */ /* 0x000f700000201800 */
[----:B--2---:R-:W2:Y:S01]  /*0e00*/  F2F.F64.F32 R12, R28 ;  /* 0x0000001c000c7310 */ /* 0x004ea20000201800 */
[----:B-----5:R-:W-:-:S07]  /*0e10*/  DFMA R20, R24, R6, 0.25 ;  /* 0x3fd000001814742b */ /* 0x020fce0000000006 */
[----:B------:R1:W1:Y:S01]  /*0e20*/  F2F.F32.F64 R22, R22 ;  /* 0x0000001600167310 */ /* 0x0002620000301000 */
[----:B----4-:R-:W-:Y:S01]  /*0e30*/  IMAD R6, R5, UR12, RZ ;  /* 0x0000000c05067c24 */ /* 0x010fe2000f8e02ff */
[----:B---3--:R-:W-:Y:S01]  /*0e40*/  ULEA UR10, UR5, UR4, 0x18 ;  /* 0x00000004050a7291 */ /* 0x008fe2000f8ec0ff */
[----:B------:R-:W-:Y:S02]  /*0e50*/  DFMA R24, R24, -R18, 0.25 ;  /* 0x3fd000001818742b */ /* 0x000fe40000000812 */
[----:B0-----:R-:W-:-:S03]  /*0e60*/  IMAD.IADD R8, R6, 0x1, R9 ;  /* 0x0000000106087824 */ /* 0x001fc600078e0209 */
[----:B------:R0:W3:Y:S01]  /*0e70*/  F2F.F32.F64 R10, R16 ;  /* 0x00000010000a7310 */ /* 0x0000e20000301000 */
[----:B------:R-:W-:Y:S01]  /*0e80*/  IMAD R18, R0, UR12, R9 ;  /* 0x0000000c00127c24 */ /* 0x000fe2000f8e0209 */
[C-C-:B--2---:R-:W-:Y:S02]  /*0e90*/  DFMA R14, R12.reuse, 0.5, R20.reuse ;  /* 0x3fe000000c0e782b */ /* 0x144fe40000000014 */
[----:B------:R-:W-:Y:S01]  /*0ea0*/  DFMA R12, R12, -0.5, R20 ;  /* 0xbfe000000c0c782b */ /* 0x000fe20000000014 */
[----:B------:R-:W-:Y:S01]  /*0eb0*/  IMAD R7, R18, UR11, R3 ;  /* 0x0000000b12077c24 */ /* 0x000fe2000f8e0203 */
[----:B------:R-:W-:Y:S01]  /*0ec0*/  LEA R8, R8, UR10, 0x3 ;  /* 0x0000000a08087c11 */ /* 0x000fe2000f8e18ff */
[----:B-1----:R-:W-:Y:S08]  /*0ed0*/  @P0 BRA `(.L_x_145) ;  /* 0x0000000c001c0947 */ /* 0x002ff00003800000 */
[----:B------:R-:W-:Y:S01]  /*0ee0*/  ISETP.GT.AND P1, PT, R9, 0x1, PT ;  /* 0x000000010900780c */ /* 0x000fe20003f24270 */
[----:B------:R1:W2:Y:S01]  /*0ef0*/  F2F.F32.F64 R23, R14 ;  /* 0x0000000e00177310 */ /* 0x0002a20000301000 */
[----:B------:R-:W-:Y:S01]  /*0f00*/  BSSY.RECONVERGENT B1, `(.L_x_146) ;  /* 0x00000c2000017945 */ /* 0x000fe20003800200 */
[----:B------:R-:W-:-:S06]  /*0f10*/  CS2R R20, SRZ ;  /* 0x0000000000147805 */ /* 0x000fcc000001ff00 */
[----:B------:R1:W4:Y:S08]  /*0f20*/  F2F.F32.F64 R12, R12 ;  /* 0x0000000c000c7310 */ /* 0x0003300000301000 */
[----:B------:R1:W0:Y:S01]  /*0f30*/  F2F.F32.F64 R24, R24 ;  /* 0x0000001800187310 */ /* 0x0002220000301000 */
[----:B--2---:R-:W-:Y:S05]  /*0f40*/  @P1 BRA `(.L_x_147) ;  /* 0x00000004007c1947 */ /* 0x004fea0003800000 */
[----:B------:R-:W-:-:S13]  /*0f50*/  ISETP.NE.AND P1, PT, R9, RZ, PT ;  /* 0x000000ff0900720c */ /* 0x000fda0003f25270 */
[----:B------:R-:W-:Y:S05]  /*0f60*/  @!P1 BRA `(.L_x_148) ;  /* 0x0000000000c09947 */ /* 0x000fea0003800000 */
[----:B------:R-:W-:Y:S02]  /*0f70*/  ISETP.NE.AND P1, PT, R9, 0x1, PT ;  /* 0x000000010900780c */ /* 0x000fe40003f25270 */
[----:B-1----:R-:W-:-:S11]  /*0f80*/  CS2R R14, SRZ ;  /* 0x00000000000e7805 */ /* 0x002fd6000001ff00 */
[----:B------:R-:W-:Y:S05]  /*0f90*/  @P1 BRA `(.L_x_149) ;  /* 0x0000000800e01947 */ /* 0x000fea0003800000 */
[----:B------:R-:W-:Y:S02]  /*0fa0*/  UIADD3 UR7, UPT, UPT, UR4, 0x3000, URZ ;  /* 0x0000300004077890 */ /* 0x000fe4000fffe0ff */
[----:B------:R-:W-:Y:S02]  /*0fb0*/  UIADD3 UR6, UPT, UPT, UR4, 0x2000, URZ ;  /* 0x0000200004067890 */ /* 0x000fe4000fffe0ff */
[----:B------:R-:W-:Y:S02]  /*0fc0*/  ULEA UR7, UR5, UR7, 0x18 ;  /* 0x0000000705077291 */ /* 0x000fe4000f8ec0ff */
[----:B------:R-:W-:-:S04]  /*0fd0*/  ULEA UR6, UR5, UR6, 0x18 ;  /* 0x0000000605067291 */ /* 0x000fc8000f8ec0ff */
[C---:B------:R-:W-:Y:S02]  /*0fe0*/  LEA R13, R5.reuse, UR7, 0x2 ;  /* 0x00000007050d7c11 */ /* 0x040fe4000f8e10ff */
[----:B------:R-:W-:-:S03]  /*0ff0*/  LEA R11, R5, UR6, 0x2 ;  /* 0x00000006050b7c11 */ /* 0x000fc6000f8e10ff */
[----:B------:R-:W1:Y:S01]  /*1000*/  LDS R15, [R13] ;  /* 0x000000000d0f7984 */ /* 0x000e620000000800 */
[C---:B------:R-:W-:Y:S02]  /*1010*/  IMAD R29, R2.reuse, 0x4, R13 ;  /* 0x00000004021d7824 */ /* 0x040fe400078e020d */
[C---:B------:R-:W-:Y:S01]  /*1020*/  IMAD R21, R2.reuse, 0x4, R11 ;  /* 0x0000000402157824 */ /* 0x040fe200078e020b */
[----:B0-----:R-:W0:Y:S02]  /*1030*/  LDS R17, [R11] ;  /* 0x000000000b117984 */ /* 0x001e240000000800 */
[C---:B------:R-:W-:Y:S01]  /*1040*/  LEA R26, R2.reuse, R29, 0x2 ;  /* 0x0000001d021a7211 */ /* 0x040fe200078e10ff */
[C---:B------:R-:W-:Y:S01]  /*1050*/  IMAD R18, R2.reuse, 0x4, R21 ;  /* 0x0000000402127824 */ /* 0x040fe200078e0215 */
[----:B------:R-:W2:Y:S03]  /*1060*/  LDS R19, [R21] ;  /* 0x0000000015137984 */ /* 0x000ea60000000800 */
[C---:B------:R-:W-:Y:S01]  /*1070*/  IMAD R28, R2.reuse, 0x4, R18 ;  /* 0x00000004021c7824 */ /* 0x040fe200078e0212 */
[----:B------:R-:W5:Y:S01]  /*1080*/  LDS R20, [R29] ;  /* 0x000000001d147984 */ /* 0x000f620000000800 */
[----:B------:R-:W-:-:S03]  /*1090*/  IMAD R2, R2, 0x4, R26 ;  /* 0x0000000402027824 */ /* 0x000fc600078e021a */
[----:B------:R-:W3:Y:S04]  /*10a0*/  LDS R27, [R18] ;  /* 0x00000000121b7984 */ /* 0x000ee80000000800 */
[----:B------:R-:W4:Y:S04]  /*10b0*/  LDS R25, [R26] ;  /* 0x000000001a197984 */ /* 0x000f280000000800 */
[----:B------:R-:W4:Y:S04]  /*10c0*/  LDS R11, [R28] ;  /* 0x000000001c0b7984 */ /* 0x000f280000000800 */
[----:B------:R4:W4:Y:S01]  /*10d0*/  LDS R13, [R2] ;  /* 0x00000000020d7984 */ /* 0x0009220000000800 */
[----:B-1----:R-:W-:Y:S01]  /*10e0*/  FMUL R15, R24, R15 ;  /* 0x0000000f180f7220 */ /* 0x002fe20000400000 */
[----:B0-----:R-:W-:-:S05]  /*10f0*/  FMUL R17, R4, R17 ;  /* 0x0000001104117220 */ /* 0x001fca0000400000 */
[----:B------:R-:W0:Y:S01]  /*1100*/  F2F.F64.F32 R14, R15 ;  /* 0x0000000f000e7310 */ /* 0x000e220000201800 */
[----:B--2---:R-:W-:Y:S01]  /*1110*/  FMUL R19, R22, R19 ;  /* 0x0000001316137220 */ /* 0x004fe20000400000 */
[----:B-----5:R-:W-:-:S06]  /*1120*/  FMUL R20, R23, R20 ;  /* 0x0000001417147220 */ /* 0x020fcc0000400000 */
[----:B------:R-:W1:Y:S01]  /*1130*/  F2F.F64.F32 R16, R17 ;  /* 0x0000001100107310 */ /* 0x000e620000201800 */
[----:B---3--:R-:W-:Y:S01]  /*1140*/  FMUL R22, R4, R27 ;  /* 0x0000001b04167220 */ /* 0x008fe20000400000 */
[----:B----4-:R-:W-:Y:S01]  /*1150*/  FMUL R2, R24, R25 ;  /* 0x0000001918027220 */ /* 0x010fe20000400000 */
[----:B0-----:R-:W-:-:S05]  /*1160*/  DADD R14, RZ, R14 ;  /* 0x00000000ff0e7229 */ /* 0x001fca000000000e */
[----:B------:R-:W0:Y:S01]  /*1170*/  F2F.F64.F32 R18, R19 ;  /* 0x0000001300127310 */ /* 0x000e220000201800 */
[----:B------:R-:W-:Y:S01]  /*1180*/  FMUL R11, R10, R11 ;  /* 0x0000000b0a0b7220 */ /* 0x000fe20000400000 */
[----:B------:R-:W-:Y:S01]  /*1190*/  FMUL R13, R12, R13 ;  /* 0x0000000d0c0d7220 */ /* 0x000fe20000400000 */
[----:B-1----:R-:W-:-:S05]  /*11a0*/  DADD R16, RZ, R16 ;  /* 0x00000000ff107229 */ /* 0x002fca0000000010 */
[----:B------:R-:W1:Y:S03]  /*11b0*/  F2F.F64.F32 R20, R20 ;  /* 0x0000001400147310 */ /* 0x000e660000201800 */
[----:B0-----:R-:W-:-:S05]  /*11c0*/  DADD R16, R16, R18 ;  /* 0x0000000010107229 */ /* 0x001fca0000000012 */
[----:B------:R-:W0:Y:S01]  /*11d0*/  F2F.F64.F32 R22, R22 ;  /* 0x0000001600167310 */ /* 0x000e220000201800 */
[----:B-1----:R-:W-:-:S07]  /*11e0*/  DADD R20, R14, R20 ;  /* 0x000000000e147229 */ /* 0x002fce0000000014 */
[----:B------:R-:W1:Y:S01]  /*11f0*/  F2F.F64.F32 R24, R2 ;  /* 0x0000000200187310 */ /* 0x000e620000201800 */
[----:B0-----:R-:W-:-:S07]  /*1200*/  DADD R16, R16, R22 ;  /* 0x0000000010107229 */ /* 0x001fce0000000016 */
[----:B------:R-:W0:Y:S01]  /*1210*/  F2F.F64.F32 R10, R11 ;  /* 0x0000000b000a7310 */ /* 0x000e220000201800 */
[----:B-1----:R-:W-:-:S07]  /*1220*/  DADD R24, R20, R24 ;  /* 0x0000000014187229 */ /* 0x002fce0000000018 */
[----:B------:R-:W1:Y:S01]  /*1230*/  F2F.F64.F32 R14, R13 ;  /* 0x0000000d000e7310 */ /* 0x000e620000201800 */
[----:B0-----:R-:W-:Y:S02]  /*1240*/  DADD R20, R16, R10 ;  /* 0x0000000010147229 */ /* 0x001fe4000000000a */
[----:B-1----:R-:W-:Y:S01]  /*1250*/  DADD R14, R24, R14 ;  /* 0x00000000180e7229 */ /* 0x002fe2000000000e */
[----:B------:R-:W-:Y:S10]  /*1260*/  BRA `(.L_x_149) ;  /* 0x00000008002c7947 */ /* 0x000ff40003800000 */
.L_x_148:
[----:B------:R-:W-:Y:S02]  /*1270*/  UIADD3 UR6, UPT, UPT, UR4, 0x2000, URZ ;  /* 0x0000200004067890 */ /* 0x000fe4000fffe0ff */
[----:B------:R-:W-:Y:S02]  /*1280*/  UIADD3 UR7, UPT, UPT, UR4, 0x3000, URZ ;  /* 0x0000300004077890 */ /* 0x000fe4000fffe0ff */
[----:B------:R-:W-:Y:S02]  /*1290*/  ULEA UR6, UR5, UR6, 0x18 ;  /* 0x0000000605067291 */ /* 0x000fe4000f8ec0ff */
[----:B------:R-:W-:-:S04]  /*12a0*/  ULEA UR7, UR5, UR7, 0x18 ;  /* 0x0000000705077291 */ /* 0x000fc8000f8ec0ff */
[C---:B------:R-:W-:Y:S02]  /*12b0*/  LEA R21, R5.reuse, UR6, 0x2 ;  /* 0x0000000605157c11 */ /* 0x040fe4000f8e10ff */
[----:B-1----:R-:W-:-:S03]  /*12c0*/  LEA R25, R5, UR7, 0x2 ;  /* 0x0000000705197c11 */ /* 0x002fc6000f8e10ff */
[----:B------:R-:W1:Y:S01]  /*12d0*/  LDS R19, [R21] ;  /* 0x0000000015137984 */ /* 0x000e620000000800 */
[C---:B------:R-:W-:Y:S02]  /*12e0*/  IMAD R27, R2.reuse, 0x4, R21 ;  /* 0x00000004021b7824 */ /* 0x040fe400078e0215 */
[C---:B------:R-:W-:Y:S01]  /*12f0*/  IMAD R29, R2.reuse, 0x4, R25 ;  /* 0x00000004021d7824 */ /* 0x040fe200078e0219 */
[----:B------:R-:W2:Y:S01]  /*1300*/  LDS R14, [R25] ;  /* 0x00000000190e7984 */ /* 0x000ea20000000800 */
[----:B0-----:R-:W-:-:S03]  /*1310*/  IMAD R16, R2, 0x4, R27 ;  /* 0x0000000402107824 */ /* 0x001fc600078e021b */
[----:B------:R-:W0:Y:S01]  /*1320*/  LDS R15, [R27] ;  /* 0x000000001b0f7984 */ /* 0x000e220000000800 */
[C---:B------:R-:W-:Y:S01]  /*1330*/  LEA R20, R2.reuse, R29, 0x2 ;  /* 0x0000001d02147211 */ /* 0x040fe200078e10ff */
[C---:B------:R-:W-:Y:S02]  /*1340*/  IMAD R26, R2.reuse, 0x4, R16 ;  /* 0x00000004021a7824 */ /* 0x040fe400078e0210 */
[----:B------:R-:W5:Y:S02]  /*1350*/  LDS R17, [R29] ;  /* 0x000000001d117984 */ /* 0x000f640000000800 */
[----:B------:R-:W-:Y:S02]  /*1360*/  IMAD R2, R2, 0x4, R20 ;  /* 0x0000000402027824 */ /* 0x000fe400078e0214 */
[----:B------:R-:W3:Y:S04]  /*1370*/  LDS R11, [R16] ;  /* 0x00000000100b7984 */ /* 0x000ee80000000800 */
[----:B------:R-:W4:Y:S04]  /*1380*/  LDS R13, [R20] ;  /* 0x00000000140d7984 */ /* 0x000f280000000800 */
[----:B------:R-:W4:Y:S04]  /*1390*/  LDS R21, [R26] ;  /* 0x000000001a157984 */ /* 0x000f280000000800 */
[----:B------:R4:W4:Y:S01]  /*13a0*/  LDS R25, [R2] ;  /* 0x0000000002197984 */ /* 0x0009220000000800 */
[----:B-1----:R-:W-:Y:S01]  /*13b0*/  FMUL R19, R22, R19 ;  /* 0x0000001316137220 */ /* 0x002fe20000400000 */
[----:B--2---:R-:W-:-:S05]  /*13c0*/  FMUL R23, R23, R14 ;  /* 0x0000000e17177220 */ /* 0x004fca0000400000 */
[----:B------:R-:W1:Y:S01]  /*13d0*/  F2F.F64.F32 R18, R19 ;  /* 0x0000001300127310 */ /* 0x000e620000201800 */
[----:B0-----:R-:W-:Y:S01]  /*13e0*/  FMUL R15, R4, R15 ;  /* 0x0000000f040f7220 */ /* 0x001fe20000400000 */
[----:B-----5:R-:W-:-:S06]  /*13f0*/  FMUL R17, R24, R17 ;  /* 0x0000001118117220 */ /* 0x020fcc0000400000 */
[----:B------:R-:W0:Y:S01]  /*1400*/  F2F.F64.F32 R22, R23 ;  /* 0x0000001700167310 */ /* 0x000e220000201800 */
[----:B---3--:R-:W-:Y:S01]  /*1410*/  FMUL R11, R10, R11 ;  /* 0x0000000b0a0b7220 */ /* 0x008fe20000400000 */
[----:B----4-:R-:W-:Y:S01]  /*1420*/  FMUL R2, R12, R13 ;  /* 0x0000000d0c027220 */ /* 0x010fe20000400000 */
[----:B-1----:R-:W-:-:S05]  /*1430*/  DADD R18, RZ, R18 ;  /* 0x00000000ff127229 */ /* 0x002fca0000000012 */
[----:B------:R-:W1:Y:S01]  /*1440*/  F2F.F64.F32 R14, R15 ;  /* 0x0000000f000e7310 */ /* 0x000e620000201800 */
[----:B------:R-:W-:Y:S01]  /*1450*/  FMUL R4, R4, R21 ;  /* 0x0000001504047220 */ /* 0x000fe20000400000 */
[----:B------:R-:W-:Y:S01]  /*1460*/  FMUL R25, R24, R25 ;  /* 0x0000001918197220 */ /* 0x000fe20000400000 */
[----:B0-----:R-:W-:-:S05]  /*1470*/  DADD R22, RZ, R22 ;  /* 0x00000000ff167229 */ /* 0x001fca0000000016 */
[----:B------:R-:W0:Y:S01]  /*1480*/  F2F.F64.F32 R16, R17 ;  /* 0x0000001100107310 */ /* 0x000e220000201800 */
[----:B-1----:R-:W-:-:S07]  /*1490*/  DADD R14, R18, R14 ;  /* 0x00000000120e7229 */ /* 0x002fce000000000e */
[----:B------:R-:W1:Y:S01]  /*14a0*/  F2F.F64.F32 R10, R11 ;  /* 0x0000000b000a7310 */ /* 0x000e620000201800 */
[----:B0-----:R-:W-:-:S07]  /*14b0*/  DADD R22, R22, R16 ;  /* 0x0000000016167229 */ /* 0x001fce0000000010 */
[----:B------:R-:W0:Y:S01]  /*14c0*/  F2F.F64.F32 R12, R2 ;  /* 0x00000002000c7310 */ /* 0x000e220000201800 */
[----:B-1----:R-:W-:-:S07]  /*14d0*/  DADD R10, R14, R10 ;  /* 0x000000000e0a7229 */ /* 0x002fce000000000a */
[----:B------:R-:W1:Y:S01]  /*14e0*/  F2F.F64.F32 R20, R4 ;  /* 0x0000000400147310 */ /* 0x000e620000201800 */
[----:B0-----:R-:W-:-:S07]  /*14f0*/  DADD R12, R22, R12 ;  /* 0x00000000160c7229 */ /* 0x001fce000000000c */
[----:B------:R-:W0:Y:S01]  /*1500*/  F2F.F64.F32 R16, R25 ;  /* 0x0000001900107310 */ /* 0x000e220000201800 */
[----:B-1----:R-:W-:Y:S02]  /*1510*/  DADD R20, R10, R20 ;  /* 0x000000000a147229 */ /* 0x002fe40000000014 */
[----:B0-----:R-:W-:Y:S01]  /*1520*/  DADD R14, R12, R16 ;  /* 0x000000000c0e7229 */ /* 0x001fe20000000010 */
[----:B------:R-:W-:Y:S10]  /*1530*/  BRA `(.L_x_149) ;  /* 0x0000000400787947 */ /* 0x000ff40003800000 */
.L_x_147:
[----:B------:R-:W-:-:S13]  /*1540*/  ISETP.NE.AND P1, PT, R9, 0x2, PT ;  /* 0x000000020900780c */ /* 0x000fda0003f25270 */
        /* <DEDUP_REMOVED lines=16> */
[----:B------:R-:W3:Y:S03]  /*1650*/  LDS R11, [R29] ;  /* 0x000000001d0b7984 */ /* 0x000ee60000000800 */
[C---:B------:R-:W-:Y:S01]  /*1660*/  IMAD R26, R2.reuse, 0x4, R18 ;  /* 0x00000004021a7824 */ /* 0x040fe200078e0212 */
[----:B------:R2:W4:Y:S01]  /*1670*/  LDS R13, [R14] ;  /* 0x000000000e0d7984 */ /* 0x0005220000000800 */
[----:B------:R-:W-:-:S03]  /*1680*/  IMAD R2, R2, 0x4, R20 ;  /* 0x0000000402027824 */ /* 0x000fc600078e0214 */
[----:B------:R-:W5:Y:S04]  /*1690*/  LDS R19, [R18] ;  /* 0x0000000012137984 */ /* 0x000f680000000800 */
[----:B------:R-:W5:Y:S04]  /*16a0*/  LDS R21, [R20] ;  /* 0x0000000014157984 */ /* 0x000f680000000800 */
[----:B------:R-:W5:Y:S04]  /*16b0*/  LDS R25, [R26] ;  /* 0x000000001a197984 */ /* 0x000f680000000800 */
[----:B------:R-:W5:Y:S01]  /*16c0*/  LDS R2, [R2] ;  /* 0x0000000002027984 */ /* 0x000f620000000800 */
[----:B-1----:R-:W-:Y:S01]  /*16d0*/  FMUL R15, R24, R15 ;  /* 0x0000000f180f7220 */ /* 0x002fe20000400000 */
[----:B0-----:R-:W-:-:S05]  /*16e0*/  FMUL R17, R4, R17 ;  /* 0x0000001104117220 */ /* 0x001fca0000400000 */
[----:B--2---:R-:W0:Y:S01]  /*16f0*/  F2F.F64.F32 R14, R15 ;  /* 0x0000000f000e7310 */ /* 0x004e220000201800 */
[----:B---3--:R-:W-:Y:S01]  /*1700*/  FMUL R11, R10, R11 ;  /* 0x0000000b0a0b7220 */ /* 0x008fe20000400000 */
[----:B----4-:R-:W-:-:S06]  /*1710*/  FMUL R13, R12, R13 ;  /* 0x0000000d0c0d7220 */ /* 0x010fcc0000400000 */
[----:B------:R-:W1:Y:S01]  /*1720*/  F2F.F64.F32 R16, R17 ;  /* 0x0000001100107310 */ /* 0x000e620000201800 */
[----:B-----5:R-:W-:Y:S01]  /*1730*/  FMUL R19, R4, R19 ;  /* 0x0000001304137220 */ /* 0x020fe20000400000 */
[----:B------:R-:W-:Y:S01]  /*1740*/  FMUL R21, R24, R21 ;  /* 0x0000001518157220 */ /* 0x000fe20000400000 */
        /* <DEDUP_REMOVED lines=17> */
.L_x_150:
[----:B------:R-:W-:Y:S02]  /*1860*/  UIADD3 UR6, UPT, UPT, UR4, 0x2000, URZ ;  /* 0x0000200004067890 */ /* 0x000fe4000fffe0ff */
[----:B------:R-:W-:Y:S02]  /*1870*/  UIADD3 UR7, UPT, UPT, UR4, 0x3000, URZ ;  /* 0x0000300004077890 */ /* 0x000fe4000fffe0ff */
[----:B------:R-:W-:Y:S02]  /*1880*/  ULEA UR6, UR5, UR6, 0x18 ;  /* 0x0000000605067291 */ /* 0x000fe4000f8ec0ff */
[----:B------:R-:W-:-:S04]  /*1890*/  ULEA UR7, UR5, UR7, 0x18 ;  /* 0x0000000705077291 */ /* 0x000fc8000f8ec0ff */
[C---:B------:R-:W-:Y:S02]  /*18a0*/  LEA R21, R5.reuse, UR6, 0x2 ;  /* 0x0000000605157c11 */ /* 0x040fe4000f8e10ff */
[----:B-1----:R-:W-:-:S03]  /*18b0*/  LEA R25, R5, UR7, 0x2 ;  /* 0x0000000705197c11 */ /* 0x002fc6000f8e10ff */
[----:B------:R-:W3:Y:S01]  /*18c0*/  LDS R19, [R21] ;  /* 0x0000000015137984 */ /* 0x000ee20000000800 */
[C---:B------:R-:W-:Y:S02]  /*18d0*/  IMAD R29, R2.reuse, 0x4, R21 ;  /* 0x00000004021d7824 */ /* 0x040fe400078e0215 */
[C---:B------:R-:W-:Y:S01]  /*18e0*/  IMAD R14, R2.reuse, 0x4, R25 ;  /* 0x00000004020e7824 */ /* 0x040fe200078e0219 */
[----:B------:R-:W4:Y:S01]  /*18f0*/  LDS R11, [R25] ;  /* 0x00000000190b7984 */ /* 0x000f220000000800 */
[----:B0-----:R-:W-:-:S03]  /*1900*/  IMAD R16, R2, 0x4, R29 ;  /* 0x0000000402107824 */ /* 0x001fc600078e021d */
[----:B------:R-:W0:Y:S01]  /*1910*/  LDS R13, [R29] ;  /* 0x000000001d0d7984 */ /* 0x000e220000000800 */
[C---:B------:R-:W-:Y:S01]  /*1920*/  LEA R26, R2.reuse, R14, 0x2 ;  /* 0x0000000e021a7211 */ /* 0x040fe200078e10ff */
[C---:B------:R-:W-:Y:S02]  /*1930*/  IMAD R27, R2.reuse, 0x4, R16 ;  /* 0x00000004021b7824 */ /* 0x040fe400078e0210 */
[----:B------:R-:W1:Y:S02]  /*1940*/  LDS R15, [R14] ;  /* 0x000000000e0f7984 */ /* 0x000e640000000800 */
[----:B------:R-:W-:Y:S02]  /*1950*/  IMAD R2, R2, 0x4, R26 ;  /* 0x0000000402027824 */ /* 0x000fe400078e021a */
[----:B------:R-:W2:Y:S04]  /*1960*/  LDS R17, [R16] ;  /* 0x0000000010117984 */ /* 0x000ea80000000800 */
[----:B------:R-:W5:Y:S04]  /*1970*/  LDS R18, [R26] ;  /* 0x000000001a127984 */ /* 0x000f680000000800 */
[----:B------:R-:W5:Y:S04]  /*1980*/  LDS R27, [R27] ;  /* 0x000000001b1b7984 */ /* 0x000f680000000800 */
[----:B------:R-:W5:Y:S01]  /*1990*/  LDS R25, [R2] ;  /* 0x0000000002197984 */ /* 0x000f620000000800 */
[----:B---3--:R-:W-:Y:S01]  /*19a0*/  FMUL R20, R10, R19 ;  /* 0x000000130a147220 */ /* 0x008fe20000400000 */
[----:B----4-:R-:W-:-:S05]  /*19b0*/  FMUL R11, R12, R11 ;  /* 0x0000000b0c0b7220 */ /* 0x010fca0000400000 */
[----:B------:R-:W3:Y:S01]  /*19c0*/  F2F.F64.F32 R20, R20 ;  /* 0x0000001400147310 */ /* 0x000ee20000201800 */
[----:B0-----:R-:W-:Y:S01]  /*19d0*/  FMUL R13, R4, R13 ;  /* 0x0000000d040d7220 */ /* 0x001fe20000400000 */
[----:B-1----:R-:W-:-:S06]  /*19e0*/  FMUL R15, R24, R15 ;  /* 0x0000000f180f7220 */ /* 0x002fcc0000400000 */
[----:B------:R-:W0:Y:S01]  /*19f0*/  F2F.F64.F32 R10, R11 ;  /* 0x0000000b000a7310 */ /* 0x000e220000201800 */
[----:B--2---:R-:W-:Y:S01]  /*1a00*/  FMUL R17, R22, R17 ;  /* 0x0000001116117220 */ /* 0x004fe20000400000 */
[----:B-----5:R-:W-:Y:S01]  /*1a10*/  FMUL R18, R23, R18 ;  /* 0x0000001217127220 */ /* 0x020fe20000400000 */
[----:B---3--:R-:W-:-:S05]  /*1a20*/  DADD R20, RZ, R20 ;  /* 0x00000000ff147229 */ /* 0x008fca0000000014 */
        /* <DEDUP_REMOVED lines=14> */
[----:B0-----:R-:W-:-:S11]  /*1b10*/  DADD R14, R14, R10 ;  /* 0x000000000e0e7229 */ /* 0x001fd6000000000a */
.L_x_149:
[----:B------:R-:W-:Y:S05]  /*1b20*/  BSYNC.RECONVERGENT B1 ;  /* 0x0000000000017941 */ /* 0x000fea0003800200 */
.L_x_146:
[----:B------:R-:W-:-:S07]  /*1b30*/  DMUL R14, R14, R20 ;  /* 0x000000140e0e7228 */ /* 0x000fce0000000000 */
[----:B------:R1:W-:Y:S04]  /*1b40*/  STS.64 [R8], R14 ;  /* 0x0000000e08007388 */ /* 0x0003e80000000a00 */
.L_x_145:
[----:B------:R-:W-:Y:S05]  /*1b50*/  BSYNC.RECONVERGENT B0 ;  /* 0x0000000000007941 */ /* 0x000fea0003800200 */
.L_x_144:
        /* <DEDUP_REMOVED lines=8> */
[----:B---3--:R-:W-:-:S08]  /*1be0*/  CS2R R10, SRZ ;  /* 0x00000000000a7805 */ /* 0x008fd0000001ff00 */
        /* <DEDUP_REMOVED lines=12> */
.L_x_155:
[----:B-1----:R-:W1:Y:S01]  /*1cb0*/  LDS.64 R14, [R9+-0x20] ;  /* 0xffffe000090e7984 */ /* 0x002e620000000a00 */
[----:B------:R-:W-:-:S03]  /*1cc0*/  UIADD3 UR6, UPT, UPT, UR6, 0x8, URZ ;  /* 0x0000000806067890 */ /* 0x000fc6000fffe0ff */
[----:B0-----:R-:W0:Y:S01]  /*1cd0*/  LDS.64 R16, [R9+-0x18] ;  /* 0xffffe80009107984 */ /* 0x001e220000000a00 */
[----:B------:R-:W-:-:S03]  /*1ce0*/  UISETP.NE.AND UP1, UPT, UR6, URZ, UPT ;  /* 0x000000ff0600728c */ /* 0x000fc6000bf25270 */
[----:B----4-:R-:W2:Y:S04]  /*1cf0*/  LDS.64 R12, [R9+-0x10] ;  /* 0xfffff000090c7984 */ /* 0x010ea80000000a00 */
[----:B------:R-:W3:Y:S01]  /*1d00*/  LDS.64 R4, [R9+-0x8] ;  /* 0xfffff80009047984 */ /* 0x000ee20000000a00 */
[----:B-1----:R-:W-:-:S06]  /*1d10*/  DSETP.GT.AND P1, PT, R14, R10, PT ;  /* 0x0000000a0e00722a */ /* 0x002fcc0003f24000 */
[----:B------:R-:W-:Y:S02]  /*1d20*/  FSEL R14, R14, R10, P1 ;  /* 0x0000000a0e0e7208 */ /* 0x000fe40000800000 */
[----:B------:R-:W-:Y:S02]  /*1d30*/  FSEL R15, R15, R11, P1 ;  /* 0x0000000b0f0f7208 */ /* 0x000fe40000800000 */
[----:B------:R-:W1:Y:S04]  /*1d40*/  LDS.64 R10, [R9] ;  /* 0x00000000090a7984 */ /* 0x000e680000000a00 */
[----:B0-----:R-:W-:-:S06]  /*1d50*/  DSETP.GT.AND P1, PT, R16, R14, PT ;  /* 0x0000000e1000722a */ /* 0x001fcc0003f24000 */
[----:B------:R-:W-:Y:S02]  /*1d60*/  FSEL R16, R16, R14, P1 ;  /* 0x0000000e10107208 */ /* 0x000fe40000800000 */
[----:B------:R-:W-:Y:S02]  /*1d70*/  FSEL R17, R17, R15, P1 ;  /* 0x0000000f11117208 */ /* 0x000fe40000800000 */
[----:B------:R-:W0:Y:S04]  /*1d80*/  LDS.64 R14, [R9+0x8] ;  /* 0x00000800090e7984 */ /* 0x000e280000000a00 */
        /* <DEDUP_REMOVED lines=8> */
[----:B-1----:R-:W-:Y:S01]  /*1e10*/  DSETP.GT.AND P1, PT, R10, R16, PT ;  /* 0x000000100a00722a */ /* 0x002fe20003f24000 */
[----:B---3--:R-:W-:-:S05]  /*1e20*/  VIADD R9, R9, 0x40 ;  /* 0x0000004009097836 */ /* 0x008fca0000000000 */
[----:B------:R-:W-:Y:S02]  /*1e30*/  FSEL R10, R10, R16, P1 ;  /* 0x000000100a0a7208 */ /* 0x000fe40000800000 */
[----:B------:R-:W-:-:S06]  /*1e40*/  FSEL R11, R11, R17, P1 ;  /* 0x000000110b0b7208 */ /* 0x000fcc0000800000 */
[----:B0-----:R-:W-:-:S06]  /*1e50*/  DSETP.GT.AND P1, PT, R14, R10, PT ;  /* 0x0000000a0e00722a */ /* 0x001fcc0003f24000 */
        /* <DEDUP_REMOVED lines=9> */
.L_x_154:
        /* <DEDUP_REMOVED lines=8> */
[----:B----4-:R-:W2:Y:S04]  /*1f70*/  LDS.64 R12, [R9] ;  /* 0x00000000090c7984 */ /* 0x010ea80000000a00 */
[----:B-1----:R-:W1:Y:S04]  /*1f80*/  LDS.64 R14, [R9+0x8] ;  /* 0x00000800090e7984 */ /* 0x002e680000000a00 */
[----:B0-----:R-:W0:Y:S04]  /*1f90*/  LDS.64 R16, [R9+0x10] ;  /* 0x0000100009107984 */ /* 0x001e280000000a00 */
[----:B------:R-:W3:Y:S01]  /*1fa0*/  LDS.64 R4, [R9+0x18] ;  /* 0x0000180009047984 */ /* 0x000ee20000000a00 */
[----:B--2---:R-:W-:-:S06]  /*1fb0*/  DSETP.GT.AND P1, PT, R12, R10, PT ;  /* 0x0000000a0c00722a */ /* 0x004fcc0003f24000 */
[----:B------:R-:W-:Y:S02]  /*1fc0*/  FSEL R10, R12, R10, P1 ;  /* 0x0000000a0c0a7208 */ /* 0x000fe40000800000 */
[----:B------:R-:W-:-:S06]  /*1fd0*/  FSEL R11, R13, R11, P1 ;  /* 0x0000000b0d0b7208 */ /* 0x000fcc0000800000 */
[----:B-1----:R-:W-:-:S06]  /*1fe0*/  DSETP.GT.AND P1, PT, R14, R10, PT ;  /* 0x0000000a0e00722a */ /* 0x002fcc0003f24000 */
[----:B------:R-:W-:Y:S02]  /*1ff0*/  FSEL R10, R14, R10, P1 ;  /* 0x0000000a0e0a7208 */ /* 0x000fe40000800000 */
[----:B------:R-:W-:-:S06]  /*2000*/  FSEL R11, R15, R11, P1 ;  /* 0x0000000b0f0b7208 */ /* 0x000fcc0000800000 */
[----:B0-----:R-:W-:-:S06]  /*2010*/  DSETP.GT.AND P1, PT, R16, R10, PT ;  /* 0x0000000a1000722a */ /* 0x001fcc0003f24000 */
[----:B------:R-:W-:Y:S02]  /*2020*/  FSEL R10, R16, R10, P1 ;  /* 0x0000000a100a7208 */ /* 0x000fe40000800000 */
[----:B------:R-:W-:-:S06]  /*2030*/  FSEL R11, R17, R11, P1 ;  /* 0x0000000b110b7208 */ /* 0x000fcc0000800000 */
[----:B---3--:R-:W-:-:S06]  /*2040*/  DSETP.GT.AND P1, PT, R4, R10, PT ;  /* 0x0000000a0400722a */ /* 0x008fcc0003f24000 */
[----:B------:R-:W-:Y:S02]  /*2050*/  FSEL R10, R4, R10, P1 ;  /* 0x0000000a040a7208 */ /* 0x000fe40000800000 */
[----:B------:R-:W-:-:S07]  /*2060*/  FSEL R11, R5, R11, P1 ;  /* 0x0000000b050b7208 */ /* 0x000fce0000800000 */
.L_x_156:
[----:B------:R-:W-:Y:S05]  /*2070*/  BRA.U !UP1, `(.L_x_153) ;  /* 0x0000000109587547 */ /* 0x000fea000b800000 */
[----:B------:R-:W-:Y:S02]  /*2080*/  UISETP.NE.AND UP0, UPT, UR6, 0x1, UPT ;  /* 0x000000010600788c */ /* 0x000fe4000bf05270 */
[----:B------:R-:W-:-:S04]  /*2090*/  ULOP3.LUT UR5, UR12, 0x1, URZ, 0xc0, !UPT ;  /* 0x000000010c057892 */ /* 0x000fc8000f8ec0ff */
[----:B------:R-:W-:-:S03]  /*20a0*/  UISETP.NE.U32.AND UP1, UPT, UR5, 0x1, UPT ;  /* 0x000000010500788c */ /* 0x000fc6000bf25070 */
[----:B------:R-:W-:Y:S08]  /*20b0*/  BRA.U !UP0, `(.L_x_157) ;  /* 0x00000001082c7547 */ /* 0x000ff0000b800000 */
[----:B------:R-:W-:Y:S01]  /*20c0*/  IADD3 R4, PT, PT, R6, UR4, RZ ;  /* 0x0000000406047c10 */ /* 0x000fe2000fffe0ff */
[----:B------:R-:W-:-:S03]  /*20d0*/  UIADD3 UR4, UPT, UPT, UR4, 0x2, URZ ;  /* 0x0000000204047890 */ /* 0x000fc6000fffe0ff */
[----:B------:R-:W-:-:S05]  /*20e0*/  LEA R9, R4, UR10, 0x3 ;  /* 0x0000000a04097c11 */ /* 0x000fca000f8e18ff */
[----:B------:R-:W2:Y:S04]  /*20f0*/  LDS.64 R4, [R9] ;  /* 0x0000000009047984 */ /* 0x000ea80000000a00 */
[----:B----4-:R-:W3:Y:S01]  /*2100*/  LDS.64 R12, [R9+0x8] ;  /* 0x00000800090c7984 */ /* 0x010ee20000000a00 */
[----:B--2---:R-:W-:-:S06]  /*2110*/  DSETP.GT.AND P1, PT, R4, R10, PT ;  /* 0x0000000a0400722a */ /* 0x004fcc0003f24000 */
[----:B------:R-:W-:Y:S02]  /*2120*/  FSEL R4, R4, R10, P1 ;  /* 0x0000000a04047208 */ /* 0x000fe40000800000 */
[----:B------:R-:W-:-:S06]  /*2130*/  FSEL R5, R5, R11, P1 ;  /* 0x0000000b05057208 */ /* 0x000fcc0000800000 */
[----:B---3--:R-:W-:-:S06]  /*2140*/  DSETP.GT.AND P1, PT, R12, R4, PT ;  /* 0x000000040c00722a */ /* 0x008fcc0003f24000 */
[----:B------:R-:W-:Y:S02]  /*2150*/  FSEL R10, R12, R4, P1 ;  /* 0x000000040c0a7208 */ /* 0x000fe40000800000 */
[----:B------:R-:W-:-:S07]  /*2160*/  FSEL R11, R13, R5, P1 ;  /* 0x000000050d0b7208 */ /* 0x000fce0000800000 */
.L_x_157:
[----:B------:R-:W-:Y:S05]  /*2170*/  BRA.U UP1, `(.L_x_153) ;  /* 0x0000000101187547 */ /* 0x000fea000b800000 */
[----:B------:R-:W-:-:S05]  /*2180*/  VIADD R6, R6, UR4 ;  /* 0x0000000406067c36 */ /* 0x000fca0008000000 */
[----:B------:R-:W-:-:S06]  /*2190*/  LEA R4, R6, UR10, 0x3 ;  /* 0x0000000a06047c11 */ /* 0x000fcc000f8e18ff */
[----:B------:R-:W2:Y:S02]  /*21a0*/  LDS.64 R4, [R4] ;  /* 0x0000000004047984 */ /* 0x000ea40000000a00 */
[----:B--2---:R-:W-:-:S06]  /*21b0*/  DSETP.GT.AND P1, PT, R4, R10, PT ;  /* 0x0000000a0400722a */ /* 0x004fcc0003f24000 */
[----:B------:R-:W-:Y:S02]  /*21c0*/  FSEL R10, R4, R10, P1 ;  /* 0x0000000a040a7208 */ /* 0x000fe40000800000 */
[----:B------:R-:W-:-:S07]  /*21d0*/  FSEL R11, R5, R11, P1 ;  /* 0x0000000b050b7208 */ /* 0x000fce0000800000 */
.L_x_153:
[----:B------:R-:W2:Y:S01]  /*21e0*/  LDCU UR4, c[0x0][0x38c] ;  /* 0x00007180ff0477ac */ /* 0x000ea20008000800 */
[----:B------:R3:W-:Y:S01]  /*21f0*/  STS.64 [R2], R10 ;  /* 0x0000000a02007388 */ /* 0x0007e20000000a00 */
[----:B------:R-:W-:Y:S01]  /*2200*/  BSSY.RECONVERGENT B1, `(.L_x_152) ;  /* 0x0000009000017945 */ /* 0x000fe20003800200 */
[----:B--2---:R-:W-:-:S13]  /*2210*/  ISETP.GE.AND P1, PT, R3, UR4, PT ;  /* 0x0000000403007c0c */ /* 0x004fda000bf26270 */
[----:B---3--:R-:W-:Y:S05]  /*2220*/  @P1 BRA `(.L_x_158) ;  /* 0x0000000000181947 */ /* 0x008fea0003800000 */
[----:B------:R-:W2:Y:S01]  /*2230*/  LDC.64 R4, c[0x0][0x3d8] ;  /* 0x0000f600ff047b82 */ /* 0x000ea20000000a00 */
[----:B------:R-:W-:-:S04]  /*2240*/  IMAD R9, R0, UR11, R3 ;  /* 0x0000000b00097c24 */ /* 0x000fc8000f8e0203 */
[----:B--2---:R-:W-:-:S05]  /*2250*/  IMAD.WIDE R4, R9, 0x8, R4 ;  /* 0x0000000809047825 */ /* 0x004fca00078e0204 */
[----:B----4-:R-:W2:Y:S02]  /*2260*/  LDG.E.64 R12, desc[UR8][R4.64] ;  /* 0x00000008040c7981 */ /* 0x010ea4000c1e1b00 */
[----:B--2---:R-:W-:-:S07]  /*2270*/  DMUL R12, R12, R10 ;  /* 0x0000000a0c0c7228 */ /* 0x004fce0000000000 */
[----:B------:R2:W-:Y:S04]  /*2280*/  STG.E.64 desc[UR8][R4.64], R12 ;  /* 0x0000000c04007986 */ /* 0x0005e8000c101b08 */
.L_x_158:
[----:B------:R-:W-:Y:S05]  /*2290*/  BSYNC.RECONVERGENT B1 ;  /* 0x0000000000017941 */ /* 0x000fea0003800200 */
.L_x_152:
[----:B------:R-:W-:Y:S05]  /*22a0*/  BSYNC.RECONVERGENT B0 ;  /* 0x0000000000007941 */ /* 0x000fea0003800200 */
.L_x_151:
[----:B------:R-:W-:Y:S06]  /*22b0*/  BAR.SYNC.DEFER_BLOCKING 0x0 ;  /* 0x0000000000007b1d */ /* 0x000fec0000010000 */
[----:B------:R-:W-:Y:S05]  /*22c0*/  @P0 EXIT ;  /* 0x000000000000094d */ /* 0x000fea0003800000 */
[----:B------:R-:W5:Y:S02]  /*22d0*/  LDCU UR4, c[0x0][0x38c] ;  /* 0x00007180ff0477ac */ /* 0x000f640008000800 */
[----:B-----5:R-:W-:-:S13]  /*22e0*/  ISETP.GE.AND P0, PT, R3, UR4, PT ;  /* 0x0000000403007c0c */ /* 0x020fda000bf06270 */
[----:B------:R-:W-:Y:S05]  /*22f0*/  @P0 BRA `(.L_x_159) ;  /* 0x00000000005c0947 */ /* 0x000fea0003800000 */
[----:B------:R-:W2:Y:S01]  /*2300*/  LDS.64 R2, [R2] ;  /* 0x0000000002027984 */ /* 0x000ea20000000a00 */
[----:B------:R-:W-:Y:S03]  /*2310*/  BSSY.RECONVERGENT B0, `(.L_x_160) ;  /* 0x000000f000007945 */ /* 0x000fe60003800200 */
[----:B-1----:R-:W1:Y:S01]  /*2320*/  LDS.64 R8, [R8] ;  /* 0x0000000008087984 */ /* 0x002e620000000a00 */
[----:B--2---:R-:W3:Y:S01]  /*2330*/  MUFU.RCP64H R5, R3 ;  /* 0x0000000300057308 */ /* 0x004ee20000001800 */
[----:B------:R-:W-:-:S05]  /*2340*/  VIADD R4, R3, 0x300402 ;  /* 0x0030040203047836 */ /* 0x000fca0000000000 */
[----:B------:R-:W-:Y:S01]  /*2350*/  FSETP.GEU.AND P0, PT, |R4|, 5.8789094863358348022e-39, PT ;  /* 0x004004020400780b */ /* 0x000fe20003f0e200 */
[----:B---3--:R-:W-:-:S08]  /*2360*/  DFMA R10, -R2, R4, 1 ;  /* 0x3ff00000020a742b */ /* 0x008fd00000000104 */
[----:B------:R-:W-:-:S08]  /*2370*/  DFMA R10, R10, R10, R10 ;  /* 0x0000000a0a0a722b */ /* 0x000fd0000000000a */
[----:B------:R-:W-:-:S08]  /*2380*/  DFMA R10, R4, R10, R4 ;  /* 0x0000000a040a722b */ /* 0x000fd00000000004 */
[----:B----4-:R-:W-:-:S08]  /*2390*/  DFMA R12, -R2, R10, 1 ;  /* 0x3ff00000020c742b */ /* 0x010fd0000000010a */
[----:B------:R-:W-:Y:S01]  /*23a0*/  DFMA R10, R10, R12, R10 ;  /* 0x0000000c0a0a722b */ /* 0x000fe2000000000a */
[----:B-1----:R-:W-:Y:S10]  /*23b0*/  @P0 BRA `(.L_x_161) ;  /* 0x0000000000100947 */ /* 0x002ff40003800000 */
[----:B------:R-:W-:-:S05]  /*23c0*/  LOP3.LUT R0, R3, 0x7fffffff, RZ, 0xc0, !PT ;  /* 0x7fffffff03007812 */ /* 0x000fca00078ec0ff */
[----:B------:R-:W-:Y:S01]  /*23d0*/  VIADD R10, R0, 0xfff00000 ;  /* 0xfff00000000a7836 */ /* 0x000fe20000000000 */
[----:B------:R-:W-:-:S07]  /*23e0*/  MOV R0, 0x2400 ;  /* 0x0000240000007802 */ /* 0x000fce0000000f00 */
[----:B0-----:R-:W-:Y:S05]  /*23f0*/  CALL.REL.NOINC `($__internal_4_$__cuda_sm20_dblrcp_rn_slowpath_v3) ;  /* 0x00000000002c7944 */ /* 0x001fea0003c00000 */
.L_x_161:
[----:B------:R-:W-:Y:S05]  /*2400*/  BSYNC.RECONVERGENT B0 ;  /* 0x0000000000007941 */ /* 0x000fea0003800200 */
.L_x_160:
[----:B------:R-:W1:Y:S01]  /*2410*/  LDC.64 R2, c[0x0][0x3c0] ;  /* 0x0000f000ff027b82 */ /* 0x000e620000000a00 */
[----:B------:R-:W-:-:S10]  /*2420*/  DMUL R8, R8, R10 ;  /* 0x0000000a08087228 */ /* 0x000fd40000000000 */
[----:B------:R-:W2:Y:S01]  /*2430*/  F2F.F32.F64 R9, R8 ;  /* 0x0000000800097310 */ /* 0x000ea20000301000 */
[----:B-1----:R-:W-:-:S05]  /*2440*/  IMAD.WIDE R2, R7, 0x4, R2 ;  /* 0x0000000407027825 */ /* 0x002fca00078e0202 */
[----:B--2---:R-:W-:Y:S01]  /*2450*/  STG.E desc[UR8][R2.64], R9 ;  /* 0x0000000902007986 */ /* 0x004fe2000c101908 */
[----:B------:R-:W-:Y:S05]  /*2460*/  EXIT ;  /* 0x000000000000794d */ /* 0x000fea0003800000 */
.L_x_159:
[----:B------:R-:W5:Y:S02]  /*2470*/  LDC.64 R2, c[0x0][0x3c0] ;  /* 0x0000f000ff027b82 */ /* 0x000f640000000a00 */
[----:B-----5:R-:W-:-:S05]  /*2480*/  IMAD.WIDE R2, R7, 0x4, R2 ;  /* 0x0000000407027825 */ /* 0x020fca00078e0202 */
[----:B------:R-:W-:Y:S01]  /*2490*/  STG.E desc[UR8][R2.64], RZ ;  /* 0x000000ff02007986 */ /* 0x000fe2000c101908 */
[----:B------:R-:W-:Y:S05]  /*24a0*/  EXIT ;  /* 0x000000000000794d */ /* 0x000fea0003800000 */
        .weak           $__internal_4_$__cuda_sm20_dblrcp_rn_slowpath_v3
        .type           $__internal_4_$__cuda_sm20_dblrcp_rn_slowpath_v3,@function
        .size           $__internal_4_$__cuda_sm20_dblrcp_rn_slowpath_v3,(.L_x_221 - $__internal_4_$__cuda_sm20_dblrcp_rn_slowpath_v3)
$__internal_4_$__cuda_sm20_dblrcp_rn_slowpath_v3:
[----:B------:R-:W-:Y:S01]  /*24b0*/  DSETP.GTU.AND P0, PT, |R2|, +INF , PT ;  /* 0x7ff000000200742a */ /* 0x000fe20003f0c200 */
[----:B------:R-:W-:-:S13]  /*24c0*/  BSSY.RECONVERGENT B1, `(.L_x_162) ;  /* 0x0000023000017945 */ /* 0x000fda0003800200 */
[----:B------:R-:W-:Y:S05]  /*24d0*/  @P0 BRA `(.L_x_163) ;  /* 0x00000000007c0947 */ /* 0x000fea0003800000 */
[----:B------:R-:W-:-:S05]  /*24e0*/  LOP3.LUT R6, R3, 0x7fffffff, RZ, 0xc0, !PT ;  /* 0x7fffffff03067812 */ /* 0x000fca00078ec0ff */
[----:B------:R-:W-:-:S05]  /*24f0*/  VIADD R4, R6, 0xffffffff ;  /* 0xffffffff06047836 */ /* 0x000fca0000000000 */
[----:B------:R-:W-:-:S13]  /*2500*/  ISETP.GE.U32.AND P0, PT, R4, 0x7fefffff, PT ;  /* 0x7fefffff0400780c */ /* 0x000fda0003f06070 */
[----:B------:R-:W-:Y:S02]  /*2510*/  @P0 LOP3.LUT R5, R3, 0x7ff00000, RZ, 0x3c, !PT ;  /* 0x7ff0000003050812 */ /* 0x000fe400078e3cff */
[----:B------:R-:W-:Y:S01]  /*2520*/  @P0 MOV R4, RZ ;  /* 0x000000ff00040202 */ /* 0x000fe20000000f00 */
        /* <DEDUP_REMOVED lines=16> */
.L_x_165:
        /* <DEDUP_REMOVED lines=10> */
.L_x_163:
[----:B------:R-:W-:Y:S01]  /*26d0*/  LOP3.LUT R5, R3, 0x80000, RZ, 0xfc, !PT ;  /* 0x0008000003057812 */ /* 0x000fe200078efcff */
[----:B------:R-:W-:-:S07]  /*26e0*/  IMAD.MOV.U32 R4, RZ, RZ, R2 ;  /* 0x000000ffff047224 */ /* 0x000fce00078e0002 */
.L_x_164:
[----:B------:R-:W-:Y:S05]  /*26f0*/  BSYNC.RECONVERGENT B1 ;  /* 0x0000000000017941 */ /* 0x000fea0003800200 */
.L_x_162:
[----:B------:R-:W-:Y:S01]  /*2700*/  IMAD.MOV.U32 R2, RZ, RZ, R0 ;  /* 0x000000ffff027224 */ /* 0x000fe200078e0000 */
[----:B------:R-:W-:Y:S01]  /*2710*/  MOV R10, R4 ;  /* 0x00000004000a7202 */ /* 0x000fe20000000f00 */
[----:B------:R-:W-:Y:S02]  /*2720*/  IMAD.MOV.U32 R3, RZ, RZ, 0x0 ;  /* 0x00000000ff037424 */ /* 0x000fe400078e00ff */
[----:B------:R-:W-:Y:S02]  /*2730*/  IMAD.MOV.U32 R11, RZ, RZ, R5 ;  /* 0x000000ffff0b7224 */ /* 0x000fe400078e0005 */
[----:B------:R-:W-:Y:S05]  /*2740*/  RET.REL.NODEC R2 `(KimuraGpu) ;  /* 0xffffffd8022c7950 */ /* 0x000fea0003c3ffff */
.L_x_166:
        /* <DEDUP_REMOVED lines=11> */
.L_x_221:


//--------------------- .text.PoissonGpu          --------------------------
	.section	.text.PoissonGpu,"ax",@progbits
	.align	128
        .global         PoissonGpu
        .type           PoissonGpu,@function
        .size           PoissonGpu,(.L_x_222 - PoissonGpu)
        .other          PoissonGpu,@"STO_CUDA_ENTRY STV_DEFAULT"
PoissonGpu:
.text.PoissonGpu:
[----:B------:R-:W-:Y:S01]  /*0000*/  LDC R1, c[0x0][0x37c] ;  /* 0x0000df00ff017b82 */ /* 0x000fe20000000800 */
[----:B------:R-:W0:Y:S07]  /*0010*/  S2R R0, SR_CTAID.Y ;  /* 0x0000000000007919 */ /* 0x000e2e0000002600 */
[----:B------:R-:W0:Y:S01]  /*0020*/  LDC.64 R6, c[0x0][0x398] ;  /* 0x0000e600ff067b82 */ /* 0x000e220000000a00 */
[----:B------:R-:W1:Y:S01]  /*0030*/  LDCU.64 UR8, c[0x0][0x358] ;  /* 0x00006b00ff0877ac */ /* 0x000e620008000a00 */
[----:B------:R-:W2:Y:S01]  /*0040*/  S2R R2, SR_TID.X ;  /* 0x0000000000027919 */ /* 0x000ea20000002100 */
[----:B------:R-:W2:Y:S01]  /*0050*/  S2R R3, SR_CTAID.X ;  /* 0x0000000000037919 */ /* 0x000ea20000002500 */
[----:B------:R-:W2:Y:S04]  /*0060*/  LDCU UR15, c[0x0][0x360] ;  /* 0x00006c00ff0f77ac */ /* 0x000ea80008000800 */
[----:B------:R-:W3:Y:S01]  /*0070*/  LDC.64 R14, c[0x0][0x3c0] ;  /* 0x0000f000ff0e7b82 */ /* 0x000ee20000000a00 */
[----:B------:R-:W4:Y:S01]  /*0080*/  LDCU UR16, c[0x0][0x388] ;  /* 0x00007100ff1077ac */ /* 0x000f220008000800 */
[----:B------:R-:W5:Y:S01]  /*0090*/  S2R R5, SR_TID.Y ;  /* 0x0000000000057919 */ /* 0x000f620000002200 */
[----:B------:R-:W3:Y:S05]  /*00a0*/  LDCU.64 UR4, c[0x0][0x3a0] ;  /* 0x00007400ff0477ac */ /* 0x000eea0008000a00 */
[----:B------:R-:W3:Y:S01]  /*00b0*/  LDC.64 R16, c[0x0][0x3c8] ;  /* 0x0000f200ff107b82 */ /* 0x000ee20000000a00 */
[----:B------:R-:W-:Y:S01]  /*00c0*/  UMOV UR6, 0x55555511 ;  /* 0x5555551100067882 */ /* 0x000fe20000000000 */
[----:B------:R-:W-:Y:S01]  /*00d0*/  UMOV UR7, 0x3fc55555 ;  /* 0x3fc5555500077882 */ /* 0x000fe20000000000 */
[----:B------:R-:W3:Y:S01]  /*00e0*/  LDCU UR17, c[0x0][0x384] ;  /* 0x00007080ff1177ac */ /* 0x000ee20008000800 */
[----:B0-----:R-:W-:-:S06]  /*00f0*/  IMAD.WIDE.U32 R6, R0, 0x8, R6 ;  /* 0x0000000800067825 */ /* 0x001fcc00078e0006 */
[----:B-1----:R-:W3:Y:S01]  /*0100*/  LDG.E.64 R6, desc[UR8][R6.64] ;  /* 0x0000000806067981 */ /* 0x002ee2000c1e1b00 */
[----:B--2---:R-:W-:-:S05]  /*0110*/  IMAD R3, R3, UR15, R2 ;  /* 0x0000000f03037c24 */ /* 0x004fca000f8e0202 */
[----:B----4-:R-:W-:-:S13]  /*0120*/  ISETP.GE.AND P0, PT, R3, UR16, PT ;  /* 0x0000001003007c0c */ /* 0x010fda000bf06270 */
[----:B------:R-:W5:Y:S08]  /*0130*/  @!P0 LDC R4, c[0x0][0x384] ;  /* 0x0000e100ff048b82 */ /* 0x000f700000000800 */
[----:B------:R-:W0:Y:S08]  /*0140*/  @!P0 LDC.64 R12, c[0x0][0x3a8] ;  /* 0x0000ea00ff0c8b82 */ /* 0x000e300000000a00 */
[----:B------:R-:W1:Y:S01]  /*0150*/  @!P0 LDC.64 R8, c[0x0][0x3b0] ;  /* 0x0000ec00ff088b82 */ /* 0x000e620000000a00 */
[----:B-----5:R-:W-:-:S04]  /*0160*/  @!P0 IMAD R4, R0, R4, R5 ;  /* 0x0000000400048224 */ /* 0x020fc800078e0205 */
[----:B------:R-:W-:-:S04]  /*0170*/  @!P0 IMAD R11, R4, UR16, R3 ;  /* 0x00000010040b8c24 */ /* 0x000fc8000f8e0203 */
[----:B0-----:R-:W-:-:S05]  /*0180*/  @!P0 IMAD.WIDE R12, R11, 0x4, R12 ;  /* 0x000000040b0c8825 */ /* 0x001fca00078e020c */
[----:B------:R0:W2:Y:S01]  /*0190*/  @!P0 LDG.E R4, desc[UR8][R12.64] ;  /* 0x000000080c048981 */ /* 0x0000a2000c1e1900 */
[----:B-1----:R-:W-:Y:S02]  /*01a0*/  @!P0 IMAD.WIDE R8, R11, 0x4, R8 ;  /* 0x000000040b088825 */ /* 0x002fe400078e0208 */
[----:B------:R-:W1:Y:S04]  /*01b0*/  LDC.64 R10, c[0x0][0x390] ;  /* 0x0000e400ff0a7b82 */ /* 0x000e680000000a00 */
[----:B------:R4:W5:Y:S01]  /*01c0*/  @!P0 LDG.E R8, desc[UR8][R8.64] ;  /* 0x0000000808088981 */ /* 0x000962000c1e1900 */
[----:B---3--:R-:W-:Y:S02]  /*01d0*/  DMUL R14, R14, -UR4 ;  /* 0x800000040e0e7c28 */ /* 0x008fe40008000000 */
[----:B------:R-:W-:Y:S01]  /*01e0*/  DMUL R16, R16, -UR4 ;  /* 0x8000000410107c28 */ /* 0x000fe20008000000 */
[----:B0-----:R-:W-:-:S02]  /*01f0*/  IMAD.MOV.U32 R12, RZ, RZ, 0x652b82fe ;  /* 0x652b82feff0c7424 */ /* 0x001fc400078e00ff */
[----:B------:R-:W-:Y:S01]  /*0200*/  IMAD.MOV.U32 R13, RZ, RZ, 0x3ff71547 ;  /* 0x3ff71547ff0d7424 */ /* 0x000fe200078e00ff */
[----:B------:R-:W-:Y:S01]  /*0210*/  UMOV UR4, 0xfefa39ef ;  /* 0xfefa39ef00047882 */ /* 0x000fe20000000000 */
[----:B------:R-:W-:Y:S01]  /*0220*/  UMOV UR5, 0x3fe62e42 ;  /* 0x3fe62e4200057882 */ /* 0x000fe20000000000 */
[----:B------:R-:W0:Y:S01]  /*0230*/  @!P0 S2R R24, SR_CgaCtaId ;  /* 0x0000000000188919 */ /* 0x000e220000008800 */
[----:B----4-:R-:W-:-:S05]  /*0240*/  @!P0 MOV R9, 0x400 ;  /* 0x0000040000098802 */ /* 0x010fca0000000f00 */
[C---:B------:R-:W-:Y:S02]  /*0250*/  @!P0 VIADD R25, R9.reuse, 0x2000 ;  /* 0x0000200009198836 */ /* 0x040fe40000000000 */
[----:B------:R-:W-:-:S03]  /*0260*/  @!P0 VIADD R27, R9, 0x3000 ;  /* 0x00003000091b8836 */ /* 0x000fc60000000000 */
[C---:B0-----:R-:W-:Y:S01]  /*0270*/  @!P0 LEA R9, R24.reuse, R25, 0x18 ;  /* 0x0000001918098211 */ /* 0x041fe200078ec0ff */
[----:B------:R-:W-:Y:S01]  /*0280*/  @!P0 IMAD R25, R5, UR15, R2 ;  /* 0x0000000f05198c24 */ /* 0x000fe2000f8e0202 */
[----:B------:R-:W-:-:S03]  /*0290*/  @!P0 LEA R24, R24, R27, 0x18 ;  /* 0x0000001b18188211 */ /* 0x000fc600078ec0ff */
[C---:B------:R-:W-:Y:S02]  /*02a0*/  @!P0 IMAD R9, R25.reuse, 0x4, R9 ;  /* 0x0000000419098824 */ /* 0x040fe400078e0209 */
[----:B------:R-:W-:Y:S01]  /*02b0*/  @!P0 IMAD R25, R25, 0x4, R24 ;  /* 0x0000000419198824 */ /* 0x000fe200078e0218 */
[----:B------:R-:W-:Y:S01]  /*02c0*/  UMOV UR20, 0x400 ;  /* 0x0000040000147882 */ /* 0x000fe20000000000 */
[C---:B------:R-:W-:Y:S02]  /*02d0*/  DMUL R14, R6.reuse, R14 ;  /* 0x0000000e060e7228 */ /* 0x040fe40000000000 */
[----:B------:R-:W-:-:S06]  /*02e0*/  DMUL R6, R6, R16 ;  /* 0x0000001006067228 */ /* 0x000fcc0000000000 */
[-C--:B-1----:R-:W-:Y:S02]  /*02f0*/  DMUL R14, R14, R10.reuse ;  /* 0x0000000a0e0e7228 */ /* 0x082fe40000000000 */
[----:B------:R-:W-:-:S06]  /*0300*/  DMUL R6, R6, R10 ;  /* 0x0000000a06067228 */ /* 0x000fcc0000000000 */
[-C--:B------:R-:W-:Y:S02]  /*0310*/  DFMA R16, R14, R12.reuse, 6.75539944105574400000e+15 ;  /* 0x433800000e10742b */ /* 0x080fe4000000000c */
[----:B------:R-:W-:-:S06]  /*0320*/  DFMA R12, R6, R12, 6.75539944105574400000e+15 ;  /* 0x43380000060c742b */ /* 0x000fcc000000000c */
[----:B------:R-:W-:Y:S02]  /*0330*/  DADD R18, R16, -6.75539944105574400000e+15 ;  /* 0xc338000010127429 */ /* 0x000fe40000000000 */
[----:B------:R-:W-:-:S06]  /*0340*/  DADD R10, R12, -6.75539944105574400000e+15 ;  /* 0xc33800000c0a7429 */ /* 0x000fcc0000000000 */
[----:B------:R-:W-:Y:S02]  /*0350*/  DFMA R20, R18, -UR4, R14 ;  /* 0x8000000412147c2b */ /* 0x000fe4000800000e */
[----:B------:R-:W-:Y:S01]  /*0360*/  DFMA R22, R10, -UR4, R6 ;  /* 0x800000040a167c2b */ /* 0x000fe20008000006 */
[----:B------:R-:W-:Y:S01]  /*0370*/  UMOV UR4, 0x3b39803f ;  /* 0x3b39803f00047882 */ /* 0x000fe20000000000 */
[----:B------:R-:W-:-:S04]  /*0380*/  UMOV UR5, 0x3c7abc9e ;  /* 0x3c7abc9e00057882 */ /* 0x000fc80000000000 */
[----:B------:R-:W-:Y:S02]  /*0390*/  DFMA R18, R18, -UR4, R20 ;  /* 0x8000000412127c2b */ /* 0x000fe40008000014 */
[----:B------:R-:W-:Y:S01]  /*03a0*/  DFMA R10, R10, -UR4, R22 ;  /* 0x800000040a0a7c2b */ /* 0x000fe20008000016 */
[----:B------:R-:W-:Y:S02]  /*03b0*/  IMAD.MOV.U32 R20, RZ, RZ, -0x35dec16 ;  /* 0xfca213eaff147424 */ /* 0x000fe400078e00ff */
[----:B------:R-:W-:Y:S01]  /*03c0*/  IMAD.MOV.U32 R21, RZ, RZ, 0x3e928af3 ;  /* 0x3e928af3ff157424 */ /* 0x000fe200078e00ff */
[----:B------:R-:W-:Y:S01]  /*03d0*/  UMOV UR4, 0x69ce2bdf ;  /* 0x69ce2bdf00047882 */ /* 0x000fe20000000000 */
[----:B------:R-:W-:-:S04]  /*03e0*/  UMOV UR5, 0x3e5ade15 ;  /* 0x3e5ade1500057882 */ /* 0x000fc80000000000 */
[--C-:B------:R-:W-:Y:S02]  /*03f0*/  DFMA R22, R18, UR4, R20.reuse ;  /* 0x0000000412167c2b */ /* 0x100fe40008000014 */
[----:B------:R-:W-:Y:S01]  /*0400*/  DFMA R20, R10, UR4, R20 ;  /* 0x000000040a147c2b */ /* 0x000fe20008000014 */
[----:B------:R-:W-:Y:S01]  /*0410*/  UMOV UR4, 0x62401315 ;  /* 0x6240131500047882 */ /* 0x000fe20000000000 */
[----:B------:R-:W-:-:S04]  /*0420*/  UMOV UR5, 0x3ec71dee ;  /* 0x3ec71dee00057882 */ /* 0x000fc80000000000 */
[----:B------:R-:W-:Y:S02]  /*0430*/  DFMA R22, R18, R22, UR4 ;  /* 0x0000000412167e2b */ /* 0x000fe40008000016 */
[----:B------:R-:W-:Y:S01]  /*0440*/  DFMA R20, R10, R20, UR4 ;  /* 0x000000040a147e2b */ /* 0x000fe20008000014 */
        /* <DEDUP_REMOVED lines=19> */
[----:B------:R-:W-:-:S06]  /*0580*/  DFMA R20, R10, R20, UR4 ;  /* 0x000000040a147e2b */ /* 0x000fcc0008000014 */
[----:B------:R-:W-:Y:S02]  /*0590*/  DFMA R22, R18, R22, UR6 ;  /* 0x0000000612167e2b */ /* 0x000fe40008000016 */
[----:B------:R-:W-:Y:S01]  /*05a0*/  DFMA R20, R10, R20, UR6 ;  /* 0x000000060a147e2b */ /* 0x000fe20008000014 */
[----:B------:R-:W-:Y:S01]  /*05b0*/  UMOV UR6, 0xb ;  /* 0x0000000b00067882 */ /* 0x000fe20000000000 */
[----:B------:R-:W-:Y:S01]  /*05c0*/  UMOV UR7, 0x3fe00000 ;  /* 0x3fe0000000077882 */ /* 0x000fe20000000000 */
[----:B------:R-:W0:Y:S03]  /*05d0*/  S2UR UR5, SR_CgaCtaId ;  /* 0x00000000000579c3 */ /* 0x000e260000008800 */
[----:B------:R-:W-:Y:S02]  /*05e0*/  DFMA R22, R18, R22, UR6 ;  /* 0x0000000612167e2b */ /* 0x000fe40008000016 */
[----:B------:R-:W-:Y:S01]  /*05f0*/  DFMA R20, R10, R20, UR6 ;  /* 0x000000060a147e2b */ /* 0x000fe20008000014 */
[----:B--2---:R1:W-:Y:S04]  /*0600*/  @!P0 STS [R9], R4 ;  /* 0x0000000409008388 */ /* 0x0043e80000000800 */
[----:B-----5:R2:W-:Y:S01]  /*0610*/  @!P0 STS [R25], R8 ;  /* 0x0000000819008388 */ /* 0x0205e20000000800 */
[----:B------:R-:W-:-:S02]  /*0620*/  DFMA R22, R18, R22, 1 ;  /* 0x3ff000001216742b */ /* 0x000fc40000000016 */
[----:B------:R-:W-:Y:S01]  /*0630*/  DFMA R20, R10, R20, 1 ;  /* 0x3ff000000a14742b */ /* 0x000fe20000000014 */
[----:B------:R-:W-:-:S05]  /*0640*/  FSETP.GEU.AND P2, PT, |R15|, 4.1917929649353027344, PT ;  /* 0x4086232b0f00780b */ /* 0x000fca0003f4e200 */
[----:B------:R-:W-:Y:S02]  /*0650*/  DFMA R22, R18, R22, 1 ;  /* 0x3ff000001216742b */ /* 0x000fe40000000016 */
[----:B------:R-:W-:Y:S01]  /*0660*/  DFMA R18, R10, R20, 1 ;  /* 0x3ff000000a12742b */ /* 0x000fe20000000014 */
[----:B0-----:R-:W-:Y:S01]  /*0670*/  ULEA UR4, UR5, UR20, 0x18 ;  /* 0x0000001405047291 */ /* 0x001fe2000f8ec0ff */
[----:B------:R-:W-:Y:S01]  /*0680*/  FSETP.GEU.AND P1, PT, |R7|, 4.1917929649353027344, PT ;  /* 0x4086232b0700780b */ /* 0x000fe20003f2e200 */
[----:B-1----:R-:W-:-:S05]  /*0690*/  IMAD R4, R2, UR17, RZ ;  /* 0x0000001102047c24 */ /* 0x002fca000f8e02ff */
[----:B------:R-:W-:Y:S02]  /*06a0*/  IMAD R11, R16, 0x100000, R23 ;  /* 0x00100000100b7824 */ /* 0x000fe400078e0217 */
[----:B------:R-:W-:Y:S02]  /*06b0*/  IMAD R9, R12, 0x100000, R19 ;  /* 0x001000000c097824 */ /* 0x000fe400078e0213 */
[----:B------:R-:W-:Y:S01]  /*06c0*/  IMAD.MOV.U32 R10, RZ, RZ, R22 ;  /* 0x000000ffff0a7224 */ /* 0x000fe200078e0016 */
[----:B--2---:R-:W-:Y:S06]  /*06d0*/  @!P2 BRA `(.L_x_167) ;  /* 0x000000000034a947 */ /* 0x004fec0003800000 */
[----:B------:R-:W-:Y:S01]  /*06e0*/  FSETP.GEU.AND P3, PT, |R15|, 4.2275390625, PT ;  /* 0x408748000f00780b */ /* 0x000fe20003f6e200 */
[C---:B------:R-:W-:Y:S02]  /*06f0*/  DADD R10, R14.reuse, +INF ;  /* 0x7ff000000e0a7429 */ /* 0x040fe40000000000 */
[----:B------:R-:W-:-:S08]  /*0700*/  DSETP.GEU.AND P2, PT, R14, RZ, PT ;  /* 0x000000ff0e00722a */ /* 0x000fd00003f4e000 */
[----:B------:R-:W-:Y:S02]  /*0710*/  FSEL R10, R10, RZ, P2 ;  /* 0x000000ff0a0a7208 */ /* 0x000fe40001000000 */
[----:B------:R-:W-:Y:S01]  /*0720*/  FSEL R11, R11, RZ, P2 ;  /* 0x000000ff0b0b7208 */ /* 0x000fe20001000000 */
[----:B------:R-:W-:Y:S06]  /*0730*/  @P3 BRA `(.L_x_167) ;  /* 0x00000000001c3947 */ /* 0x000fec0003800000 */
[----:B------:R-:W-:-:S04]  /*0740*/  LEA.HI R8, R16, R16, RZ, 0x1 ;  /* 0x0000001010087211 */ /* 0x000fc800078f08ff */
[----:B------:R-:W-:-:S05]  /*0750*/  SHF.R.S32.HI R11, RZ, 0x1, R8 ;  /* 0x00000001ff0b7819 */ /* 0x000fca0000011408 */
[----:B------:R-:W-:Y:S02]  /*0760*/  IMAD.IADD R10, R16, 0x1, -R11 ;  /* 0x00000001100a7824 */ /* 0x000fe400078e0a0b */
[----:B------:R-:W-:-:S03]  /*0770*/  IMAD R23, R11, 0x100000, R23 ;  /* 0x001000000b177824 */ /* 0x000fc600078e0217 */
[----:B------:R-:W-:Y:S01]  /*0780*/  LEA R11, R10, 0x3ff00000, 0x14 ;  /* 0x3ff000000a0b7811 */ /* 0x000fe200078ea0ff */
[----:B------:R-:W-:-:S06]  /*0790*/  IMAD.MOV.U32 R10, RZ, RZ, RZ ;  /* 0x000000ffff0a7224 */ /* 0x000fcc00078e00ff */
[----:B------:R-:W-:-:S11]  /*07a0*/  DMUL R10, R22, R10 ;  /* 0x0000000a160a7228 */ /* 0x000fd60000000000 */
.L_x_167:
[--C-:B------:R-:W-:Y:S02]  /*07b0*/  IMAD R16, R0, UR17, R5.reuse ;  /* 0x0000001100107c24 */ /* 0x100fe4000f8e0205 */
[----:B------:R-:W-:Y:S02]  /*07c0*/  IMAD.IADD R14, R4, 0x1, R5 ;  /* 0x00000001040e7824 */ /* 0x000fe400078e0205 */
        /* <DEDUP_REMOVED lines=15> */
.L_x_168:
[----:B------:R-:W-:Y:S01]  /*08c0*/  LEA R7, R14, UR4, 0x3 ;  /* 0x000000040e077c11 */ /* 0x000fe2000f8e18ff */
[----:B------:R-:W-:Y:S01]  /*08d0*/  BSSY.RECONVERGENT B0, `(.L_x_169) ;  /* 0x000009c000007945 */ /* 0x000fe20003800200 */
[----:B------:R-:W-:-:S03]  /*08e0*/  IMAD R6, R16, UR16, R3 ;  /* 0x0000001010067c24 */ /* 0x000fc6000f8e0203 */
[----:B------:R-:W-:Y:S05]  /*08f0*/  @P0 BRA `(.L_x_170) ;  /* 0x0000000800640947 */ /* 0x000fea0003800000 */
[----:B------:R-:W-:Y:S01]  /*0900*/  UISETP.GE.AND UP0, UPT, UR17, 0x1, UPT ;  /* 0x000000011100788c */ /* 0x000fe2000bf06270 */
[----:B------:R-:W-:-:S08]  /*0910*/  CS2R R12, SRZ ;  /* 0x00000000000c7805 */ /* 0x000fd0000001ff00 */
[----:B------:R-:W-:Y:S05]  /*0920*/  BRA.U !UP0, `(.L_x_171) ;  /* 0x0000000908547547 */ /* 0x000fea000b800000 */
[----:B------:R-:W-:Y:S01]  /*0930*/  UISETP.GE.U32.AND UP0, UPT, UR17, 0x4, UPT ;  /* 0x000000041100788c */ /* 0x000fe2000bf06070 */
[----:B------:R-:W-:Y:S01]  /*0940*/  IMAD.MOV.U32 R22, RZ, RZ, RZ ;  /* 0x000000ffff167224 */ /* 0x000fe200078e00ff */
[----:B------:R-:W-:Y:S01]  /*0950*/  ULOP3.LUT UR21, UR17, 0x3, URZ, 0xc0, !UPT ;  /* 0x0000000311157892 */ /* 0x000fe2000f8ec0ff */
[----:B------:R-:W-:Y:S02]  /*0960*/  CS2R R14, SRZ ;  /* 0x00000000000e7805 */ /* 0x000fe4000001ff00 */
[----:B------:R-:W-:Y:S01]  /*0970*/  CS2R R12, SRZ ;  /* 0x00000000000c7805 */ /* 0x000fe2000001ff00 */
[----:B------:R-:W-:-:S03]  /*0980*/  UISETP.NE.AND UP1, UPT, UR21, URZ, UPT ;  /* 0x000000ff1500728c */ /* 0x000fc6000bf25270 */
[----:B------:R-:W-:Y:S08]  /*0990*/  BRA.U !UP0, `(.L_x_172) ;  /* 0x0000000508287547 */ /* 0x000ff0000b800000 */
[----:B------:R-:W-:Y:S01]  /*09a0*/  UIADD3 UR4, UPT, UPT, UR20, 0x3000, URZ ;  /* 0x0000300014047890 */ /* 0x000fe2000fffe0ff */
[----:B------:R-:W-:Y:S01]  /*09b0*/  IMAD.SHL.U32 R23, R2, 0x4, RZ ;  /* 0x0000000402177824 */ /* 0x000fe200078e00ff */
[----:B------:R-:W-:Y:S01]  /*09c0*/  UIADD3 UR7, UPT, UPT, UR20, 0x2000, URZ ;  /* 0x0000200014077890 */ /* 0x000fe2000fffe0ff */
[----:B------:R-:W-:Y:S01]  /*09d0*/  IMAD.MOV R25, RZ, RZ, -R5 ;  /* 0x000000ffff197224 */ /* 0x000fe200078e0a05 */
[----:B------:R-:W-:Y:S01]  /*09e0*/  ULEA UR6, UR5, UR4, 0x18 ;  /* 0x0000000405067291 */ /* 0x000fe2000f8ec0ff */
[----:B------:R-:W-:Y:S01]  /*09f0*/  CS2R R14, SRZ ;  /* 0x00000000000e7805 */ /* 0x000fe2000001ff00 */
[----:B------:R-:W-:Y:S02]  /*0a00*/  ULOP3.LUT UR4, UR17, 0x7ffffffc, URZ, 0xc0, !UPT ;  /* 0x7ffffffc11047892 */ /* 0x000fe4000f8ec0ff */
[----:B------:R-:W-:Y:S02]  /*0a10*/  ULEA UR7, UR5, UR7, 0x18 ;  /* 0x0000000705077291 */ /* 0x000fe4000f8ec0ff */
[----:B------:R-:W-:-:S02]  /*0a20*/  ULEA UR10, UR15, UR6, 0x2 ;  /* 0x000000060f0a7291 */ /* 0x000fc4000f8e10ff */
[----:B------:R-:W-:Y:S01]  /*0a30*/  IMAD.U32 R22, RZ, RZ, UR4 ;  /* 0x00000004ff167e24 */ /* 0x000fe2000f8e00ff */
[----:B------:R-:W-:Y:S02]  /*0a40*/  ULEA UR11, UR15, UR6, 0x3 ;  /* 0x000000060f0b7291 */ /* 0x000fe4000f8e18ff */
[----:B------:R-:W-:Y:S02]  /*0a50*/  UIMAD UR12, UR15, 0xc, UR6 ;  /* 0x0000000c0f0c78a4 */ /* 0x000fe4000f8e0206 */
[----:B------:R-:W-:Y:S01]  /*0a60*/  ULEA UR13, UR15, UR7, 0x2 ;  /* 0x000000070f0d7291 */ /* 0x000fe2000f8e10ff */
[----:B------:R-:W-:-:S11]  /*0a70*/  UMOV UR4, URZ ;  /* 0x000000ff00047c82 */ /* 0x000fd60008000000 */
.L_x_173:
[----:B------:R-:W0:Y:S01]  /*0a80*/  LDS R26, [R23+UR7] ;  /* 0x00000007171a7984 */ /* 0x000e220008000800 */
[----:B------:R-:W-:Y:S01]  /*0a90*/  IMAD.MOV.U32 R24, RZ, RZ, 0x66666666 ;  /* 0x66666666ff187424 */ /* 0x000fe200078e00ff */
[C---:B------:R-:W-:Y:S01]  /*0aa0*/  ISETP.NE.AND P1, PT, R25.reuse, RZ, PT ;  /* 0x000000ff1900720c */ /* 0x040fe20003f25270 */
[----:B------:R-:W-:Y:S01]  /*0ab0*/  IMAD.MOV.U32 R28, RZ, RZ, 0x3fee6666 ;  /* 0x3fee6666ff1c7424 */ /* 0x000fe200078e00ff */
[----:B------:R-:W1:Y:S01]  /*0ac0*/  LDS R27, [R23+UR6] ;  /* 0x00000006171b7984 */ /* 0x000e620008000800 */
[----:B------:R-:W-:Y:S01]  /*0ad0*/  UMOV UR18, 0x9999999a ;  /* 0x9999999a00127882 */ /* 0x000fe20000000000 */
[----:B------:R-:W-:Y:S01]  /*0ae0*/  FSEL R16, R24, -1.5881868392106855534e-23, !P1 ;  /* 0x9999999a18107808 */ /* 0x000fe20004800000 */
[----:B------:R-:W-:Y:S01]  /*0af0*/  UMOV UR19, 0x3fa99999 ;  /* 0x3fa9999900137882 */ /* 0x000fe20000000000 */
[----:B------:R-:W2:Y:S01]  /*0b00*/  LDS R29, [R23+UR13] ;  /* 0x0000000d171d7984 */ /* 0x000ea20008000800 */
[----:B------:R-:W-:Y:S01]  /*0b10*/  FSEL R17, R28, -1.3249999284744262695, !P1 ;  /* 0xbfa999991c117808 */ /* 0x000fe20004800000 */
[----:B------:R-:W-:Y:S01]  /*0b20*/  UIADD3 UR14, UPT, UPT, UR4, 0x1, URZ ;  /* 0x00000001040e7890 */ /* 0x000fe2000fffe0ff */
[----:B------:R-:W-:-:S04]  /*0b30*/  VIADD R25, R25, 0x4 ;  /* 0x0000000419197836 */ /* 0x000fc80000000000 */
[C---:B------:R-:W-:Y:S01]  /*0b40*/  DFMA R20, R16.reuse, R10, UR18 ;  /* 0x0000001210147e2b */ /* 0x040fe2000800000a */
[----:B------:R-:W-:Y:S01]  /*0b50*/  ISETP.NE.AND P1, PT, R5, UR14, PT ;  /* 0x0000000e05007c0c */ /* 0x000fe2000bf25270 */
[----:B------:R-:W-:Y:S01]  /*0b60*/  DFMA R16, R16, R8, UR18 ;  /* 0x0000001210107e2b */ /* 0x000fe20008000008 */
[----:B------:R-:W-:Y:S01]  /*0b70*/  UIADD3 UR14, UPT, UPT, UR4, 0x2, URZ ;  /* 0x00000002040e7890 */ /* 0x000fe2000fffe0ff */
[----:B0-----:R0:W3:Y:S02]  /*0b80*/  F2F.F64.F32 R18, R26 ;  /* 0x0000001a00127310 */ /* 0x0010e40000201800 */
[----:B0-----:R-:W0:Y:S02]  /*0b90*/  LDC R26, c[0x0][0x360] ;  /* 0x0000d800ff1a7b82 */ /* 0x001e240000000800 */
[----:B---3--:R-:W-:-:S04]  /*0ba0*/  DFMA R20, R18, R20, R12 ;  /* 0x000000141214722b */ /* 0x008fc8000000000c */
[----:B-1----:R1:W3:Y:S02]  /*0bb0*/  F2F.F64.F32 R18, R27 ;  /* 0x0000001b00127310 */ /* 0x0022e40000201800 */
[----:B-1----:R-:W-:Y:S01]  /*0bc0*/  VIADD R27, R23, UR7 ;  /* 0x00000007171b7c36 */ /* 0x002fe20008000000 */
[----:B---3--:R-:W-:-:S05]  /*0bd0*/  DFMA R18, R18, R16, R14 ;  /* 0x000000101212722b */ /* 0x008fca000000000e */
[----:B--2---:R0:W1:Y:S01]  /*0be0*/  F2F.F64.F32 R16, R29 ;  /* 0x0000001d00107310 */ /* 0x0040620000201800 */
[----:B------:R-:W-:Y:S02]  /*0bf0*/  FSEL R14, R24, -1.5881868392106855534e-23, !P1 ;  /* 0x9999999a180e7808 */ /* 0x000fe40004800000 */
[----:B------:R-:W-:Y:S02]  /*0c00*/  FSEL R15, R28, -1.3249999284744262695, !P1 ;  /* 0xbfa999991c0f7808 */ /* 0x000fe40004800000 */
[----:B------:R-:W-:Y:S01]  /*0c10*/  ISETP.NE.AND P1, PT, R5, UR14, PT ;  /* 0x0000000e05007c0c */ /* 0x000fe2000bf25270 */
[----:B------:R-:W-:Y:S01]  /*0c20*/  UIADD3 UR14, UPT, UPT, UR4, 0x3, URZ ;  /* 0x00000003040e7890 */ /* 0x000fe2000fffe0ff */
[----:B0-----:R-:W-:Y:S02]  /*0c30*/  IMAD R29, R26, 0x8, R27 ;  /* 0x000000081a1d7824 */ /* 0x001fe400078e021b */
[C---:B------:R-:W-:Y:S01]  /*0c40*/  DFMA R12, R14.reuse, R10, UR18 ;  /* 0x000000120e0c7e2b */ /* 0x040fe2000800000a */
[----:B------:R-:W-:Y:S01]  /*0c50*/  UIADD3 UR4, UPT, UPT, UR4, 0x4, URZ ;  /* 0x0000000404047890 */ /* 0x000fe2000fffe0ff */
[----:B------:R-:W-:-:S02]  /*0c60*/  DFMA R14, R14, R8, UR18 ;  /* 0x000000120e0e7e2b */ /* 0x000fc40008000008 */
[----:B------:R-:W-:Y:S04]  /*0c70*/  LDS R29, [R29] ;  /* 0x000000001d1d7984 */ /* 0x000fe80000000800 */
[----:B-1----:R-:W-:Y:S01]  /*0c80*/  DFMA R12, R16, R12, R20 ;  /* 0x0000000c100c722b */ /* 0x002fe20000000014 */
[----:B------:R-:W0:Y:S02]  /*0c90*/  LDS R20, [R23+UR10] ;  /* 0x0000000a17147984 */ /* 0x000e240008000800 */
[----:B0-----:R-:W0:Y:S02]  /*0ca0*/  F2F.F64.F32 R16, R20 ;  /* 0x0000001400107310 */ /* 0x001e240000201800 */
[----:B0-----:R-:W-:-:S06]  /*0cb0*/  DFMA R14, R16, R14, R18 ;  /* 0x0000000e100e722b */ /* 0x001fcc0000000012 */
[----:B------:R-:W0:Y:S01]  /*0cc0*/  F2F.F64.F32 R18, R29 ;  /* 0x0000001d00127310 */ /* 0x000e220000201800 */
[----:B------:R-:W-:Y:S02]  /*0cd0*/  FSEL R16, R24, -1.5881868392106855534e-23, !P1 ;  /* 0x9999999a18107808 */ /* 0x000fe40004800000 */
[----:B------:R-:W-:Y:S02]  /*0ce0*/  FSEL R17, R28, -1.3249999284744262695, !P1 ;  /* 0xbfa999991c117808 */ /* 0x000fe40004800000 */
[----:B------:R-:W-:-:S04]  /*0cf0*/  ISETP.NE.AND P1, PT, R5, UR14, PT ;  /* 0x0000000e05007c0c */ /* 0x000fc8000bf25270 */
[C---:B------:R-:W-:Y:S02]  /*0d00*/  DFMA R20, R16.reuse, R10, UR18 ;  /* 0x0000001210147e2b */ /* 0x040fe4000800000a */
[----:B------:R-:W-:-:S06]  /*0d10*/  DFMA R16, R16, R8, UR18 ;  /* 0x0000001210107e2b */ /* 0x000fcc0008000008 */
[----:B0-----:R-:W-:Y:S01]  /*0d20*/  DFMA R12, R18, R20, R12 ;  /* 0x00000014120c722b */ /* 0x001fe2000000000c */
[----:B------:R-:W0:Y:S01]  /*0d30*/  LDS R18, [R23+UR11] ;  /* 0x0000000b17127984 */ /* 0x000e220008000800 */
[----:B------:R-:W-:-:S03]  /*0d40*/  IMAD R20, R26, 0xc, R27 ;  /* 0x0000000c1a147824 */ /* 0x000fc600078e021b */
[----:B------:R1:W-:Y:S04]  /*0d50*/  LDS R27, [R23+UR12] ;  /* 0x0000000c171b7984 */ /* 0x0003e80008000800 */
[----:B------:R-:W2:Y:S01]  /*0d60*/  LDS R20, [R20] ;  /* 0x0000000014147984 */ /* 0x000ea20000000800 */
[----:B-1----:R-:W-:Y:S01]  /*0d70*/  IMAD R23, R26, 0x10, R23 ;  /* 0x000000101a177824 */ /* 0x002fe200078e0217 */
[----:B0-----:R-:W0:Y:S08]  /*0d80*/  F2F.F64.F32 R18, R18 ;  /* 0x0000001200127310 */ /* 0x001e300000201800 */
[----:B--2---:R-:W1:Y:S01]  /*0d90*/  F2F.F64.F32 R20, R20 ;  /* 0x0000001400147310 */ /* 0x004e620000201800 */
[----:B0-----:R-:W-:Y:S01]  /*0da0*/  DFMA R14, R18, R16, R14 ;  /* 0x00000010120e722b */ /* 0x001fe2000000000e */
[----:B------:R-:W-:-:S02]  /*0db0*/  FSEL R16, R24, -1.5881868392106855534e-23, !P1 ;  /* 0x9999999a18107808 */ /* 0x000fc40004800000 */
[----:B------:R-:W-:Y:S02]  /*0dc0*/  FSEL R17, R28, -1.3249999284744262695, !P1 ;  /* 0xbfa999991c117808 */ /* 0x000fe40004800000 */
[----:B------:R-:W-:-:S04]  /*0dd0*/  ISETP.NE.AND P1, PT, R22, UR4, PT ;  /* 0x0000000416007c0c */ /* 0x000fc8000bf25270 */
[C---:B------:R-:W-:Y:S02]  /*0de0*/  DFMA R18, R16.reuse, R10, UR18 ;  /* 0x0000001210127e2b */ /* 0x040fe4000800000a */
[----:B------:R-:W-:-:S06]  /*0df0*/  DFMA R16, R16, R8, UR18 ;  /* 0x0000001210107e2b */ /* 0x000fcc0008000008 */
[----:B-1----:R-:W-:Y:S02]  /*0e00*/  DFMA R12, R20, R18, R12 ;  /* 0x00000012140c722b */ /* 0x002fe4000000000c */
[----:B------:R-:W0:Y:S02]  /*0e10*/  F2F.F64.F32 R18, R27 ;  /* 0x0000001b00127310 */ /* 0x000e240000201800 */
[----:B0-----:R-:W-:Y:S01]  /*0e20*/  DFMA R14, R18, R16, R14 ;  /* 0x00000010120e722b */ /* 0x001fe2000000000e */
[----:B------:R-:W-:Y:S10]  /*0e30*/  @P1 BRA `(.L_x_173) ;  /* 0xfffffffc00101947 */ /* 0x000ff4000383ffff */
.L_x_172:
[----:B------:R-:W-:Y:S05]  /*0e40*/  BRA.U !UP1, `(.L_x_174) ;  /* 0x0000000509087547 */ /* 0x000fea000b800000 */
[----:B------:R-:W-:Y:S02]  /*0e50*/  UISETP.NE.AND UP0, UPT, UR21, 0x1, UPT ;  /* 0x000000011500788c */ /* 0x000fe4000bf05270 */
[----:B------:R-:W-:Y:S01]  /*0e60*/  ULOP3.LUT UR4, UR17, 0x1, URZ, 0xc0, !UPT ;  /* 0x0000000111047892 */ /* 0x000fe2000f8ec0ff */
[----:B------:R-:W-:-:S03]  /*0e70*/  UMOV UR6, 0x400 ;  /* 0x0000040000067882 */ /* 0x000fc60000000000 */
[----:B------:R-:W-:-:S03]  /*0e80*/  UISETP.NE.U32.AND UP1, UPT, UR4, 0x1, UPT ;  /* 0x000000010400788c */ /* 0x000fc6000bf25070 */
[----:B------:R-:W-:Y:S08]  /*0e90*/  BRA.U !UP0, `(.L_x_175) ;  /* 0x0000000108987547 */ /* 0x000ff0000b800000 */
[----:B------:R-:W-:Y:S01]  /*0ea0*/  UIADD3 UR4, UPT, UPT, UR6, 0x2000, URZ ;  /* 0x0000200006047890 */ /* 0x000fe2000fffe0ff */
[C---:B------:R-:W-:Y:S01]  /*0eb0*/  IMAD R23, R22.reuse, UR15, R2 ;  /* 0x0000000f16177c24 */ /* 0x040fe2000f8e0202 */
[----:B------:R-:W-:Y:S01]  /*0ec0*/  ISETP.NE.AND P1, PT, R22, R5, PT ;  /* 0x000000051600720c */ /* 0x000fe20003f25270 */
[----:B------:R-:W-:Y:S01]  /*0ed0*/  IMAD.MOV.U32 R26, RZ, RZ, 0x66666666 ;  /* 0x66666666ff1a7424 */ /* 0x000fe200078e00ff */
[----:B------:R-:W-:Y:S01]  /*0ee0*/  ULEA UR4, UR5, UR4, 0x18 ;  /* 0x0000000405047291 */ /* 0x000fe2000f8ec0ff */
[----:B------:R-:W-:Y:S01]  /*0ef0*/  IMAD.MOV.U32 R16, RZ, RZ, 0x3fee6666 ;  /* 0x3fee6666ff107424 */ /* 0x000fe200078e00ff */
[----:B------:R-:W-:Y:S01]  /*0f00*/  UMOV UR10, 0x9999999a ;  /* 0x9999999a000a7882 */ /* 0x000fe20000000000 */
[----:B------:R-:W-:Y:S01]  /*0f10*/  UMOV UR11, 0x3fa99999 ;  /* 0x3fa99999000b7882 */ /* 0x000fe20000000000 */
[----:B------:R-:W-:Y:S02]  /*0f20*/  FSEL R18, R26, -1.5881868392106855534e-23, !P1 ;  /* 0x9999999a1a127808 */ /* 0x000fe40004800000 */
[----:B------:R-:W-:Y:S01]  /*0f30*/  LEA R17, R23, UR4, 0x2 ;  /* 0x0000000417117c11 */ /* 0x000fe2000f8e10ff */
[----:B------:R-:W-:Y:S01]  /*0f40*/  UIADD3 UR4, UPT, UPT, UR6, 0x3000, URZ ;  /* 0x0000300006047890 */ /* 0x000fe2000fffe0ff */
[----:B------:R-:W-:-:S03]  /*0f50*/  FSEL R19, R16, -1.3249999284744262695, !P1 ;  /* 0xbfa9999910137808 */ /* 0x000fc60004800000 */
[----:B------:R-:W0:Y:S01]  /*0f60*/  LDS R24, [R17] ;  /* 0x0000000011187984 */ /* 0x000e220000000800 */
[----:B------:R-:W-:Y:S02]  /*0f70*/  ULEA UR4, UR5, UR4, 0x18 ;  /* 0x0000000405047291 */ /* 0x000fe4000f8ec0ff */
[C---:B------:R-:W-:Y:S02]  /*0f80*/  DFMA R20, R18.reuse, R10, UR10 ;  /* 0x0000000a12147e2b */ /* 0x040fe4000800000a */
[----:B------:R-:W-:Y:S02]  /*0f90*/  DFMA R18, R18, R8, UR10 ;  /* 0x0000000a12127e2b */ /* 0x000fe40008000008 */
[----:B------:R-:W-:-:S05]  /*0fa0*/  LEA R23, R23, UR4, 0x2 ;  /* 0x0000000417177c11 */ /* 0x000fca000f8e10ff */
[----:B------:R-:W1:Y:S01]  /*0fb0*/  LDS R28, [R23] ;  /* 0x00000000171c7984 */ /* 0x000e620000000800 */
[----:B0-----:R-:W0:Y:S02]  /*0fc0*/  F2F.F64.F32 R24, R24 ;  /* 0x0000001800187310 */ /* 0x001e240000201800 */
[----:B0-----:R-:W-:Y:S01]  /*0fd0*/  DFMA R20, R24, R20, R12 ;  /* 0x000000141814722b */ /* 0x001fe2000000000c */
[----:B------:R-:W0:Y:S05]  /*0fe0*/  LDC R12, c[0x0][0x360] ;  /* 0x0000d800ff0c7b82 */ /* 0x000e2a0000000800 */
[----:B-1----:R-:W1:Y:S02]  /*0ff0*/  F2F.F64.F32 R24, R28 ;  /* 0x0000001c00187310 */ /* 0x002e640000201800 */
[----:B-1----:R-:W-:Y:S01]  /*1000*/  DFMA R18, R24, R18, R14 ;  /* 0x000000121812722b */ /* 0x002fe2000000000e */
[----:B0-----:R-:W-:-:S02]  /*1010*/  IMAD R29, R12, 0x4, R17 ;  /* 0x000000040c1d7824 */ /* 0x001fc400078e0211 */
[----:B------:R-:W-:Y:S02]  /*1020*/  IMAD R17, R12, 0x4, R23 ;  /* 0x000000040c117824 */ /* 0x000fe400078e0217 */
[C---:B------:R-:W-:Y:S02]  /*1030*/  VIADD R12, R22.reuse, 0x1 ;  /* 0x00000001160c7836 */ /* 0x040fe40000000000 */
[----:B------:R-:W0:Y:S01]  /*1040*/  LDS R29, [R29] ;  /* 0x000000001d1d7984 */ /* 0x000e220000000800 */
[----:B------:R-:W-:Y:S02]  /*1050*/  VIADD R22, R22, 0x2 ;  /* 0x0000000216167836 */ /* 0x000fe40000000000 */
[----:B------:R-:W-:Y:S01]  /*1060*/  ISETP.NE.AND P1, PT, R12, R5, PT ;  /* 0x000000050c00720c */ /* 0x000fe20003f25270 */
[----:B------:R-:W1:Y:S03]  /*1070*/  LDS R17, [R17] ;  /* 0x0000000011117984 */ /* 0x000e660000000800 */
[----:B------:R-:W-:-:S02]  /*1080*/  FSEL R27, R16, -1.3249999284744262695, !P1 ;  /* 0xbfa99999101b7808 */ /* 0x000fc40004800000 */
[----:B------:R-:W-:-:S06]  /*1090*/  FSEL R26, R26, -1.5881868392106855534e-23, !P1 ;  /* 0x9999999a1a1a7808 */ /* 0x000fcc0004800000 */
[C---:B------:R-:W-:Y:S02]  /*10a0*/  DFMA R24, R26.reuse, R10, UR10 ;  /* 0x0000000a1a187e2b */ /* 0x040fe4000800000a */
[----:B------:R-:W-:Y:S01]  /*10b0*/  DFMA R14, R26, R8, UR10 ;  /* 0x0000000a1a0e7e2b */ /* 0x000fe20008000008 */
[----:B0-----:R-:W0:Y:S08]  /*10c0*/  F2F.F64.F32 R12, R29 ;  /* 0x0000001d000c7310 */ /* 0x001e300000201800 */
[----:B-1----:R-:W1:Y:S01]  /*10d0*/  F2F.F64.F32 R16, R17 ;  /* 0x0000001100107310 */ /* 0x002e620000201800 */
[----:B0-----:R-:W-:-:S02]  /*10e0*/  DFMA R12, R12, R24, R20 ;  /* 0x000000180c0c722b */ /* 0x001fc40000000014 */
[----:B-1----:R-:W-:-:S11]  /*10f0*/  DFMA R14, R16, R14, R18 ;  /* 0x0000000e100e722b */ /* 0x002fd60000000012 */
.L_x_175:
[----:B------:R-:W-:Y:S05]  /*1100*/  BRA.U UP1, `(.L_x_174) ;  /* 0x0000000101587547 */ /* 0x000fea000b800000 */
[----:B------:R-:W-:Y:S01]  /*1110*/  UIADD3 UR4, UPT, UPT, UR6, 0x2000, URZ ;  /* 0x0000200006047890 */ /* 0x000fe2000fffe0ff */
[C---:B------:R-:W-:Y:S01]  /*1120*/  IMAD R16, R22.reuse, UR15, R2 ;  /* 0x0000000f16107c24 */ /* 0x040fe2000f8e0202 */
[----:B------:R-:W-:Y:S01]  /*1130*/  UIADD3 UR6, UPT, UPT, UR6, 0x3000, URZ ;  /* 0x0000300006067890 */ /* 0x000fe2000fffe0ff */
[----:B------:R-:W-:Y:S01]  /*1140*/  IMAD.MOV.U32 R19, RZ, RZ, 0x3fee6666 ;  /* 0x3fee6666ff137424 */ /* 0x000fe200078e00ff */
[----:B------:R-:W-:Y:S01]  /*1150*/  ULEA UR4, UR5, UR4, 0x18 ;  /* 0x0000000405047291 */ /* 0x000fe2000f8ec0ff */
[----:B------:R-:W-:Y:S01]  /*1160*/  ISETP.NE.AND P1, PT, R22, R5, PT ;  /* 0x000000051600720c */ /* 0x000fe20003f25270 */
[----:B------:R-:W-:Y:S01]  /*1170*/  ULEA UR6, UR5, UR6, 0x18 ;  /* 0x0000000605067291 */ /* 0x000fe2000f8ec0ff */
[----:B------:R-:W-:Y:S01]  /*1180*/  IMAD.MOV.U32 R20, RZ, RZ, 0x66666666 ;  /* 0x66666666ff147424 */ /* 0x000fe200078e00ff */
[----:B------:R-:W-:Y:S01]  /*1190*/  UMOV UR7, 0x3fa99999 ;  /* 0x3fa9999900077882 */ /* 0x000fe20000000000 */
[----:B------:R-:W-:Y:S02]  /*11a0*/  FSEL R21, R19, -1.3249999284744262695, !P1 ;  /* 0xbfa9999913157808 */ /* 0x000fe40004800000 */
[----:B------:R-:W-:-:S02]  /*11b0*/  LEA R23, R16, UR4, 0x2 ;  /* 0x0000000410177c11 */ /* 0x000fc4000f8e10ff */
[----:B------:R-:W-:Y:S01]  /*11c0*/  LEA R24, R16, UR6, 0x2 ;  /* 0x0000000610187c11 */ /* 0x000fe2000f8e10ff */
[----:B------:R-:W-:Y:S01]  /*11d0*/  UMOV UR6, 0x9999999a ;  /* 0x9999999a00067882 */ /* 0x000fe20000000000 */
[----:B------:R-:W-:Y:S01]  /*11e0*/  FSEL R20, R20, -1.5881868392106855534e-23, !P1 ;  /* 0x9999999a14147808 */ /* 0x000fe20004800000 */
[----:B------:R-:W0:Y:S04]  /*11f0*/  LDS R17, [R23] ;  /* 0x0000000017117984 */ /* 0x000e280000000800 */
[----:B------:R-:W1:Y:S01]  /*1200*/  LDS R18, [R24] ;  /* 0x0000000018127984 */ /* 0x000e620000000800 */
[C---:B------:R-:W-:Y:S02]  /*1210*/  DFMA R10, R20.reuse, R10, UR6 ;  /* 0x00000006140a7e2b */ /* 0x040fe4000800000a */
[----:B------:R-:W-:Y:S01]  /*1220*/  DFMA R8, R20, R8, UR6 ;  /* 0x0000000614087e2b */ /* 0x000fe20008000008 */
[----:B0-----:R-:W0:Y:S08]  /*1230*/  F2F.F64.F32 R16, R17 ;  /* 0x0000001100107310 */ /* 0x001e300000201800 */
[----:B-1----:R-:W1:Y:S01]  /*1240*/  F2F.F64.F32 R18, R18 ;  /* 0x0000001200127310 */ /* 0x002e620000201800 */
[----:B0-----:R-:W-:-:S02]  /*1250*/  DFMA R12, R16, R10, R12 ;  /* 0x0000000a100c722b */ /* 0x001fc4000000000c */
[----:B-1----:R-:W-:-:S11]  /*1260*/  DFMA R14, R18, R8, R14 ;  /* 0x00000008120e722b */ /* 0x002fd6000000000e */
.L_x_174:
[----:B------:R-:W-:-:S11]  /*1270*/  DMUL R12, R12, R14 ;  /* 0x0000000e0c0c7228 */ /* 0x000fd60000000000 */
.L_x_171:
[----:B------:R0:W-:Y:S02]  /*1280*/  STS.64 [R7], R12 ;  /* 0x0000000c07007388 */ /* 0x0001e40000000a00 */
.L_x_170:
[----:B------:R-:W-:Y:S05]  /*1290*/  BSYNC.RECONVERGENT B0 ;  /* 0x0000000000007941 */ /* 0x000fea0003800200 */
.L_x_169:
[----:B------:R-:W-:Y:S01]  /*12a0*/  UMOV UR10, 0x400 ;  /* 0x00000400000a7882 */ /* 0x000fe20000000000 */
        /* <DEDUP_REMOVED lines=8> */
[----:B------:R-:W-:-:S08]  /*1330*/  CS2R R10, SRZ ;  /* 0x00000000000a7805 */ /* 0x000fd0000001ff00 */
[----:B------:R-:W-:Y:S05]  /*1340*/  BRA.U !UP0, `(.L_x_178) ;  /* 0x0000000508807547 */ /* 0x000fea000b800000 */
[----:B------:R-:W1:Y:S01]  /*1350*/  S2UR UR5, SR_CgaCtaId ;  /* 0x00000000000579c3 */ /* 0x000e620000008800 */
[----:B------:R-:W-:Y:S01]  /*1360*/  UISETP.GE.U32.AND UP1, UPT, UR17, 0x8, UPT ;  /* 0x000000081100788c */ /* 0x000fe2000bf26070 */
[----:B------:R-:W-:Y:S01]  /*1370*/  CS2R R10, SRZ ;  /* 0x00000000000a7805 */ /* 0x000fe2000001ff00 */
[----:B------:R-:W-:Y:S01]  /*1380*/  ULOP3.LUT UR6, UR17, 0x7, URZ, 0xc0, !UPT ;  /* 0x0000000711067892 */ /* 0x000fe2000f8ec0ff */
[----:B------:R-:W-:-:S03]  /*1390*/  UMOV UR4, URZ ;  /* 0x000000ff00047c82 */ /* 0x000fc60008000000 */
[----:B------:R-:W-:Y:S02]  /*13a0*/  UISETP.NE.AND UP0, UPT, UR6, URZ, UPT ;  /* 0x000000ff0600728c */ /* 0x000fe4000bf05270 */
[----:B-1----:R-:W-:Y:S01]  /*13b0*/  ULEA UR5, UR5, UR10, 0x18 ;  /* 0x0000000a05057291 */ /* 0x002fe2000f8ec0ff */
[----:B------:R-:W-:Y:S11]  /*13c0*/  BRA.U !UP1, `(.L_x_179) ;  /* 0x0000000109a47547 */ /* 0x000ff6000b800000 */
[----:B------:R-:W-:Y:S01]  /*13d0*/  LEA R5, R4, UR5, 0x3 ;  /* 0x0000000504057c11 */ /* 0x000fe2000f8e18ff */
[----:B------:R-:W-:Y:S01]  /*13e0*/  ULOP3.LUT UR4, UR17, 0x7ffffff8, URZ, 0xc0, !UPT ;  /* 0x7ffffff811047892 */ /* 0x000fe2000f8ec0ff */
[----:B------:R-:W-:-:S03]  /*13f0*/  CS2R R10, SRZ ;  /* 0x00000000000a7805 */ /* 0x000fc6000001ff00 */
[----:B------:R-:W-:Y:S01]  /*1400*/  VIADD R5, R5, 0x20 ;  /* 0x0000002005057836 */ /* 0x000fe20000000000 */
[----:B------:R-:W-:-:S12]  /*1410*/  UIADD3 UR7, UPT, UPT, -UR4, URZ, URZ ;  /* 0x000000ff04077290 */ /* 0x000fd8000fffe1ff */
.L_x_180:
[----:B------:R-:W1:Y:S01]  /*1420*/  LDS.64 R14, [R5+-0x20] ;  /* 0xffffe000050e7984 */ /* 0x000e620000000a00 */
[----:B------:R-:W-:-:S03]  /*1430*/  UIADD3 UR7, UPT, UPT, UR7, 0x8, URZ ;  /* 0x0000000807077890 */ /* 0x000fc6000fffe0ff */
[----:B------:R-:W2:Y:S01]  /*1440*/  LDS.64 R16, [R5+-0x18] ;  /* 0xffffe80005107984 */ /* 0x000ea20000000a00 */
[----:B------:R-:W-:-:S03]  /*1450*/  UISETP.NE.AND UP1, UPT, UR7, URZ, UPT ;  /* 0x000000ff0700728c */ /* 0x000fc6000bf25270 */
[----:B0-----:R-:W0:Y:S04]  /*1460*/  LDS.64 R12, [R5+-0x10] ;  /* 0xfffff000050c7984 */ /* 0x001e280000000a00 */
[----:B------:R-:W3:Y:S01]  /*1470*/  LDS.64 R8, [R5+-0x8] ;  /* 0xfffff80005087984 */ /* 0x000ee20000000a00 */
[----:B-1----:R-:W-:-:S06]  /*1480*/  DSETP.GT.AND P1, PT, R14, R10, PT ;  /* 0x0000000a0e00722a */ /* 0x002fcc0003f24000 */
[----:B------:R-:W-:Y:S02]  /*1490*/  FSEL R14, R14, R10, P1 ;  /* 0x0000000a0e0e7208 */ /* 0x000fe40000800000 */
[----:B------:R-:W-:Y:S02]  /*14a0*/  FSEL R15, R15, R11, P1 ;  /* 0x0000000b0f0f7208 */ /* 0x000fe40000800000 */
[----:B------:R-:W1:Y:S04]  /*14b0*/  LDS.64 R10, [R5] ;  /* 0x00000000050a7984 */ /* 0x000e680000000a00 */
[----:B--2---:R-:W-:-:S06]  /*14c0*/  DSETP.GT.AND P1, PT, R16, R14, PT ;  /* 0x0000000e1000722a */ /* 0x004fcc0003f24000 */
[----:B------:R-:W-:Y:S02]  /*14d0*/  FSEL R16, R16, R14, P1 ;  /* 0x0000000e10107208 */ /* 0x000fe40000800000 */
[----:B------:R-:W-:Y:S02]  /*14e0*/  FSEL R17, R17, R15, P1 ;  /* 0x0000000f11117208 */ /* 0x000fe40000800000 */
[----:B------:R-:W2:Y:S04]  /*14f0*/  LDS.64 R14, [R5+0x8] ;  /* 0x00000800050e7984 */ /* 0x000ea80000000a00 */
[----:B0-----:R-:W-:-:S06]  /*1500*/  DSETP.GT.AND P1, PT, R12, R16, PT ;  /* 0x000000100c00722a */ /* 0x001fcc0003f24000 */
[----:B------:R-:W-:Y:S02]  /*1510*/  FSEL R16, R12, R16, P1 ;  /* 0x000000100c107208 */ /* 0x000fe40000800000 */
[----:B------:R-:W-:Y:S02]  /*1520*/  FSEL R17, R13, R17, P1 ;  /* 0x000000110d117208 */ /* 0x000fe40000800000 */
[----:B------:R-:W0:Y:S04]  /*1530*/  LDS.64 R12, [R5+0x10] ;  /* 0x00001000050c7984 */ /* 0x000e280000000a00 */
        /* <DEDUP_REMOVED lines=8> */
[----:B--2---:R-:W-:-:S06]  /*15c0*/  DSETP.GT.AND P1, PT, R14, R10, PT ;  /* 0x0000000a0e00722a */ /* 0x004fcc0003f24000 */
[----:B------:R-:W-:Y:S02]  /*15d0*/  FSEL R10, R14, R10, P1 ;  /* 0x0000000a0e0a7208 */ /* 0x000fe40000800000 */
[----:B------:R-:W-:-:S06]  /*15e0*/  FSEL R11, R15, R11, P1 ;  /* 0x0000000b0f0b7208 */ /* 0x000fcc0000800000 */
[----:B0-----:R-:W-:-:S06]  /*15f0*/  DSETP.GT.AND P1, PT, R12, R10, PT ;  /* 0x0000000a0c00722a */ /* 0x001fcc0003f24000 */
[----:B------:R-:W-:Y:S02]  /*1600*/  FSEL R10, R12, R10, P1 ;  /* 0x0000000a0c0a7208 */ /* 0x000fe40000800000 */
[----:B------:R-:W-:-:S06]  /*1610*/  FSEL R11, R13, R11, P1 ;  /* 0x0000000b0d0b7208 */ /* 0x000fcc0000800000 */
[----:B----4-:R-:W-:-:S06]  /*1620*/  DSETP.GT.AND P1, PT, R8, R10, PT ;  /* 0x0000000a0800722a */ /* 0x010fcc0003f24000 */
[----:B------:R-:W-:Y:S02]  /*1630*/  FSEL R10, R8, R10, P1 ;  /* 0x0000000a080a7208 */ /* 0x000fe40000800000 */
[----:B------:R-:W-:Y:S01]  /*1640*/  FSEL R11, R9, R11, P1 ;  /* 0x0000000b090b7208 */ /* 0x000fe20000800000 */
[----:B------:R-:W-:Y:S06]  /*1650*/  BRA.U UP1, `(.L_x_180) ;  /* 0xfffffffd01707547 */ /* 0x000fec000b83ffff */
.L_x_179:
        /* <DEDUP_REMOVED lines=8> */
[----:B0-----:R-:W0:Y:S04]  /*16e0*/  LDS.64 R12, [R5] ;  /* 0x00000000050c7984 */ /* 0x001e280000000a00 */
        /* <DEDUP_REMOVED lines=15> */
.L_x_181:
        /* <DEDUP_REMOVED lines=8> */
[----:B------:R-:W1:Y:S04]  /*1860*/  LDS.64 R8, [R5] ;  /* 0x0000000005087984 */ /* 0x000e680000000a00 */
[----:B0-----:R-:W0:Y:S01]  /*1870*/  LDS.64 R12, [R5+0x8] ;  /* 0x00000800050c7984 */ /* 0x001e220000000a00 */
[----:B-1----:R-:W-:-:S06]  /*1880*/  DSETP.GT.AND P1, PT, R8, R10, PT ;  /* 0x0000000a0800722a */ /* 0x002fcc0003f24000 */
[----:B------:R-:W-:Y:S02]  /*1890*/  FSEL R8, R8, R10, P1 ;  /* 0x0000000a08087208 */ /* 0x000fe40000800000 */
[----:B------:R-:W-:-:S06]  /*18a0*/  FSEL R9, R9, R11, P1 ;  /* 0x0000000b09097208 */ /* 0x000fcc0000800000 */
[----:B0-----:R-:W-:-:S06]  /*18b0*/  DSETP.GT.AND P1, PT, R12, R8, PT ;  /* 0x000000080c00722a */ /* 0x001fcc0003f24000 */
[----:B------:R-:W-:Y:S02]  /*18c0*/  FSEL R10, R12, R8, P1 ;  /* 0x000000080c0a7208 */ /* 0x000fe40000800000 */
[----:B------:R-:W-:-:S07]  /*18d0*/  FSEL R11, R13, R9, P1 ;  /* 0x000000090d0b7208 */ /* 0x000fce0000800000 */
.L_x_182:
[----:B------:R-:W-:Y:S05]  /*18e0*/  BRA.U UP1, `(.L_x_178) ;  /* 0x0000000101187547 */ /* 0x000fea000b800000 */
[----:B------:R-:W-:-:S05]  /*18f0*/  VIADD R4, R4, UR4 ;  /* 0x0000000404047c36 */ /* 0x000fca0008000000 */
[----:B------:R-:W-:-:S06]  /*1900*/  LEA R4, R4, UR5, 0x3 ;  /* 0x0000000504047c11 */ /* 0x000fcc000f8e18ff */
[----:B------:R-:W1:Y:S02]  /*1910*/  LDS.64 R4, [R4] ;  /* 0x0000000004047984 */ /* 0x000e640000000a00 */
[----:B-1----:R-:W-:-:S06]  /*1920*/  DSETP.GT.AND P1, PT, R4, R10, PT ;  /* 0x0000000a0400722a */ /* 0x002fcc0003f24000 */
[----:B------:R-:W-:Y:S02]  /*1930*/  FSEL R10, R4, R10, P1 ;  /* 0x0000000a040a7208 */ /* 0x000fe40000800000 */
[----:B------:R-:W-:-:S07]  /*1940*/  FSEL R11, R5, R11, P1 ;  /* 0x0000000b050b7208 */ /* 0x000fce0000800000 */
.L_x_178:
[----:B------:R-:W1:Y:S01]  /*1950*/  LDCU UR4, c[0x0][0x38c] ;  /* 0x00007180ff0477ac */ /* 0x000e620008000800 */
[----:B------:R2:W-:Y:S01]  /*1960*/  STS.64 [R2], R10 ;  /* 0x0000000a02007388 */ /* 0x0005e20000000a00 */
[----:B------:R-:W-:Y:S01]  /*1970*/  BSSY.RECONVERGENT B1, `(.L_x_177) ;  /* 0x0000009000017945 */ /* 0x000fe20003800200 */
[----:B-1----:R-:W-:-:S13]  /*1980*/  ISETP.GE.AND P1, PT, R3, UR4, PT ;  /* 0x0000000403007c0c */ /* 0x002fda000bf26270 */
[----:B--2---:R-:W-:Y:S05]  /*1990*/  @P1 BRA `(.L_x_183) ;  /* 0x0000000000181947 */ /* 0x004fea0003800000 */
[----:B------:R-:W1:Y:S01]  /*19a0*/  LDC.64 R4, c[0x0][0x3d0] ;  /* 0x0000f400ff047b82 */ /* 0x000e620000000a00 */
[----:B------:R-:W-:-:S04]  /*19b0*/  IMAD R9, R0, UR16, R3 ;  /* 0x0000001000097c24 */ /* 0x000fc8000f8e0203 */
[----:B-1----:R-:W-:-:S05]  /*19c0*/  IMAD.WIDE R4, R9, 0x8, R4 ;  /* 0x0000000809047825 */ /* 0x002fca00078e0204 */
[----:B------:R-:W2:Y:S02]  /*19d0*/  LDG.E.64 R8, desc[UR8][R4.64] ;  /* 0x0000000804087981 */ /* 0x000ea4000c1e1b00 */
[----:B--2---:R-:W-:-:S07]  /*19e0*/  DMUL R8, R8, R10 ;  /* 0x0000000a08087228 */ /* 0x004fce0000000000 */
[----:B------:R1:W-:Y:S04]  /*19f0*/  STG.E.64 desc[UR8][R4.64], R8 ;  /* 0x0000000804007986 */ /* 0x0003e8000c101b08 */
.L_x_183:
[----:B------:R-:W-:Y:S05]  /*1a00*/  BSYNC.RECONVERGENT B1 ;  /* 0x0000000000017941 */ /* 0x000fea0003800200 */
.L_x_177:
[----:B------:R-:W-:Y:S05]  /*1a10*/  BSYNC.RECONVERGENT B0 ;  /* 0x0000000000007941 */ /* 0x000fea0003800200 */
.L_x_176:
[----:B------:R-:W-:Y:S06]  /*1a20*/  BAR.SYNC.DEFER_BLOCKING 0x0 ;  /* 0x0000000000007b1d */ /* 0x000fec0000010000 */
[----:B------:R-:W-:Y:S05]  /*1a30*/  @P0 EXIT ;  /* 0x000000000000094d */ /* 0x000fea0003800000 */
[----:B------:R-:W2:Y:S02]  /*1a40*/  LDCU UR4, c[0x0][0x38c] ;  /* 0x00007180ff0477ac */ /* 0x000ea40008000800 */
[----:B--2---:R-:W-:-:S13]  /*1a50*/  ISETP.GE.AND P0, PT, R3, UR4, PT ;  /* 0x0000000403007c0c */ /* 0x004fda000bf06270 */
[----:B------:R-:W-:Y:S05]  /*1a60*/  @P0 BRA `(.L_x_184) ;  /* 0x00000000005c0947 */ /* 0x000fea0003800000 */
[----:B------:R-:W2:Y:S01]  /*1a70*/  LDS.64 R2, [R2] ;  /* 0x0000000002027984 */ /* 0x000ea20000000a00 */
[----:B------:R-:W-:Y:S03]  /*1a80*/  BSSY.RECONVERGENT B0, `(.L_x_185) ;  /* 0x000000f000007945 */ /* 0x000fe60003800200 */
[----:B-1----:R1:W3:Y:S01]  /*1a90*/  LDS.64 R4, [R7] ;  /* 0x0000000007047984 */ /* 0x0022e20000000a00 */
[----:B--2---:R-:W2:Y:S01]  /*1aa0*/  MUFU.RCP64H R9, R3 ;  /* 0x0000000300097308 */ /* 0x004ea20000001800 */
[----:B------:R-:W-:-:S05]  /*1ab0*/  VIADD R8, R3, 0x300402 ;  /* 0x0030040203087836 */ /* 0x000fca0000000000 */
[----:B------:R-:W-:Y:S01]  /*1ac0*/  FSETP.GEU.AND P0, PT, |R8|, 5.8789094863358348022e-39, PT ;  /* 0x004004020800780b */ /* 0x000fe20003f0e200 */
[----:B--2---:R-:W-:-:S08]  /*1ad0*/  DFMA R10, -R2, R8, 1 ;  /* 0x3ff00000020a742b */ /* 0x004fd00000000108 */
[----:B------:R-:W-:-:S08]  /*1ae0*/  DFMA R10, R10, R10, R10 ;  /* 0x0000000a0a0a722b */ /* 0x000fd0000000000a */
[----:B------:R-:W-:-:S08]  /*1af0*/  DFMA R10, R8, R10, R8 ;  /* 0x0000000a080a722b */ /* 0x000fd00000000008 */
[----:B0-----:R-:W-:-:S08]  /*1b00*/  DFMA R12, -R2, R10, 1 ;  /* 0x3ff00000020c742b */ /* 0x001fd0000000010a */
[----:B------:R-:W-:Y:S01]  /*1b10*/  DFMA R10, R10, R12, R10 ;  /* 0x0000000c0a0a722b */ /* 0x000fe2000000000a */
[----:B-1-3--:R-:W-:Y:S10]  /*1b20*/  @P0 BRA `(.L_x_186) ;  /* 0x0000000000100947 */ /* 0x00aff40003800000 */
[----:B------:R-:W-:-:S05]  /*1b30*/  LOP3.LUT R0, R3, 0x7fffffff, RZ, 0xc0, !PT ;  /* 0x7fffffff03007812 */ /* 0x000fca00078ec0ff */
[----:B------:R-:W-:Y:S01]  /*1b40*/  VIADD R10, R0, 0xfff00000 ;  /* 0xfff00000000a7836 */ /* 0x000fe20000000000 */
[----:B------:R-:W-:-:S07]  /*1b50*/  MOV R0, 0x1b70 ;  /* 0x00001b7000007802 */ /* 0x000fce0000000f00 */
[----:B------:R-:W-:Y:S05]  /*1b60*/  CALL.REL.NOINC `($__internal_5_$__cuda_sm20_dblrcp_rn_slowpath_v3) ;  /* 0x00000000002c7944 */ /* 0x000fea0003c00000 */
.L_x_186:
[----:B------:R-:W-:Y:S05]  /*1b70*/  BSYNC.RECONVERGENT B0 ;  /* 0x0000000000007941 */ /* 0x000fea0003800200 */
.L_x_185:
[----:B------:R-:W0:Y:S01]  /*1b80*/  LDC.64 R2, c[0x0][0x3b8] ;  /* 0x0000ee00ff027b82 */ /* 0x000e220000000a00 */
[----:B------:R-:W-:-:S10]  /*1b90*/  DMUL R4, R4, R10 ;  /* 0x0000000a04047228 */ /* 0x000fd40000000000 */
[----:B------:R-:W1:Y:S01]  /*1ba0*/  F2F.F32.F64 R5, R4 ;  /* 0x0000000400057310 */ /* 0x000e620000301000 */
[----:B0-----:R-:W-:-:S05]  /*1bb0*/  IMAD.WIDE R6, R6, 0x4, R2 ;  /* 0x0000000406067825 */ /* 0x001fca00078e0202 */
[----:B-1----:R-:W-:Y:S01]  /*1bc0*/  STG.E desc[UR8][R6.64], R5 ;  /* 0x0000000506007986 */ /* 0x002fe2000c101908 */
[----:B------:R-:W-:Y:S05]  /*1bd0*/  EXIT ;  /* 0x000000000000794d */ /* 0x000fea0003800000 */
.L_x_184:
[----:B------:R-:W2:Y:S02]  /*1be0*/  LDC.64 R2, c[0x0][0x3b8] ;  /* 0x0000ee00ff027b82 */ /* 0x000ea40000000a00 */
[----:B--2---:R-:W-:-:S05]  /*1bf0*/  IMAD.WIDE R2, R6, 0x4, R2 ;  /* 0x0000000406027825 */ /* 0x004fca00078e0202 */
[----:B------:R-:W-:Y:S01]  /*1c00*/  STG.E desc[UR8][R2.64], RZ ;  /* 0x000000ff02007986 */ /* 0x000fe2000c101908 */
[----:B------:R-:W-:Y:S05]  /*1c10*/  EXIT ;  /* 0x000000000000794d */ /* 0x000fea0003800000 */
        .weak           $__internal_5_$__cuda_sm20_dblrcp_rn_slowpath_v3
        .type           $__internal_5_$__cuda_sm20_dblrcp_rn_slowpath_v3,@function
        .size           $__internal_5_$__cuda_sm20_dblrcp_rn_slowpath_v3,(.L_x_222 - $__internal_5_$__cuda_sm20_dblrcp_rn_slowpath_v3)
$__internal_5_$__cuda_sm20_dblrcp_rn_slowpath_v3:
        /* <DEDUP_REMOVED lines=24> */
.L_x_190:
        /* <DEDUP_REMOVED lines=10> */
.L_x_188:
[----:B------:R-:W-:Y:S01]  /*1e40*/  LOP3.LUT R9, R3, 0x80000, RZ, 0xfc, !PT ;  /* 0x0008000003097812 */ /* 0x000fe200078efcff */
[----:B------:R-:W-:-:S07]  /*1e50*/  IMAD.MOV.U32 R8, RZ, RZ, R2 ;  /* 0x000000ffff087224 */ /* 0x000fce00078e0002 */
.L_x_189:
[----:B------:R-:W-:Y:S05]  /*1e60*/  BSYNC.RECONVERGENT B1 ;  /* 0x0000000000017941 */ /* 0x000fea0003800200 */
.L_x_187:
[----:B------:R-:W-:Y:S02]  /*1e70*/  IMAD.MOV.U32 R2, RZ, RZ, R0 ;  /* 0x000000ffff027224 */ /* 0x000fe400078e0000 */
[----:B------:R-:W-:Y:S02]  /*1e80*/  IMAD.MOV.U32 R3, RZ, RZ, 0x0 ;  /* 0x00000000ff037424 */ /* 0x000fe400078e00ff */
[----:B------:R-:W-:Y:S02]  /*1e90*/  IMAD.MOV.U32 R10, RZ, RZ, R8 ;  /* 0x000000ffff0a7224 */ /* 0x000fe400078e0008 */
[----:B------:R-:W-:Y:S01]  /*1ea0*/  IMAD.MOV.U32 R11, RZ, RZ, R9 ;  /* 0x000000ffff0b7224 */ /* 0x000fe200078e0009 */
[----:B------:R-:W-:Y:S06]  /*1eb0*/  RET.REL.NODEC R2 `(PoissonGpu) ;  /* 0xffffffe002507950 */ /* 0x000fec0003c3ffff */
.L_x_191:
        /* <DEDUP_REMOVED lines=12> */
.L_x_222:


//--------------------- .text.JukesCantorGpu      --------------------------
	.section	.text.JukesCantorGpu,"ax",@progbits
	.align	128
        .global         JukesCantorGpu
        .type           JukesCantorGpu,@function
        .size           JukesCantorGpu,(.L_x_223 - JukesCantorGpu)
        .other          JukesCantorGpu,@"STO_CUDA_ENTRY STV_DEFAULT"
JukesCantorGpu:
.text.JukesCantorGpu:
        /* <DEDUP_REMOVED lines=123> */
.L_x_192:
        /* <DEDUP_REMOVED lines=17> */
.L_x_193:
        /* <DEDUP_REMOVED lines=28> */
.L_x_198:
[----:B------:R-:W0:Y:S01]  /*0a80*/  LDS R27, [R23+UR7] ;  /* 0x00000007171b7984 */ /* 0x000e220008000800 */
[----:B------:R-:W-:Y:S01]  /*0a90*/  IMAD.MOV.U32 R26, RZ, RZ, 0x3fe80000 ;  /* 0x3fe80000ff1a7424 */ /* 0x000fe200078e00ff */
[C---:B------:R-:W-:Y:S01]  /*0aa0*/  ISETP.NE.AND P1, PT, R25.reuse, RZ, PT ;  /* 0x000000ff1900720c */ /* 0x040fe20003f25270 */
[----:B------:R-:W-:Y:S01]  /*0ab0*/  IMAD.MOV.U32 R16, RZ, RZ, RZ ;  /* 0x000000ffff107224 */ /* 0x000fe200078e00ff */
[----:B------:R-:W1:Y:S01]  /*0ac0*/  LDS R24, [R23+UR6] ;  /* 0x0000000617187984 */ /* 0x000e620008000800 */
[----:B------:R-:W-:Y:S01]  /*0ad0*/  UIADD3 UR14, UPT, UPT, UR4, 0x1, URZ ;  /* 0x00000001040e7890 */ /* 0x000fe2000fffe0ff */
[----:B------:R-:W-:Y:S01]  /*0ae0*/  FSEL R17, R26, -1.625, !P1 ;  /* 0xbfd000001a117808 */ /* 0x000fe20004800000 */
[----:B------:R-:W-:Y:S01]  /*0af0*/  VIADD R25, R25, 0x4 ;  /* 0x0000000419197836 */ /* 0x000fe20000000000 */
[----:B------:R-:W2:Y:S03]  /*0b00*/  LDS R29, [R23+UR13] ;  /* 0x0000000d171d7984 */ /* 0x000ea60008000800 */
[----:B------:R-:W-:Y:S01]  /*0b10*/  ISETP.NE.AND P1, PT, R5, UR14, PT ;  /* 0x0000000e05007c0c */ /* 0x000fe2000bf25270 */
[C---:B------:R-:W-:Y:S01]  /*0b20*/  DFMA R20, R16.reuse, R10, 0.25 ;  /* 0x3fd000001014742b */ /* 0x040fe2000000000a */
[----:B------:R-:W-:Y:S01]  /*0b30*/  UIADD3 UR14, UPT, UPT, UR4, 0x2, URZ ;  /* 0x00000002040e7890 */ /* 0x000fe2000fffe0ff */
[----:B------:R-:W-:Y:S01]  /*0b40*/  DFMA R16, R16, R8, 0.25 ;  /* 0x3fd000001010742b */ /* 0x000fe20000000008 */
[----:B0-----:R0:W3:Y:S02]  /*0b50*/  F2F.F64.F32 R18, R27 ;  /* 0x0000001b00127310 */ /* 0x0010e40000201800 */
[----:B0-----:R-:W0:Y:S03]  /*0b60*/  LDC R27, c[0x0][0x360] ;  /* 0x0000d800ff1b7b82 */ /* 0x001e260000000800 */
[----:B---3--:R-:W-:-:S03]  /*0b70*/  DFMA R20, R18, R20, R12 ;  /* 0x000000141214722b */ /* 0x008fc6000000000c */
[----:B-1----:R1:W3:Y:S02]  /*0b80*/  F2F.F64.F32 R18, R24 ;  /* 0x0000001800127310 */ /* 0x0022e40000201800 */
[----:B-1----:R-:W-:Y:S01]  /*0b90*/  VIADD R24, R23, UR7 ;  /* 0x0000000717187c36 */ /* 0x002fe20008000000 */
[----:B---3--:R-:W-:-:S03]  /*0ba0*/  DFMA R18, R18, R16, R14 ;  /* 0x000000101212722b */ /* 0x008fc6000000000e */
[----:B0-----:R-:W-:Y:S02]  /*0bb0*/  IMAD R28, R27, 0x8, R24 ;  /* 0x000000081b1c7824 */ /* 0x001fe400078e0218 */
[----:B--2---:R0:W1:Y:S01]  /*0bc0*/  F2F.F64.F32 R16, R29 ;  /* 0x0000001d00107310 */ /* 0x0040620000201800 */
[----:B------:R-:W-:Y:S01]  /*0bd0*/  FSEL R15, R26, -1.625, !P1 ;  /* 0xbfd000001a0f7808 */ /* 0x000fe20004800000 */
[----:B------:R-:W-:Y:S01]  /*0be0*/  IMAD.MOV.U32 R14, RZ, RZ, RZ ;  /* 0x000000ffff0e7224 */ /* 0x000fe200078e00ff */
[----:B------:R-:W-:Y:S01]  /*0bf0*/  ISETP.NE.AND P1, PT, R5, UR14, PT ;  /* 0x0000000e05007c0c */ /* 0x000fe2000bf25270 */
[----:B------:R-:W-:Y:S01]  /*0c00*/  UIADD3 UR14, UPT, UPT, UR4, 0x3, URZ ;  /* 0x00000003040e7890 */ /* 0x000fe2000fffe0ff */
[----:B------:R-:W-:Y:S01]  /*0c10*/  LDS R28, [R28] ;  /* 0x000000001c1c7984 */ /* 0x000fe20000000800 */
[----:B------:R-:W-:Y:S02]  /*0c20*/  UIADD3 UR4, UPT, UPT, UR4, 0x4, URZ ;  /* 0x0000000404047890 */ /* 0x000fe4000fffe0ff */
[C---:B------:R-:W-:Y:S01]  /*0c30*/  DFMA R12, R14.reuse, R10, 0.25 ;  /* 0x3fd000000e0c742b */ /* 0x040fe2000000000a */
[----:B0-----:R-:W-:Y:S01]  /*0c40*/  LDS R29, [R23+UR11] ;  /* 0x0000000b171d7984 */ /* 0x001fe20008000800 */
[----:B------:R-:W-:-:S06]  /*0c50*/  DFMA R14, R14, R8, 0.25 ;  /* 0x3fd000000e0e742b */ /* 0x000fcc0000000008 */
[----:B-1----:R-:W-:Y:S01]  /*0c60*/  DFMA R12, R16, R12, R20 ;  /* 0x0000000c100c722b */ /* 0x002fe20000000014 */
[----:B------:R-:W0:Y:S02]  /*0c70*/  LDS R16, [R23+UR10] ;  /* 0x0000000a17107984 */ /* 0x000e240008000800 */
[----:B0-----:R-:W0:Y:S02]  /*0c80*/  F2F.F64.F32 R16, R16 ;  /* 0x0000001000107310 */ /* 0x001e240000201800 */
[----:B0-----:R-:W-:-:S06]  /*0c90*/  DFMA R14, R16, R14, R18 ;  /* 0x0000000e100e722b */ /* 0x001fcc0000000012 */
[----:B------:R0:W1:Y:S01]  /*0ca0*/  F2F.F64.F32 R16, R28 ;  /* 0x0000001c00107310 */ /* 0x0000620000201800 */
[----:B------:R-:W-:Y:S01]  /*0cb0*/  FSEL R19, R26, -1.625, !P1 ;  /* 0xbfd000001a137808 */ /* 0x000fe20004800000 */
[----:B------:R-:W-:Y:S01]  /*0cc0*/  IMAD.MOV.U32 R18, RZ, RZ, RZ ;  /* 0x000000ffff127224 */ /* 0x000fe200078e00ff */
[----:B------:R-:W-:-:S05]  /*0cd0*/  ISETP.NE.AND P1, PT, R5, UR14, PT ;  /* 0x0000000e05007c0c */ /* 0x000fca000bf25270 */
[C---:B------:R-:W-:Y:S01]  /*0ce0*/  DFMA R20, R18.reuse, R10, 0.25 ;  /* 0x3fd000001214742b */ /* 0x040fe2000000000a */
[----:B0-----:R-:W-:Y:S01]  /*0cf0*/  IMAD.MOV.U32 R28, RZ, RZ, RZ ;  /* 0x000000ffff1c7224 */ /* 0x001fe200078e00ff */
[----:B------:R-:W-:-:S06]  /*0d00*/  DFMA R18, R18, R8, 0.25 ;  /* 0x3fd000001212742b */ /* 0x000fcc0000000008 */
[----:B-1----:R-:W-:Y:S01]  /*0d10*/  DFMA R12, R16, R20, R12 ;  /* 0x00000014100c722b */ /* 0x002fe2000000000c */
[C---:B------:R-:W-:Y:S01]  /*0d20*/  IMAD R21, R27.reuse, 0xc, R24 ;  /* 0x0000000c1b157824 */ /* 0x040fe200078e0218 */
[----:B------:R0:W-:Y:S01]  /*0d30*/  LDS R20, [R23+UR12] ;  /* 0x0000000c17147984 */ /* 0x0001e20008000800 */
[----:B------:R1:W2:Y:S04]  /*0d40*/  F2F.F64.F32 R16, R29 ;  /* 0x0000001d00107310 */ /* 0x0002a80000201800 */
[----:B------:R-:W3:Y:S01]  /*0d50*/  LDS R21, [R21] ;  /* 0x0000000015157984 */ /* 0x000ee20000000800 */
[----:B0-----:R-:W-:Y:S01]  /*0d60*/  IMAD R23, R27, 0x10, R23 ;  /* 0x000000101b177824 */ /* 0x001fe200078e0217 */
[----:B-1----:R-:W-:Y:S02]  /*0d70*/  FSEL R29, R26, -1.625, !P1 ;  /* 0xbfd000001a1d7808 */ /* 0x002fe40004800000 */
[----:B------:R-:W-:Y:S01]  /*0d80*/  ISETP.NE.AND P1, PT, R22, UR4, PT ;  /* 0x0000000416007c0c */ /* 0x000fe2000bf25270 */
[----:B--2---:R-:W-:-:S03]  /*0d90*/  DFMA R14, R16, R18, R14 ;  /* 0x00000012100e722b */ /* 0x004fc6000000000e */
[C---:B------:R-:W-:Y:S02]  /*0da0*/  DFMA R18, R28.reuse, R10, 0.25 ;  /* 0x3fd000001c12742b */ /* 0x040fe4000000000a */
[----:B------:R-:W-:Y:S01]  /*0db0*/  DFMA R28, R28, R8, 0.25 ;  /* 0x3fd000001c1c742b */ /* 0x000fe20000000008 */
[----:B---3--:R-:W0:Y:S05]  /*0dc0*/  F2F.F64.F32 R16, R21 ;  /* 0x0000001500107310 */ /* 0x008e2a0000201800 */
[----:B0-----:R-:W-:-:S03]  /*0dd0*/  DFMA R12, R16, R18, R12 ;  /* 0x00000012100c722b */ /* 0x001fc6000000000c */
[----:B------:R-:W0:Y:S02]  /*0de0*/  F2F.F64.F32 R16, R20 ;  /* 0x0000001400107310 */ /* 0x000e240000201800 */
[----:B0-----:R-:W-:Y:S01]  /*0df0*/  DFMA R14, R16, R28, R14 ;  /* 0x0000001c100e722b */ /* 0x001fe2000000000e */
[----:B------:R-:W-:Y:S10]  /*0e00*/  @P1 BRA `(.L_x_198) ;  /* 0xfffffffc001c1947 */ /* 0x000ff4000383ffff */
.L_x_197:
[----:B------:R-:W-:Y:S05]  /*0e10*/  BRA.U !UP1, `(.L_x_199) ;  /* 0x0000000109f47547 */ /* 0x000fea000b800000 */
[----:B------:R-:W-:Y:S02]  /*0e20*/  UISETP.NE.AND UP0, UPT, UR19, 0x1, UPT ;  /* 0x000000011300788c */ /* 0x000fe4000bf05270 */
[----:B------:R-:W-:-:S04]  /*0e30*/  ULOP3.LUT UR4, UR17, 0x1, URZ, 0xc0, !UPT ;  /* 0x0000000111047892 */ /* 0x000fc8000f8ec0ff */
[----:B------:R-:W-:-:S03]  /*0e40*/  UISETP.NE.U32.AND UP1, UPT, UR4, 0x1, UPT ;  /* 0x000000010400788c */ /* 0x000fc6000bf25070 */
[----:B------:R-:W-:Y:S08]  /*0e50*/  BRA.U !UP0, `(.L_x_200) ;  /* 0x0000000108907547 */ /* 0x000ff0000b800000 */
[----:B------:R-:W-:Y:S01]  /*0e60*/  UMOV UR6, 0x400 ;  /* 0x0000040000067882 */ /* 0x000fe20000000000 */
[C---:B------:R-:W-:Y:S01]  /*0e70*/  IMAD R25, R22.reuse, UR15, R2 ;  /* 0x0000000f16197c24 */ /* 0x040fe2000f8e0202 */
[----:B------:R-:W-:Y:S01]  /*0e80*/  UIADD3 UR4, UPT, UPT, UR6, 0x2000, URZ ;  /* 0x0000200006047890 */ /* 0x000fe2000fffe0ff */
[----:B------:R-:W0:Y:S01]  /*0e90*/  LDC R23, c[0x0][0x360] ;  /* 0x0000d800ff177b82 */ /* 0x000e220000000800 */
[----:B------:R-:W-:Y:S01]  /*0ea0*/  IMAD.MOV.U32 R26, RZ, RZ, 0x3fe80000 ;  /* 0x3fe80000ff1a7424 */ /* 0x000fe200078e00ff */
[----:B------:R-:W-:Y:S01]  /*0eb0*/  ISETP.NE.AND P1, PT, R22, R5, PT ;  /* 0x000000051600720c */ /* 0x000fe20003f25270 */
[----:B------:R-:W-:Y:S01]  /*0ec0*/  ULEA UR4, UR5, UR4, 0x18 ;  /* 0x0000000405047291 */ /* 0x000fe2000f8ec0ff */
[----:B------:R-:W-:Y:S02]  /*0ed0*/  IMAD.MOV.U32 R18, RZ, RZ, RZ ;  /* 0x000000ffff127224 */ /* 0x000fe400078e00ff */
[----:B------:R-:W-:-:S03]  /*0ee0*/  FSEL R19, R26, -1.625, !P1 ;  /* 0xbfd000001a137808 */ /* 0x000fc60004800000 */
[----:B------:R-:W-:Y:S01]  /*0ef0*/  LEA R24, R25, UR4, 0x2 ;  /* 0x0000000419187c11 */ /* 0x000fe2000f8e10ff */
[----:B------:R-:W-:Y:S02]  /*0f00*/  UIADD3 UR4, UPT, UPT, UR6, 0x3000, URZ ;  /* 0x0000300006047890 */ /* 0x000fe4000fffe0ff */
[C---:B------:R-:W-:Y:S02]  /*0f10*/  DFMA R20, R18.reuse, R10, 0.25 ;  /* 0x3fd000001214742b */ /* 0x040fe4000000000a */
[----:B------:R0:W1:Y:S01]  /*0f20*/  LDS R16, [R24] ;  /* 0x0000000018107984 */ /* 0x0000620000000800 */
[----:B------:R-:W-:Y:S01]  /*0f30*/  ULEA UR4, UR5, UR4, 0x18 ;  /* 0x0000000405047291 */ /* 0x000fe2000f8ec0ff */
[----:B------:R-:W-:-:S05]  /*0f40*/  DFMA R18, R18, R8, 0.25 ;  /* 0x3fd000001212742b */ /* 0x000fca0000000008 */
[----:B------:R-:W-:Y:S01]  /*0f50*/  LEA R28, R25, UR4, 0x2 ;  /* 0x00000004191c7c11 */ /* 0x000fe2000f8e10ff */
[----:B0-----:R-:W-:-:S04]  /*0f60*/  IMAD R24, R23, 0x4, R24 ;  /* 0x0000000417187824 */ /* 0x001fc800078e0218 */
[----:B------:R-:W0:Y:S01]  /*0f70*/  LDS R29, [R28] ;  /* 0x000000001c1d7984 */ /* 0x000e220000000800 */
[----:B------:R-:W-:Y:S01]  /*0f80*/  IMAD R23, R23, 0x4, R28 ;  /* 0x0000000417177824 */ /* 0x000fe200078e021c */
[----:B-1----:R-:W1:Y:S02]  /*0f90*/  F2F.F64.F32 R16, R16 ;  /* 0x0000001000107310 */ /* 0x002e640000201800 */
[----:B-1----:R-:W-:Y:S01]  /*0fa0*/  DFMA R20, R16, R20, R12 ;  /* 0x000000141014722b */ /* 0x002fe2000000000c */
[----:B------:R0:W1:Y:S01]  /*0fb0*/  LDS R12, [R24] ;  /* 0x00000000180c7984 */ /* 0x0000620000000800 */
[C---:B------:R-:W-:Y:S02]  /*0fc0*/  VIADD R17, R22.reuse, 0x1 ;  /* 0x0000000116117836 */ /* 0x040fe40000000000 */
[----:B------:R-:W-:Y:S01]  /*0fd0*/  VIADD R22, R22, 0x2 ;  /* 0x0000000216167836 */ /* 0x000fe20000000000 */
[----:B------:R-:W2:Y:S02]  /*0fe0*/  LDS R16, [R23] ;  /* 0x0000000017107984 */ /* 0x000ea40000000800 */
[----:B------:R-:W-:Y:S01]  /*0ff0*/  ISETP.NE.AND P1, PT, R17, R5, PT ;  /* 0x000000051100720c */ /* 0x000fe20003f25270 */
[----:B0-----:R-:W0:Y:S03]  /*1000*/  F2F.F64.F32 R24, R29 ;  /* 0x0000001d00187310 */ /* 0x001e260000201800 */
[----:B------:R-:W-:Y:S01]  /*1010*/  FSEL R27, R26, -1.625, !P1 ;  /* 0xbfd000001a1b7808 */ /* 0x000fe20004800000 */
[----:B------:R-:W-:Y:S01]  /*1020*/  IMAD.MOV.U32 R26, RZ, RZ, RZ ;  /* 0x000000ffff1a7224 */ /* 0x000fe200078e00ff */
[----:B0-----:R-:W-:-:S05]  /*1030*/  DFMA R18, R24, R18, R14 ;  /* 0x000000121812722b */ /* 0x001fca000000000e */
[C---:B------:R-:W-:Y:S02]  /*1040*/  DFMA R24, R26.reuse, R10, 0.25 ;  /* 0x3fd000001a18742b */ /* 0x040fe4000000000a */
[----:B------:R-:W-:Y:S01]  /*1050*/  DFMA R14, R26, R8, 0.25 ;  /* 0x3fd000001a0e742b */ /* 0x000fe20000000008 */
[----:B-1----:R-:W0:Y:S08]  /*1060*/  F2F.F64.F32 R12, R12 ;  /* 0x0000000c000c7310 */ /* 0x002e300000201800 */
[----:B--2---:R-:W1:Y:S01]  /*1070*/  F2F.F64.F32 R16, R16 ;  /* 0x0000001000107310 */ /* 0x004e620000201800 */
[----:B0-----:R-:W-:-:S02]  /*1080*/  DFMA R12, R12, R24, R20 ;  /* 0x000000180c0c722b */ /* 0x001fc40000000014 */
[----:B-1----:R-:W-:-:S11]  /*1090*/  DFMA R14, R16, R14, R18 ;  /* 0x0000000e100e722b */ /* 0x002fd60000000012 */
.L_x_200:
[----:B------:R-:W-:Y:S05]  /*10a0*/  BRA.U UP1, `(.L_x_199) ;  /* 0x0000000101507547 */ /* 0x000fea000b800000 */
[----:B------:R-:W-:Y:S01]  /*10b0*/  UMOV UR6, 0x400 ;  /* 0x0000040000067882 */ /* 0x000fe20000000000 */
[C---:B------:R-:W-:Y:S01]  /*10c0*/  IMAD R16, R22.reuse, UR15, R2 ;  /* 0x0000000f16107c24 */ /* 0x040fe2000f8e0202 */
[----:B------:R-:W-:Y:S01]  /*10d0*/  UIADD3 UR4, UPT, UPT, UR6, 0x2000, URZ ;  /* 0x0000200006047890 */ /* 0x000fe2000fffe0ff */
[----:B------:R-:W-:Y:S01]  /*10e0*/  IMAD.MOV.U32 R20, RZ, RZ, 0x3fe80000 ;  /* 0x3fe80000ff147424 */ /* 0x000fe200078e00ff */
[----:B------:R-:W-:Y:S01]  /*10f0*/  UIADD3 UR6, UPT, UPT, UR6, 0x3000, URZ ;  /* 0x0000300006067890 */ /* 0x000fe2000fffe0ff */
[----:B------:R-:W-:Y:S01]  /*1100*/  ISETP.NE.AND P1, PT, R22, R5, PT ;  /* 0x000000051600720c */ /* 0x000fe20003f25270 */
[----:B------:R-:W-:Y:S02]  /*1110*/  ULEA UR4, UR5, UR4, 0x18 ;  /* 0x0000000405047291 */ /* 0x000fe4000f8ec0ff */
[----:B------:R-:W-:Y:S01]  /*1120*/  ULEA UR6, UR5, UR6, 0x18 ;  /* 0x0000000605067291 */ /* 0x000fe2000f8ec0ff */
[----:B------:R-:W-:Y:S01]  /*1130*/  FSEL R21, R20, -1.625, !P1 ;  /* 0xbfd0000014157808 */ /* 0x000fe20004800000 */
[----:B------:R-:W-:-:S02]  /*1140*/  IMAD.MOV.U32 R20, RZ, RZ, RZ ;  /* 0x000000ffff147224 */ /* 0x000fc400078e00ff */
[C---:B------:R-:W-:Y:S02]  /*1150*/  LEA R23, R16.reuse, UR4, 0x2 ;  /* 0x0000000410177c11 */ /* 0x040fe4000f8e10ff */
[----:B------:R-:W-:Y:S02]  /*1160*/  LEA R24, R16, UR6, 0x2 ;  /* 0x0000000610187c11 */ /* 0x000fe4000f8e10ff */
[C---:B------:R-:W-:Y:S01]  /*1170*/  DFMA R10, R20.reuse, R10, 0.25 ;  /* 0x3fd00000140a742b */ /* 0x040fe2000000000a */
[----:B------:R-:W0:Y:S01]  /*1180*/  LDS R17, [R23] ;  /* 0x0000000017117984 */ /* 0x000e220000000800 */
[----:B------:R-:W-:-:S03]  /*1190*/  DFMA R8, R20, R8, 0.25 ;  /* 0x3fd000001408742b */ /* 0x000fc60000000008 */
[----:B------:R-:W1:Y:S01]  /*11a0*/  LDS R18, [R24] ;  /* 0x0000000018127984 */ /* 0x000e620000000800 */
[----:B0-----:R-:W0:Y:S08]  /*11b0*/  F2F.F64.F32 R16, R17 ;  /* 0x0000001100107310 */ /* 0x001e300000201800 */
[----:B-1----:R-:W1:Y:S01]  /*11c0*/  F2F.F64.F32 R18, R18 ;  /* 0x0000001200127310 */ /* 0x002e620000201800 */
[----:B0-----:R-:W-:-:S02]  /*11d0*/  DFMA R12, R16, R10, R12 ;  /* 0x0000000a100c722b */ /* 0x001fc4000000000c */
[----:B-1----:R-:W-:-:S11]  /*11e0*/  DFMA R14, R18, R8, R14 ;  /* 0x00000008120e722b */ /* 0x002fd6000000000e */
.L_x_199:
[----:B------:R-:W-:-:S11]  /*11f0*/  DMUL R12, R12, R14 ;  /* 0x0000000e0c0c7228 */ /* 0x000fd60000000000 */
.L_x_196:
[----:B------:R0:W-:Y:S02]  /*1200*/  STS.64 [R7], R12 ;  /* 0x0000000c07007388 */ /* 0x0001e40000000a00 */
.L_x_195:
[----:B------:R-:W-:Y:S05]  /*1210*/  BSYNC.RECONVERGENT B0 ;  /* 0x0000000000007941 */ /* 0x000fea0003800200 */
.L_x_194:
        /* <DEDUP_REMOVED lines=24> */
.L_x_205:
        /* <DEDUP_REMOVED lines=36> */
.L_x_204:
        /* <DEDUP_REMOVED lines=24> */
.L_x_206:
        /* <DEDUP_REMOVED lines=16> */
.L_x_207:
[----:B------:R-:W-:Y:S05]  /*1860*/  BRA.U UP1, `(.L_x_203) ;  /* 0x0000000101187547 */ /* 0x000fea000b800000 */
[----:B------:R-:W-:-:S05]  /*1870*/  VIADD R4, R4, UR4 ;  /* 0x0000000404047c36 */ /* 0x000fca0008000000 */
[----:B------:R-:W-:-:S06]  /*1880*/  LEA R4, R4, UR5, 0x3 ;  /* 0x0000000504047c11 */ /* 0x000fcc000f8e18ff */
[----:B------:R-:W1:Y:S02]  /*1890*/  LDS.64 R4, [R4] ;  /* 0x0000000004047984 */ /* 0x000e640000000a00 */
[----:B-1----:R-:W-:-:S06]  /*18a0*/  DSETP.GT.AND P1, PT, R4, R10, PT ;  /* 0x0000000a0400722a */ /* 0x002fcc0003f24000 */
[----:B------:R-:W-:Y:S02]  /*18b0*/  FSEL R10, R4, R10, P1 ;  /* 0x0000000a040a7208 */ /* 0x000fe40000800000 */
[----:B------:R-:W-:-:S07]  /*18c0*/  FSEL R11, R5, R11, P1 ;  /* 0x0000000b050b7208 */ /* 0x000fce0000800000 */
.L_x_203:
        /* <DEDUP_REMOVED lines=11> */
.L_x_208:
[----:B------:R-:W-:Y:S05]  /*1980*/  BSYNC.RECONVERGENT B1 ;  /* 0x0000000000017941 */ /* 0x000fea0003800200 */
.L_x_202:
[----:B------:R-:W-:Y:S05]  /*1990*/  BSYNC.RECONVERGENT B0 ;  /* 0x0000000000007941 */ /* 0x000fea0003800200 */
.L_x_201:
        /* <DEDUP_REMOVED lines=20> */
[----:B------:R-:W-:Y:S05]  /*1ae0*/  CALL.REL.NOINC `($__internal_6_$__cuda_sm20_dblrcp_rn_slowpath_v3) ;  /* 0x00000000002c7944 */ /* 0x000fea0003c00000 */
.L_x_211:
[----:B------:R-:W-:Y:S05]  /*1af0*/  BSYNC.RECONVERGENT B0 ;  /* 0x0000000000007941 */ /* 0x000fea0003800200 */
.L_x_210:
[----:B------:R-:W0:Y:S01]  /*1b00*/  LDC.64 R2, c[0x0][0x3b8] ;  /* 0x0000ee00ff027b82 */ /* 0x000e220000000a00 */
[----:B------:R-:W-:-:S10]  /*1b10*/  DMUL R4, R4, R10 ;  /* 0x0000000a04047228 */ /* 0x000fd40000000000 */
[----:B------:R-:W1:Y:S01]  /*1b20*/  F2F.F32.F64 R5, R4 ;  /* 0x0000000400057310 */ /* 0x000e620000301000 */
[----:B0-----:R-:W-:-:S05]  /*1b30*/  IMAD.WIDE R6, R6, 0x4, R2 ;  /* 0x0000000406067825 */ /* 0x001fca00078e0202 */
[----:B-1----:R-:W-:Y:S01]  /*1b40*/  STG.E desc[UR8][R6.64], R5 ;  /* 0x0000000506007986 */ /* 0x002fe2000c101908 */
[----:B------:R-:W-:Y:S05]  /*1b50*/  EXIT ;  /* 0x000000000000794d */ /* 0x000fea0003800000 */
.L_x_209:
[----:B------:R-:W2:Y:S02]  /*1b60*/  LDC.64 R2, c[0x0][0x3b8] ;  /* 0x0000ee00ff027b82 */ /* 0x000ea40000000a00 */
[----:B--2---:R-:W-:-:S05]  /*1b70*/  IMAD.WIDE R2, R6, 0x4, R2 ;  /* 0x0000000406027825 */ /* 0x004fca00078e0202 */
[----:B------:R-:W-:Y:S01]  /*1b80*/  STG.E desc[UR8][R2.64], RZ ;  /* 0x000000ff02007986 */ /* 0x000fe2000c101908 */
[----:B------:R-:W-:Y:S05]  /*1b90*/  EXIT ;  /* 0x000000000000794d */ /* 0x000fea0003800000 */
        .weak           $__internal_6_$__cuda_sm20_dblrcp_rn_slowpath_v3
        .type           $__internal_6_$__cuda_sm20_dblrcp_rn_slowpath_v3,@function
        .size           $__internal_6_$__cuda_sm20_dblrcp_rn_slowpath_v3,(.L_x_223 - $__internal_6_$__cuda_sm20_dblrcp_rn_slowpath_v3)
$__internal_6_$__cuda_sm20_dblrcp_rn_slowpath_v3:
        /* <DEDUP_REMOVED lines=24> */
.L_x_215:
        /* <DEDUP_REMOVED lines=10> */
.L_x_213:
[----:B------:R-:W-:Y:S01]  /*1dc0*/  LOP3.LUT R9, R3, 0x80000, RZ, 0xfc, !PT ;  /* 0x0008000003097812 */ /* 0x000fe200078efcff */
[----:B------:R-:W-:-:S07]  /*1dd0*/  IMAD.MOV.U32 R8, RZ, RZ, R2 ;  /* 0x000000ffff087224 */ /* 0x000fce00078e0002 */
.L_x_214:
[----:B------:R-:W-:Y:S05]  /*1de0*/  BSYNC.RECONVERGENT B1 ;  /* 0x0000000000017941 */ /* 0x000fea0003800200 */
.L_x_212:
[----:B------:R-:W-:Y:S02]  /*1df0*/  IMAD.MOV.U32 R2, RZ, RZ, R0 ;  /* 0x000000ffff027224 */ /* 0x000fe400078e0000 */
[----:B------:R-:W-:Y:S02]  /*1e00*/  IMAD.MOV.U32 R3, RZ, RZ, 0x0 ;  /* 0x00000000ff037424 */ /* 0x000fe400078e00ff */
[----:B------:R-:W-:Y:S02]  /*1e10*/  IMAD.MOV.U32 R10, RZ, RZ, R8 ;  /* 0x000000ffff0a7224 */ /* 0x000fe400078e0008 */
[----:B------:R-:W-:Y:S01]  /*1e20*/  IMAD.MOV.U32 R11, RZ, RZ, R9 ;  /* 0x000000ffff0b7224 */ /* 0x000fe200078e0009 */
[----:B------:R-:W-:Y:S06]  /*1e30*/  RET.REL.NODEC R2 `(JukesCantorGpu) ;  /* 0xffffffe002707950 */ /* 0x000fec0003c3ffff */
.L_x_216:
        /* <DEDUP_REMOVED lines=12> */
.L_x_223:


//--------------------- .nv.shared.reduceSites    --------------------------
	.section	.nv.shared.reduceSites,"aw",@nobits
	.sectionflags	@""
	.align	8
.nv.shared.reduceSites:
	.zero		17944


//--------------------- .nv.shared.reserved.0     --------------------------
	.section	.nv.shared.reserved.0,"aw",@nobits
	.weak		__nv_reservedSMEM_offset_0_alias
	.size		__nv_reservedSMEM_offset_0_alias, 0, 64
	.other		__nv_reservedSMEM_offset_0_alias,@"STO_CUDA_RESERVED_SHARED STV_DEFAULT"
__nv_reservedSMEM_offset_0_alias:
	.zero		0
	.zero		64


//--------------------- .nv.shared.reduceCategories --------------------------
	.section	.nv.shared.reduceCategories,"aw",@nobits
	.sectionflags	@""
	.align	8
.nv.shared.reduceCategories:
	.zero		9216


//--------------------- .nv.shared.reduceStates   --------------------------
	.section	.nv.shared.reduceStates,"aw",@nobits
	.sectionflags	@""
	.align	8
.nv.shared.reduceStates:
	.zero		13312


//--------------------- .nv.shared.transMatrixCalc --------------------------
	.section	.nv.shared.transMatrixCalc,"aw",@nobits
	.sectionflags	@""
	.align	8
.nv.shared.transMatrixCalc:
	.zero		17664


//--------------------- .nv.shared.GTRGPU         --------------------------
	.section	.nv.shared.GTRGPU,"aw",@nobits
	.sectionflags	@""
	.align	8
.nv.shared.GTRGPU:
	.zero		22528


//--------------------- .nv.shared.HasegawaGPU    --------------------------
	.section	.nv.shared.HasegawaGPU,"aw",@nobits
	.sectionflags	@""
	.align	8
.nv.shared.HasegawaGPU:
	.zero		21824


//--------------------- .nv.shared.KimuraGpu      --------------------------
	.section	.nv.shared.KimuraGpu,"aw",@nobits
	.sectionflags	@""
	.align	8
.nv.shared.KimuraGpu:
	.zero		21504


//--------------------- .nv.shared.PoissonGpu     --------------------------
	.section	.nv.shared.PoissonGpu,"aw",@nobits
	.sectionflags	@""
	.align	8
.nv.shared.PoissonGpu:
	.zero		21504


//--------------------- .nv.shared.JukesCantorGpu --------------------------
	.section	.nv.shared.JukesCantorGpu,"aw",@nobits
	.sectionflags	@""
	.align	8
.nv.shared.JukesCantorGpu:
	.zero		21504


//--------------------- .nv.constant0.reduceSites --------------------------
	.section	.nv.constant0.reduceSites,"a",@progbits
	.sectionflags	@""
	.align	4
.nv.constant0.reduceSites:
	.zero		916


//--------------------- .nv.constant0.reduceCategories --------------------------
	.section	.nv.constant0.reduceCategories,"a",@progbits
	.sectionflags	@""
	.align	4
.nv.constant0.reduceCategories:
	.zero		948


//--------------------- .nv.constant0.reduceStates --------------------------
	.section	.nv.constant0.reduceStates,"a",@progbits
	.sectionflags	@""
	.align	4
.nv.constant0.reduceStates:
	.zero		948


//--------------------- .nv.constant0.initUnderflowScaling --------------------------
	.section	.nv.constant0.initUnderflowScaling,"a",@progbits
	.sectionflags	@""
	.align	4
.nv.constant0.initUnderflowScaling:
	.zero		916


//--------------------- .nv.constant0.transMatrixCalc --------------------------
	.section	.nv.constant0.transMatrixCalc,"a",@progbits
	.sectionflags	@""
	.align	4
.nv.constant0.transMatrixCalc:
	.zero		980


//--------------------- .nv.constant0.GTRGPU      --------------------------
	.section	.nv.constant0.GTRGPU,"a",@progbits
	.sectionflags	@""
	.align	4
.nv.constant0.GTRGPU:
	.zero		964


//--------------------- .nv.constant0.HasegawaGPU --------------------------
	.section	.nv.constant0.HasegawaGPU,"a",@progbits
	.sectionflags	@""
	.align	4
.nv.constant0.HasegawaGPU:
	.zero		1000


//--------------------- .nv.constant0.KimuraGpu   --------------------------
	.section	.nv.constant0.KimuraGpu,"a",@progbits
	.sectionflags	@""
	.align	4
.nv.constant0.KimuraGpu:
	.zero		992


//--------------------- .nv.constant0.PoissonGpu  --------------------------
	.section	.nv.constant0.PoissonGpu,"a",@progbits
	.sectionflags	@""
	.align	4
.nv.constant0.PoissonGpu:
	.zero		984


//--------------------- .nv.constant0.JukesCantorGpu --------------------------
	.section	.nv.constant0.JukesCantorGpu,"a",@progbits
	.sectionflags	@""
	.align	4
.nv.constant0.JukesCantorGpu:
	.zero		984


//--------------------- SYMBOLS --------------------------

	.type		.nv.reservedSmem.offset0,@object
	.size		.nv.reservedSmem.offset0,0x4
	.type		.nv.reservedSmem.cap,@object
	.size		.nv.reservedSmem.cap,0x4
